	.target	sm_120

	.elftype	@"ET_EXEC"


//--------------------- .note.nv.tkinfo           --------------------------
	.section	.note.nv.tkinfo,"",@"SHT_NOTE"
	.sectionflags	@"SHF_NOTE_NV_TKINFO"
	.tkinfo
        /*0018*/ 	.word	0x00000080
        /*0030*/ 	.string	""
        /*0030*/ 	.string	"ptxas"
        /*0030*/ 	.string	"Cuda compilation tools, release 12.8, V12.8.61"
        /*0030*/ 	.string	"Build system must define TOOLS_VERSION_EXTENDED"
        /*0030*/ 	.string	"-arch sm_120 "



//--------------------- .note.nv.cuver            --------------------------
	.section	.note.nv.cuver,"",@"SHT_NOTE"
	.sectionflags	@"SHF_NOTE_NV_CUVER"
        /*0018*/ 	.short	0x0001
        /*001a*/ 	.short	0x0078
        /*001c*/ 	.short	0x0001
        /*001e*/ 	.short	0x0000
        /*0020*/ 	.short	0x0001
        /*0022*/ 	.short	0x0000


//--------------------- .nv.info                  --------------------------
	.section	.nv.info,"",@"SHT_CUDA_INFO"
	.align	4


	//----- nvinfo : EIATTR_REGCOUNT
	.align		4
        /*0000*/ 	.byte	0x04, 0x2f
        /*0002*/ 	.short	(.L_35 - .L_34)
	.align		4
.L_34:
        /*0004*/ 	.word	index@(jit_computeValues)
        /*0008*/ 	.word	0x00000080


	//----- nvinfo : EIATTR_FRAME_SIZE
	.align		4
.L_35:
        /*000c*/ 	.byte	0x04, 0x11
        /*000e*/ 	.short	(.L_37 - .L_36)
	.align		4
.L_36:
        /*0010*/ 	.word	index@($__internal_0_$__cuda_sm20_rem_u64)
        /*0014*/ 	.word	0x000001a8


	//----- nvinfo : EIATTR_FRAME_SIZE
	.align		4
.L_37:
        /*0018*/ 	.byte	0x04, 0x11
        /*001a*/ 	.short	(.L_39 - .L_38)
	.align		4
.L_38:
        /*001c*/ 	.word	index@($jit_computeValues$_ZN23kb31_septic_extension_taSERKS_)
        /*0020*/ 	.word	0x000001a8


	//----- nvinfo : EIATTR_FRAME_SIZE
	.align		4
.L_39:
        /*0024*/ 	.byte	0x04, 0x11
        /*0026*/ 	.short	(.L_41 - .L_40)
	.align		4
.L_40:
        /*0028*/ 	.word	index@($jit_computeValues$_ZN23kb31_septic_extension_tC1Ev)
        /*002c*/ 	.word	0x000001a8


	//----- nvinfo : EIATTR_FRAME_SIZE
	.align		4
.L_41:
        /*0030*/ 	.byte	0x04, 0x11
        /*0032*/ 	.short	(.L_43 - .L_42)
	.align		4
.L_42:
        /*0034*/ 	.word	index@($jit_computeValues$_ZN23kb31_septic_extension_t4zeroEv)
        /*0038*/ 	.word	0x000001a8


	//----- nvinfo : EIATTR_FRAME_SIZE
	.align		4
.L_43:
        /*003c*/ 	.byte	0x04, 0x11
        /*003e*/ 	.short	(.L_45 - .L_44)
	.align		4
.L_44:
        /*0040*/ 	.word	index@($jit_computeValues$_ZN20kb31_septic_digest_tC1Ev)
        /*0044*/ 	.word	0x000001a8


	//----- nvinfo : EIATTR_FRAME_SIZE
	.align		4
.L_45:
        /*0048*/ 	.byte	0x04, 0x11
        /*004a*/ 	.short	(.L_47 - .L_46)
	.align		4
.L_46:
        /*004c*/ 	.word	index@($jit_computeValues$_ZN19kb31_septic_curve_tC1Ev)
        /*0050*/ 	.word	0x000001a8


	//----- nvinfo : EIATTR_FRAME_SIZE
	.align		4
.L_47:
        /*0054*/ 	.byte	0x04, 0x11
        /*0056*/ 	.short	(.L_49 - .L_48)
	.align		4
.L_48:
        /*0058*/ 	.word	index@(jit_computeValues)
        /*005c*/ 	.word	0x000001a8


	//----- nvinfo : EIATTR_MIN_STACK_SIZE
	.align		4
.L_49:
        /*0060*/ 	.byte	0x04, 0x12
        /*0062*/ 	.short	(.L_51 - .L_50)
	.align		4
.L_50:
        /*0064*/ 	.word	index@(jit_computeValues)
        /*0068*/ 	.word	0x000001a8
.L_51:


//--------------------- .nv.info.jit_computeValues --------------------------
	.section	.nv.info.jit_computeValues,"",@"SHT_CUDA_INFO"
	.sectionflags	@""
	.align	4


	//----- nvinfo : EIATTR_CUDA_API_VERSION
	.align		4
        /*0000*/ 	.byte	0x04, 0x37
        /*0002*/ 	.short	(.L_53 - .L_52)
.L_52:
        /*0004*/ 	.word	0x00000080


	//----- nvinfo : EIATTR_KPARAM_INFO
	.align		4
.L_53:
        /*0008*/ 	.byte	0x04, 0x17
        /*000a*/ 	.short	(.L_55 - .L_54)
.L_54:
        /*000c*/ 	.word	0x00000000
        /*0010*/ 	.short	0x0010
        /*0012*/ 	.short	0x0110
        /*0014*/ 	.byte	0x00, 0xf0, 0x81, 0x00


	//----- nvinfo : EIATTR_KPARAM_INFO
	.align		4
.L_55:
        /*0018*/ 	.byte	0x04, 0x17
        /*001a*/ 	.short	(.L_57 - .L_56)
.L_56:
        /*001c*/ 	.word	0x00000000
        /*0020*/ 	.short	0x000f
        /*0022*/ 	.short	0x0108
        /*0024*/ 	.byte	0x00, 0xf0, 0x21, 0x00


	//----- nvinfo : EIATTR_KPARAM_INFO
	.align		4
.L_57:
        /*0028*/ 	.byte	0x04, 0x17
        /*002a*/ 	.short	(.L_59 - .L_58)
.L_58:
        /*002c*/ 	.word	0x00000000
        /*0030*/ 	.short	0x000e
        /*0032*/ 	.short	0x0100
        /*0034*/ 	.byte	0x00, 0xf0, 0x21, 0x00


	//----- nvinfo : EIATTR_KPARAM_INFO
	.align		4
.L_59:
        /*0038*/ 	.byte	0x04, 0x17
        /*003a*/ 	.short	(.L_61 - .L_60)
.L_60:
        /*003c*/ 	.word	0x00000000
        /*0040*/ 	.short	0x000d
        /*0042*/ 	.short	0x00f8
        /*0044*/ 	.byte	0x00, 0xf0, 0x21, 0x00


	//----- nvinfo : EIATTR_KPARAM_INFO
	.align		4
.L_61:
        /*0048*/ 	.byte	0x04, 0x17
        /*004a*/ 	.short	(.L_63 - .L_62)
.L_62:
        /*004c*/ 	.word	0x00000000
        /*0050*/ 	.short	0x000c
        /*0052*/ 	.short	0x00f0
        /*0054*/ 	.byte	0x00, 0xf0, 0x21, 0x00


	//----- nvinfo : EIATTR_KPARAM_INFO
	.align		4
.L_63:
        /*0058*/ 	.byte	0x04, 0x17
        /*005a*/ 	.short	(.L_65 - .L_64)
.L_64:
        /*005c*/ 	.word	0x00000000
        /*0060*/ 	.short	0x000b
        /*0062*/ 	.short	0x00e8
        /*0064*/ 	.byte	0x00, 0xf0, 0x21, 0x00


	//----- nvinfo : EIATTR_KPARAM_INFO
	.align		4
.L_65:
        /*0068*/ 	.byte	0x04, 0x17
        /*006a*/ 	.short	(.L_67 - .L_66)
.L_66:
        /*006c*/ 	.word	0x00000000
        /*0070*/ 	.short	0x000a
        /*0072*/ 	.short	0x00e0
        /*0074*/ 	.byte	0x00, 0xf0, 0x21, 0x00


	//----- nvinfo : EIATTR_KPARAM_INFO
	.align		4
.L_67:
        /*0078*/ 	.byte	0x04, 0x17
        /*007a*/ 	.short	(.L_69 - .L_68)
.L_68:
        /*007c*/ 	.word	0x00000000
        /*0080*/ 	.short	0x0009
        /*0082*/ 	.short	0x00d8
        /*0084*/ 	.byte	0x00, 0xf0, 0x21, 0x00


	//----- nvinfo : EIATTR_KPARAM_INFO
	.align		4
.L_69:
        /*0088*/ 	.byte	0x04, 0x17
        /*008a*/ 	.short	(.L_71 - .L_70)
.L_70:
        /*008c*/ 	.word	0x00000000
        /*0090*/ 	.short	0x0008
        /*0092*/ 	.short	0x00b8
        /*0094*/ 	.byte	0x00, 0xf0, 0x81, 0x00


	//----- nvinfo : EIATTR_KPARAM_INFO
	.align		4
.L_71:
        /*0098*/ 	.byte	0x04, 0x17
        /*009a*/ 	.short	(.L_73 - .L_72)
.L_72:
        /*009c*/ 	.word	0x00000000
        /*00a0*/ 	.short	0x0007
        /*00a2*/ 	.short	0x0098
        /*00a4*/ 	.byte	0x00, 0xf0, 0x81, 0x00


	//----- nvinfo : EIATTR_KPARAM_INFO
	.align		4
.L_73:
        /*00a8*/ 	.byte	0x04, 0x17
        /*00aa*/ 	.short	(.L_75 - .L_74)
.L_74:
        /*00ac*/ 	.word	0x00000000
        /*00b0*/ 	.short	0x0006
        /*00b2*/ 	.short	0x0078
        /*00b4*/ 	.byte	0x00, 0xf0, 0x81, 0x00


	//----- nvinfo : EIATTR_KPARAM_INFO
	.align		4
.L_75:
        /*00b8*/ 	.byte	0x04, 0x17
        /*00ba*/ 	.short	(.L_77 - .L_76)
.L_76:
        /*00bc*/ 	.word	0x00000000
        /*00c0*/ 	.short	0x0005
        /*00c2*/ 	.short	0x0068
        /*00c4*/ 	.byte	0x00, 0xf0, 0x41, 0x00


	//----- nvinfo : EIATTR_KPARAM_INFO
	.align		4
.L_77:
        /*00c8*/ 	.byte	0x04, 0x17
        /*00ca*/ 	.short	(.L_79 - .L_78)
.L_78:
        /*00cc*/ 	.word	0x00000000
        /*00d0*/ 	.short	0x0004
        /*00d2*/ 	.short	0x0058
        /*00d4*/ 	.byte	0x00, 0xf0, 0x41, 0x00


	//----- nvinfo : EIATTR_KPARAM_INFO
	.align		4
.L_79:
        /*00d8*/ 	.byte	0x04, 0x17
        /*00da*/ 	.short	(.L_81 - .L_80)
.L_80:
        /*00dc*/ 	.word	0x00000000
        /*00e0*/ 	.short	0x0003
        /*00e2*/ 	.short	0x0020
        /*00e4*/ 	.byte	0x00, 0xf0, 0xe1, 0x00


	//----- nvinfo : EIATTR_KPARAM_INFO
	.align		4
.L_81:
        /*00e8*/ 	.byte	0x04, 0x17
        /*00ea*/ 	.short	(.L_83 - .L_82)
.L_82:
        /*00ec*/ 	.word	0x00000000
        /*00f0*/ 	.short	0x0002
        /*00f2*/ 	.short	0x0010
        /*00f4*/ 	.byte	0x00, 0xf0, 0x41, 0x00


	//----- nvinfo : EIATTR_KPARAM_INFO
	.align		4
.L_83:
        /*00f8*/ 	.byte	0x04, 0x17
        /*00fa*/ 	.short	(.L_85 - .L_84)
.L_84:
        /*00fc*/ 	.word	0x00000000
        /*0100*/ 	.short	0x0001
        /*0102*/ 	.short	0x0008
        /*0104*/ 	.byte	0x00, 0xf0, 0x21, 0x00


	//----- nvinfo : EIATTR_KPARAM_INFO
	.align		4
.L_85:
        /*0108*/ 	.byte	0x04, 0x17
        /*010a*/ 	.short	(.L_87 - .L_86)
.L_86:
        /*010c*/ 	.word	0x00000000
        /*0110*/ 	.short	0x0000
        /*0112*/ 	.short	0x0000
        /*0114*/ 	.byte	0x00, 0xf0, 0x21, 0x00


	//----- nvinfo : EIATTR_SPARSE_MMA_MASK
	.align		4
.L_87:
        /*0118*/ 	.byte	0x03, 0x50
        /*011a*/ 	.short	0x0000


	//----- nvinfo : EIATTR_MAXREG_COUNT
	.align		4
        /*011c*/ 	.byte	0x03, 0x1b
        /*011e*/ 	.short	0x00ff


	//----- nvinfo : EIATTR_VRC_CTA_INIT_COUNT
	.align		4
        /*0120*/ 	.byte	0x02, 0x4a
	.zero		1
	.zero		1


	//----- nvinfo : EIATTR_EXIT_INSTR_OFFSETS
	.align		4
        /*0124*/ 	.byte	0x04, 0x1c
        /*0126*/ 	.short	(.L_89 - .L_88)


	//   ....[0]....
.L_88:
        /*0128*/ 	.word	0x000001f0


	//   ....[1]....
        /*012c*/ 	.word	0x00019b00


	//----- nvinfo : EIATTR_CRS_STACK_SIZE
	.align		4
.L_89:
        /*0130*/ 	.byte	0x04, 0x1e
        /*0132*/ 	.short	(.L_91 - .L_90)
.L_90:
        /*0134*/ 	.word	0x00000000


	//----- nvinfo : EIATTR_CBANK_PARAM_SIZE
	.align		4
.L_91:
        /*0138*/ 	.byte	0x03, 0x19
        /*013a*/ 	.short	0x0130


	//----- nvinfo : EIATTR_PARAM_CBANK
	.align		4
        /*013c*/ 	.byte	0x04, 0x0a
        /*013e*/ 	.short	(.L_93 - .L_92)
	.align		4
.L_92:
        /*0140*/ 	.word	index@(.nv.constant0.jit_computeValues)
        /*0144*/ 	.short	0x0380
        /*0146*/ 	.short	0x0130


	//----- nvinfo : EIATTR_SW_WAR
	.align		4
.L_93:
        /*0148*/ 	.byte	0x04, 0x36
        /*014a*/ 	.short	(.L_95 - .L_94)
.L_94:
        /*014c*/ 	.word	0x00000000
.L_95:


//--------------------- .nv.compat                --------------------------
	.section	.nv.compat,"",@"SHT_CUDA_COMPAT_INFO"
	.align	4
        /*0000*/ 	.byte	0x02, 0x02, 0x02, 0x00, 0x02, 0x05, 0x05, 0x00, 0x02, 0x03, 0x00, 0x00, 0x02, 0x06, 0x01, 0x00


//--------------------- .nv.callgraph             --------------------------
	.section	.nv.callgraph,"",@"SHT_CUDA_CALLGRAPH"
	.align	4
	.sectionentsize	8
	.align		4
        /*0000*/ 	.word	0x00000000
	.align		4
        /*0004*/ 	.word	0xffffffff
	.align		4
        /*0008*/ 	.word	0x00000000
	.align		4
        /*000c*/ 	.word	0xfffffffe
	.align		4
        /*0010*/ 	.word	0x00000000
	.align		4
        /*0014*/ 	.word	0xfffffffd
	.align		4
        /*0018*/ 	.word	0x00000000
	.align		4
        /*001c*/ 	.word	0xfffffffc


//--------------------- .nv.constant4             --------------------------
	.section	.nv.constant4,"a",@progbits
	.align	8
	.align		8
.nv.constant4:
        /*0000*/ 	.dword	_ZN6kb31_t6DEGREEE
	.align		8
        /*0008*/ 	.dword	_ZN6kb31_t5NBITSE
	.align		8
        /*0010*/ 	.dword	_ZN6kb31_t3MODE
	.align		8
        /*0018*/ 	.dword	_ZN6kb31_t1ME
	.align		8
        /*0020*/ 	.dword	_ZN6kb31_t2RRE
	.align		8
        /*0028*/ 	.dword	_ZN6kb31_t3ONEE
	.align		8
        /*0030*/ 	.dword	_ZN6kb31_t10MONTY_BITSE
	.align		8
        /*0038*/ 	.dword	_ZN6kb31_t8MONTY_MUE
	.align		8
        /*0040*/ 	.dword	_ZN6kb31_t10MONTY_MASKE
	.align		8
        /*0048*/ 	.dword	_ZN6kb31_t8TOP_BITSE
	.align		8
        /*0050*/ 	.dword	_ZN23kb31_septic_extension_t15frobenius_constE
	.align		8
        /*0058*/ 	.dword	_ZN23kb31_septic_extension_t22double_frobenius_constE
	.align		8
        /*0060*/ 	.dword	_ZN23kb31_septic_extension_t10A_EC_LOGUPE
	.align		8
        /*0068*/ 	.dword	_ZN23kb31_septic_extension_t10B_EC_LOGUPE
	.align		8
        /*0070*/ 	.dword	_ZN19kb31_septic_curve_t7dummy_xE
	.align		8
        /*0078*/ 	.dword	_ZN19kb31_septic_curve_t7dummy_yE
	.align		8
        /*0080*/ 	.dword	_ZN19kb31_septic_curve_t7start_xE
	.align		8
        /*0088*/ 	.dword	_ZN19kb31_septic_curve_t7start_yE
	.align		8
        /*0090*/ 	.dword	_ZN16kb31_extension_t1DE
	.align		8
        /*0098*/ 	.dword	_ZN16kb31_extension_t1WE
	.align		8
        /*00a0*/ 	.dword	_ZN26__nv_atomic_triv_cp_helperIjE5__valE
	.align		8
        /*00a8*/ 	.dword	_ZN44_INTERNAL_00000000_13_jit_kernel_cu_d23cb39829poseidon2_constants_koalabear3t1620half_external_roundsE
	.align		8
        /*00b0*/ 	.dword	_ZN44_INTERNAL_00000000_13_jit_kernel_cu_d23cb39829poseidon2_constants_koalabear3t1615internal_roundsE
	.align		8
        /*00b8*/ 	.dword	_ZN44_INTERNAL_00000000_13_jit_kernel_cu_d23cb39829poseidon2_constants_koalabear3t165alphaE
	.align		8
        /*00c0*/ 	.dword	_ZN44_INTERNAL_00000000_13_jit_kernel_cu_d23cb39829poseidon2_constants_koalabear3t1615round_constantsE
	.align		8
        /*00c8*/ 	.dword	_ZN44_INTERNAL_00000000_13_jit_kernel_cu_d23cb3989poseidon223EXTERNAL_ROUNDS_DEFAULTE


//--------------------- .nv.constant3             --------------------------
	.section	.nv.constant3,"a",@progbits
	.align	4
.nv.constant3:
	.type		_ZN44_INTERNAL_00000000_13_jit_kernel_cu_d23cb3989constants20kb31_frobenius_constE,@object
	.size		_ZN44_INTERNAL_00000000_13_jit_kernel_cu_d23cb3989constants20kb31_frobenius_constE,(_ZN44_INTERNAL_00000000_13_jit_kernel_cu_d23cb3989constants27kb31_double_frobenius_constE - _ZN44_INTERNAL_00000000_13_jit_kernel_cu_d23cb3989constants20kb31_frobenius_constE)
_ZN44_INTERNAL_00000000_13_jit_kernel_cu_d23cb3989constants20kb31_frobenius_constE:
        /*0000*/ 	.byte	0xfe, 0xff, 0xff, 0x01, 0xfe, 0xff, 0xff, 0x01, 0xfe, 0xff, 0xff, 0x01, 0xfe, 0xff, 0xff, 0x01
        /* <DEDUP_REMOVED lines=11> */
        /*00c0*/ 	.byte	0xc9, 0x59, 0x6b, 0x6b
	.type		_ZN44_INTERNAL_00000000_13_jit_kernel_cu_d23cb3989constants27kb31_double_frobenius_constE,@object
	.size		_ZN44_INTERNAL_00000000_13_jit_kernel_cu_d23cb3989constants27kb31_double_frobenius_constE,(_ZN44_INTERNAL_00000000_13_jit_kernel_cu_d23cb3989constants15KB31_A_EC_LOGUPE - _ZN44_INTERNAL_00000000_13_jit_kernel_cu_d23cb3989constants27kb31_double_frobenius_constE)
_ZN44_INTERNAL_00000000_13_jit_kernel_cu_d23cb3989constants27kb31_double_frobenius_constE:
        /* <DEDUP_REMOVED lines=13> */
	.type		_ZN44_INTERNAL_00000000_13_jit_kernel_cu_d23cb3989constants15KB31_A_EC_LOGUPE,@object
	.size		_ZN44_INTERNAL_00000000_13_jit_kernel_cu_d23cb3989constants15KB31_A_EC_LOGUPE,(_ZN44_INTERNAL_00000000_13_jit_kernel_cu_d23cb3989constants15KB31_B_EC_LOGUPE - _ZN44_INTERNAL_00000000_13_jit_kernel_cu_d23cb3989constants15KB31_A_EC_LOGUPE)
_ZN44_INTERNAL_00000000_13_jit_kernel_cu_d23cb3989constants15KB31_A_EC_LOGUPE:
        /*0188*/ 	.byte	0x2c, 0xbb, 0xb6, 0x70, 0x79, 0xce, 0xfe, 0x5e, 0x50, 0x0b, 0x68, 0x68, 0xe1, 0x04, 0x2a, 0x37
        /*0198*/ 	.byte	0x61, 0x47, 0xe5, 0x19, 0x25, 0xc9, 0x7d, 0x2d, 0xa1, 0x58, 0xae, 0x3b
	.type		_ZN44_INTERNAL_00000000_13_jit_kernel_cu_d23cb3989constants15KB31_B_EC_LOGUPE,@object
	.size		_ZN44_INTERNAL_00000000_13_jit_kernel_cu_d23cb3989constants15KB31_B_EC_LOGUPE,(_ZN44_INTERNAL_00000000_13_jit_kernel_cu_d23cb3989constants12kb31_dummy_xE - _ZN44_INTERNAL_00000000_13_jit_kernel_cu_d23cb3989constants15KB31_B_EC_LOGUPE)
_ZN44_INTERNAL_00000000_13_jit_kernel_cu_d23cb3989constants15KB31_B_EC_LOGUPE:
        /*01a4*/ 	.byte	0xce, 0x77, 0x01, 0x47, 0x5a, 0x6c, 0x4c, 0x44, 0x08, 0x8c, 0x66, 0x31, 0x90, 0x4a, 0xcd, 0x5c
        /*01b4*/ 	.byte	0x3a, 0xbd, 0x92, 0x34, 0x70, 0x39, 0x96, 0x61, 0xf7, 0x4b, 0xac, 0x5f
	.type		_ZN44_INTERNAL_00000000_13_jit_kernel_cu_d23cb3989constants12kb31_dummy_xE,@object
	.size		_ZN44_INTERNAL_00000000_13_jit_kernel_cu_d23cb3989constants12kb31_dummy_xE,(_ZN44_INTERNAL_00000000_13_jit_kernel_cu_d23cb3989constants12kb31_dummy_yE - _ZN44_INTERNAL_00000000_13_jit_kernel_cu_d23cb3989constants12kb31_dummy_xE)
_ZN44_INTERNAL_00000000_13_jit_kernel_cu_d23cb3989constants12kb31_dummy_xE:
        /*01c0*/ 	.byte	0x48, 0x52, 0x49, 0x76, 0xee, 0xb5, 0xa6, 0x5c, 0xfd, 0x7e, 0x55, 0x67, 0x78, 0xd1, 0xfb, 0x2c
        /*01d0*/ 	.byte	0x75, 0x0e, 0x3b, 0x3d, 0xf9, 0xe5, 0x6a, 0x3f, 0x30, 0xf3, 0x1c, 0x37
	.type		_ZN44_INTERNAL_00000000_13_jit_kernel_cu_d23cb3989constants12kb31_dummy_yE,@object
	.size		_ZN44_INTERNAL_00000000_13_jit_kernel_cu_d23cb3989constants12kb31_dummy_yE,(_ZN44_INTERNAL_00000000_13_jit_kernel_cu_d23cb3989constants12kb31_start_xE - _ZN44_INTERNAL_00000000_13_jit_kernel_cu_d23cb3989constants12kb31_dummy_yE)
_ZN44_INTERNAL_00000000_13_jit_kernel_cu_d23cb3989constants12kb31_dummy_yE:
        /*01dc*/ 	.byte	0x35, 0xcf, 0x98, 0x04, 0x53, 0x0b, 0x50, 0x60, 0xb3, 0x26, 0x96, 0x20, 0x7c, 0xc6, 0xbc, 0x62
        /*01ec*/ 	.byte	0xb2, 0xbd, 0x9b, 0x0c, 0x48, 0xa0, 0xa5, 0x43, 0x21, 0x56, 0xe5, 0x56
	.type		_ZN44_INTERNAL_00000000_13_jit_kernel_cu_d23cb3989constants12kb31_start_xE,@object
	.size		_ZN44_INTERNAL_00000000_13_jit_kernel_cu_d23cb3989constants12kb31_start_xE,(_ZN44_INTERNAL_00000000_13_jit_kernel_cu_d23cb3989constants12kb31_start_yE - _ZN44_INTERNAL_00000000_13_jit_kernel_cu_d23cb3989constants12kb31_start_xE)
_ZN44_INTERNAL_00000000_13_jit_kernel_cu_d23cb3989constants12kb31_start_xE:
        /*01f8*/ 	.byte	0x12, 0x3f, 0xef, 0x53, 0x58, 0x4e, 0xc2, 0x3d, 0x1c, 0xce, 0xf8, 0x3c, 0xfd, 0x1a, 0x20, 0x73
        /*0208*/ 	.byte	0x48, 0xbe, 0x33, 0x62, 0x39, 0x80, 0x7d, 0x09, 0x78, 0x4b, 0xfd, 0x0c
	.type		_ZN44_INTERNAL_00000000_13_jit_kernel_cu_d23cb3989constants12kb31_start_yE,@object
	.size		_ZN44_INTERNAL_00000000_13_jit_kernel_cu_d23cb3989constants12kb31_start_yE,(.L_24 - _ZN44_INTERNAL_00000000_13_jit_kernel_cu_d23cb3989constants12kb31_start_yE)
_ZN44_INTERNAL_00000000_13_jit_kernel_cu_d23cb3989constants12kb31_start_yE:
        /*0214*/ 	.byte	0xd9, 0xbe, 0x30, 0x18, 0xa3, 0x5a, 0xc6, 0x0d, 0x20, 0x92, 0x33, 0x57, 0x26, 0x77, 0xf4, 0x49
        /*0224*/ 	.byte	0x50, 0x17, 0xd8, 0x23, 0x5c, 0xfa, 0x55, 0x52, 0xd7, 0x42, 0x2d, 0x41
.L_24:


//--------------------- .text.jit_computeValues   --------------------------
	.section	.text.jit_computeValues,"ax",@progbits
	.align	128
        .global         jit_computeValues
        .type           jit_computeValues,@function
        .size           jit_computeValues,(.L_x_9 - jit_computeValues)
        .other          jit_computeValues,@"STO_CUDA_ENTRY STV_DEFAULT"
jit_computeValues:
.text.jit_computeValues:
[----:B------:R-:W0:Y:S01]  /*0000*/  LDC R1, c[0x0][0x37c] ;  /* 0x0000df00ff017b82 */ /* 0x000e220000000800 */
[----:B------:R-:W1:Y:S01]  /*0010*/  S2R R23, SR_TID.X ;  /* 0x0000000000177919 */ /* 0x000e620000002100 */
[----:B------:R-:W2:Y:S06]  /*0020*/  LDCU UR7, c[0x0][0x2fc] ;  /* 0x00005f80ff0777ac */ /* 0x000eac0008000800 */
[----:B------:R-:W1:Y:S01]  /*0030*/  S2UR UR6, SR_CTAID.X ;  /* 0x00000000000679c3 */ /* 0x000e620000002500 */
[----:B0-----:R-:W-:Y:S01]  /*0040*/  IADD3 R1, PT, PT, R1, -0x1a8, RZ ;  /* 0xfffffe5801017810 */ /* 0x001fe20007ffe0ff */
[----:B------:R-:W0:Y:S01]  /*0050*/  LDCU UR4, c[0x0][0x3e8] ;  /* 0x00007d00ff0477ac */ /* 0x000e220008000800 */
[----:B------:R-:W-:-:S05]  /*0060*/  UMOV UR5, 0x1 ;  /* 0x0000000100057882 */ /* 0x000fca0000000000 */
[----:B------:R-:W1:Y:S08]  /*0070*/  LDC R22, c[0x0][0x360] ;  /* 0x0000d800ff167b82 */ /* 0x000e700000000800 */
[----:B------:R-:W3:Y:S01]  /*0080*/  LDC.64 R2, c[0x0][0x3a0] ;  /* 0x0000e800ff027b82 */ /* 0x000ee20000000a00 */
[----:B0-----:R-:W-:-:S07]  /*0090*/  USHF.L.U32 UR4, UR5, UR4, URZ ;  /* 0x0000000405047299 */ /* 0x001fce00080006ff */
[----:B------:R-:W0:Y:S01]  /*00a0*/  LDC.64 R4, c[0x0][0x3a8] ;  /* 0x0000ea00ff047b82 */ /* 0x000e220000000a00 */
[----:B------:R-:W-:-:S07]  /*00b0*/  USHF.R.S32.HI UR5, URZ, 0x1f, UR4 ;  /* 0x0000001fff057899 */ /* 0x000fce0008011404 */
[----:B------:R-:W4:Y:S01]  /*00c0*/  LDC.64 R6, c[0x0][0x3b0] ;  /* 0x0000ec00ff067b82 */ /* 0x000f220000000a00 */
[----:B-1----:R-:W-:Y:S02]  /*00d0*/  IMAD R22, R22, UR6, R23 ;  /* 0x0000000616167c24 */ /* 0x002fe4000f8e0217 */
[----:B------:R-:W-:Y:S01]  /*00e0*/  HFMA2 R23, -RZ, RZ, 0, 0 ;  /* 0x00000000ff177431 */ /* 0x000fe200000001ff */
[----:B------:R-:W2:Y:S04]  /*00f0*/  LDCU UR6, c[0x0][0x2f8] ;  /* 0x00005f00ff0677ac */ /* 0x000ea80008000800 */
[----:B------:R-:W-:Y:S02]  /*0100*/  ISETP.LT.U64.AND P0, PT, R22, UR4, PT ;  /* 0x0000000416007c0c */ /* 0x000fe4000bf11070 */
[----:B------:R-:W1:Y:S01]  /*0110*/  LDC.64 R8, c[0x0][0x3b8] ;  /* 0x0000ee00ff087b82 */ /* 0x000e620000000a00 */
[----:B---3--:R3:W-:Y:S04]  /*0120*/  STL.64 [R1], R2 ;  /* 0x0000000201007387 */ /* 0x0087e80000100a00 */
[----:B0-----:R0:W-:Y:S03]  /*0130*/  STL.64 [R1+0x8], R4 ;  /* 0x0000080401007387 */ /* 0x0011e60000100a00 */
[----:B------:R-:W5:Y:S01]  /*0140*/  LDC.64 R10, c[0x0][0x3c0] ;  /* 0x0000f000ff0a7b82 */ /* 0x000f620000000a00 */
[----:B---3--:R-:W-:Y:S01]  /*0150*/  MOV R2, R1 ;  /* 0x0000000100027202 */ /* 0x008fe20000000f00 */
[----:B------:R-:W-:Y:S01]  /*0160*/  HFMA2 R3, -RZ, RZ, 0, 0 ;  /* 0x00000000ff037431 */ /* 0x000fe200000001ff */
[----:B----4-:R0:W-:Y:S05]  /*0170*/  STL.64 [R1+0x10], R6 ;  /* 0x0000100601007387 */ /* 0x0101ea0000100a00 */
[----:B------:R-:W3:Y:S01]  /*0180*/  LDC.64 R12, c[0x0][0x3c8] ;  /* 0x0000f200ff0c7b82 */ /* 0x000ee20000000a00 */
[----:B--2---:R-:W-:-:S07]  /*0190*/  IADD.64 R2, R2, UR6 ;  /* 0x0000000602027c35 */ /* 0x004fce000f8e0200 */
[----:B------:R-:W2:Y:S01]  /*01a0*/  LDC.64 R14, c[0x0][0x3d0] ;  /* 0x0000f400ff0e7b82 */ /* 0x000ea20000000a00 */
[----:B-1----:R0:W-:Y:S04]  /*01b0*/  STL.64 [R1+0x18], R8 ;  /* 0x0000180801007387 */ /* 0x0021e80000100a00 */
[----:B-----5:R0:W-:Y:S04]  /*01c0*/  STL.64 [R1+0x20], R10 ;  /* 0x0000200a01007387 */ /* 0x0201e80000100a00 */
[----:B---3--:R0:W-:Y:S04]  /*01d0*/  STL.64 [R1+0x28], R12 ;  /* 0x0000280c01007387 */ /* 0x0081e80000100a00 */
[----:B--2---:R0:W-:Y:S01]  /*01e0*/  STL.64 [R1+0x30], R14 ;  /* 0x0000300e01007387 */ /* 0x0041e20000100a00 */
[----:B------:R-:W-:Y:S05]  /*01f0*/  @!P0 EXIT ;  /* 0x000000000000894d */ /* 0x000fea0003800000 */
[----:B------:R-:W-:Y:S02]  /*0200*/  IADD.64 R34, R2, 0xb8 ;  /* 0x000000b802227835 */ /* 0x000fe400078e0200 */
[----:B------:R-:W-:-:S07]  /*0210*/  MOV R17, 0x230 ;  /* 0x0000023000117802 */ /* 0x000fce0000000f00 */
[----:B0-----:R-:W-:Y:S05]  /*0220*/  CALL.REL.NOINC `($jit_computeValues$_ZN20kb31_septic_digest_tC1Ev) ;  /* 0x0000019800d47944 */ /* 0x001fea0003c00000 */
[----:B------:R-:W0:Y:S01]  /*0230*/  LDCU.U16 UR6, c[0x0][0x410] ;  /* 0x00008200ff0677ac */ /* 0x000e220008000400 */
[----:B------:R-:W1:Y:S01]  /*0240*/  LDC.64 R8, c[0x0][0x400] ;  /* 0x00010000ff087b82 */ /* 0x000e620000000a00 */
[----:B------:R-:W2:Y:S01]  /*0250*/  LDCU.U16 UR7, c[0x0][0x412] ;  /* 0x00008240ff0777ac */ /* 0x000ea20008000400 */
[----:B------:R-:W3:Y:S06]  /*0260*/  LDCU.U16 UR8, c[0x0][0x414] ;  /* 0x00008280ff0877ac */ /* 0x000eec0008000400 */
[----:B------:R-:W4:Y:S01]  /*0270*/  LDC.64 R10, c[0x0][0x408] ;  /* 0x00010200ff0a7b82 */ /* 0x000f220000000a00 */
[----:B------:R-:W5:Y:S01]  /*0280*/  LDCU.U16 UR9, c[0x0][0x416] ;  /* 0x000082c0ff0977ac */ /* 0x000f620008000400 */
[----:B------:R-:W1:Y:S06]  /*0290*/  LDCU.U16 UR10, c[0x0][0x430] ;  /* 0x00008600ff0a77ac */ /* 0x000e6c0008000400 */
[----:B------:R-:W4:Y:S01]  /*02a0*/  LDC.64 R12, c[0x0][0x418] ;  /* 0x00010600ff0c7b82 */ /* 0x000f220000000a00 */
[----:B0-----:R-:W-:Y:S01]  /*02b0*/  MOV R4, UR6 ;  /* 0x0000000600047c02 */ /* 0x001fe20008000f00 */
[----:B------:R-:W0:Y:S01]  /*02c0*/  LDCU.U16 UR11, c[0x0][0x432] ;  /* 0x00008640ff0b77ac */ /* 0x000e220008000400 */
[----:B--2---:R-:W-:Y:S01]  /*02d0*/  MOV R5, UR7 ;  /* 0x0000000700057c02 */ /* 0x004fe20008000f00 */
[----:B------:R-:W2:Y:S04]  /*02e0*/  LDCU.U16 UR12, c[0x0][0x434] ;  /* 0x00008680ff0c77ac */ /* 0x000ea80008000400 */
[----:B------:R-:W0:Y:S01]  /*02f0*/  LDC.64 R14, c[0x0][0x420] ;  /* 0x00010800ff0e7b82 */ /* 0x000e220000000a00 */
[----:B---3--:R-:W-:Y:S01]  /*0300*/  MOV R0, UR8 ;  /* 0x0000000800007c02 */ /* 0x008fe20008000f00 */
[----:B------:R-:W-:Y:S01]  /*0310*/  PRMT R4, R4, 0x5410, R5 ;  /* 0x0000541004047816 */ /* 0x000fe20000000005 */
[----:B------:R-:W3:Y:S01]  /*0320*/  LDCU.U16 UR13, c[0x0][0x436] ;  /* 0x000086c0ff0d77ac */ /* 0x000ee20008000400 */
[----:B-1----:R-:W-:Y:S01]  /*0330*/  STL.64 [R1+0x40], R8 ;  /* 0x0000400801007387 */ /* 0x002fe20000100a00 */
[----:B-----5:R-:W-:Y:S01]  /*0340*/  MOV R7, UR9 ;  /* 0x0000000900077c02 */ /* 0x020fe20008000f00 */
[----:B------:R-:W1:Y:S02]  /*0350*/  LDCU.U16 UR14, c[0x0][0x450] ;  /* 0x00008a00ff0e77ac */ /* 0x000e640008000400 */
[----:B------:R-:W5:Y:S01]  /*0360*/  LDC.64 R18, c[0x0][0x468] ;  /* 0x00011a00ff127b82 */ /* 0x000f620000000a00 */
[----:B----4-:R-:W-:Y:S01]  /*0370*/  STL.64 [R1+0x48], R10 ;  /* 0x0000480a01007387 */ /* 0x010fe20000100a00 */
[----:B------:R-:W-:Y:S01]  /*0380*/  PRMT R5, R0, 0x5410, R7 ;  /* 0x0000541000057816 */ /* 0x000fe20000000007 */
[----:B------:R-:W4:Y:S01]  /*0390*/  LDCU.U16 UR15, c[0x0][0x452] ;  /* 0x00008a40ff0f77ac */ /* 0x000f220008000400 */
[----:B------:R-:W5:Y:S04]  /*03a0*/  LDCU.U16 UR6, c[0x0][0x454] ;  /* 0x00008a80ff0677ac */ /* 0x000f680008000400 */
[----:B------:R-:W5:Y:S01]  /*03b0*/  LDC.64 R20, c[0x0][0x438] ;  /* 0x00010e00ff147b82 */ /* 0x000f620000000a00 */
[----:B------:R-:W-:Y:S01]  /*03c0*/  STL.64 [R1+0x58], R12 ;  /* 0x0000580c01007387 */ /* 0x000fe20000100a00 */
[----:B--2---:R-:W-:Y:S01]  /*03d0*/  MOV R0, UR12 ;  /* 0x0000000c00007c02 */ /* 0x004fe20008000f00 */
[----:B------:R-:W2:Y:S02]  /*03e0*/  LDCU.U16 UR7, c[0x0][0x456] ;  /* 0x00008ac0ff0777ac */ /* 0x000ea40008000400 */
[----:B------:R2:W-:Y:S01]  /*03f0*/  STL.64 [R1+0x50], R4 ;  /* 0x0000500401007387 */ /* 0x0005e20000100a00 */
[----:B---3--:R-:W-:-:S02]  /*0400*/  MOV R37, UR13 ;  /* 0x0000000d00257c02 */ /* 0x008fc40008000f00 */
[----:B------:R-:W3:Y:S01]  /*0410*/  LDC.64 R24, c[0x0][0x440] ;  /* 0x00011000ff187b82 */ /* 0x000ee20000000a00 */
[----:B0-----:R-:W-:Y:S01]  /*0420*/  STL.64 [R1+0x60], R14 ;  /* 0x0000600e01007387 */ /* 0x001fe20000100a00 */
[----:B-1----:R-:W-:Y:S01]  /*0430*/  MOV R36, UR14 ;  /* 0x0000000e00247c02 */ /* 0x002fe20008000f00 */
[----:B----4-:R-:W-:-:S05]  /*0440*/  MOV R39, UR15 ;  /* 0x0000000f00277c02 */ /* 0x010fca0008000f00 */
[----:B------:R-:W0:Y:S01]  /*0450*/  LDC.64 R26, c[0x0][0x448] ;  /* 0x00011200ff1a7b82 */ /* 0x000e220000000a00 */
[----:B-----5:R-:W-:Y:S01]  /*0460*/  STL.64 [R1+0x78], R18 ;  /* 0x0000781201007387 */ /* 0x020fe20000100a00 */
[----:B--2---:R-:W-:Y:S01]  /*0470*/  MOV R4, UR10 ;  /* 0x0000000a00047c02 */ /* 0x004fe20008000f00 */
[----:B------:R-:W-:Y:S01]  /*0480*/  MOV R5, UR11 ;  /* 0x0000000b00057c02 */ /* 0x000fe20008000f00 */
[----:B------:R-:W-:Y:S01]  /*0490*/  MOV R38, UR6 ;  /* 0x0000000600267c02 */ /* 0x000fe20008000f00 */
[----:B------:R-:W-:-:S03]  /*04a0*/  MOV R41, UR7 ;  /* 0x0000000700297c02 */ /* 0x000fc60008000f00 */
[----:B------:R-:W1:Y:S01]  /*04b0*/  LDC.64 R28, c[0x0][0x458] ;  /* 0x00011600ff1c7b82 */ /* 0x000e620000000a00 */
[----:B------:R-:W-:Y:S01]  /*04c0*/  STL.64 [R1+0x80], R20 ;  /* 0x0000801401007387 */ /* 0x000fe20000100a00 */
[----:B------:R-:W-:Y:S02]  /*04d0*/  PRMT R4, R4, 0x5410, R5 ;  /* 0x0000541004047816 */ /* 0x000fe40000000005 */
[----:B------:R-:W-:Y:S01]  /*04e0*/  PRMT R5, R0, 0x5410, R37 ;  /* 0x0000541000057816 */ /* 0x000fe20000000025 */
[----:B------:R-:W-:-:S03]  /*04f0*/  MOV R0, R34 ;  /* 0x0000002200007202 */ /* 0x000fc60000000f00 */
[----:B------:R-:W2:Y:S01]  /*0500*/  LDC.64 R30, c[0x0][0x390] ;  /* 0x0000e400ff1e7b82 */ /* 0x000ea20000000a00 */
[----:B---3--:R-:W-:Y:S04]  /*0510*/  STL.64 [R1+0x88], R24 ;  /* 0x0000881801007387 */ /* 0x008fe80000100a00 */
[----:B------:R3:W-:Y:S03]  /*0520*/  STL.64 [R1+0x70], R4 ;  /* 0x0000700401007387 */ /* 0x0007e60000100a00 */
[----:B------:R-:W4:Y:S01]  /*0530*/  LDC.64 R32, c[0x0][0x398] ;  /* 0x0000e600ff207b82 */ /* 0x000f220000000a00 */
[----:B0-----:R-:W-:Y:S07]  /*0540*/  STL.64 [R1+0x90], R26 ;  /* 0x0000901a01007387 */ /* 0x001fee0000100a00 */
[----:B------:R-:W0:Y:S01]  /*0550*/  LDC.64 R6, c[0x0][0x3f8] ;  /* 0x0000fe00ff067b82 */ /* 0x000e220000000a00 */
[----:B-1----:R-:W-:Y:S01]  /*0560*/  STL.64 [R1+0xa0], R28 ;  /* 0x0000a01c01007387 */ /* 0x002fe20000100a00 */
[----:B---3--:R-:W-:-:S02]  /*0570*/  PRMT R4, R36, 0x5410, R39 ;  /* 0x0000541024047816 */ /* 0x008fc40000000027 */
[----:B------:R-:W-:-:S04]  /*0580*/  PRMT R5, R38, 0x5410, R41 ;  /* 0x0000541026057816 */ /* 0x000fc80000000029 */
[----:B------:R-:W1:Y:S01]  /*0590*/  LDC.64 R16, c[0x0][0x428] ;  /* 0x00010a00ff107b82 */ /* 0x000e620000000a00 */
[----:B--2---:R-:W-:Y:S04]  /*05a0*/  STL.64 [R1+0xa8], R30 ;  /* 0x0000a81e01007387 */ /* 0x004fe80000100a00 */
[----:B------:R2:W-:Y:S04]  /*05b0*/  STL.64 [R1+0x98], R4 ;  /* 0x0000980401007387 */ /* 0x0005e80000100a00 */
[----:B----4-:R-:W-:Y:S04]  /*05c0*/  STL.64 [R1+0xb0], R32 ;  /* 0x0000b02001007387 */ /* 0x010fe80000100a00 */
[----:B0-----:R0:W-:Y:S01]  /*05d0*/  STL.64 [R1+0x38], R6 ;  /* 0x0000380601007387 */ /* 0x0011e20000100a00 */
[----:B--2---:R-:W-:Y:S01]  /*05e0*/  MOV R5, R35 ;  /* 0x0000002300057202 */ /* 0x004fe20000000f00 */
[----:B------:R-:W-:-:S02]  /*05f0*/  MOV R4, R2 ;  /* 0x0000000200047202 */ /* 0x000fc40000000f00 */
[----:B-1----:R1:W-:Y:S01]  /*0600*/  STL.64 [R1+0x68], R16 ;  /* 0x0000681001007387 */ /* 0x0023e20000100a00 */
[----:B0-----:R-:W-:Y:S01]  /*0610*/  MOV R7, R3 ;  /* 0x0000000300077202 */ /* 0x001fe20000000f00 */
[----:B-1----:R-:W-:-:S07]  /*0620*/  MOV R16, 0x640 ;  /* 0x0000064000107802 */ /* 0x002fce0000000f00 */
[----:B------:R-:W-:Y:S05]  /*0630*/  CALL.REL.NOINC `($jit_computeValues$_ZN23kb31_septic_extension_taSERKS_) ;  /* 0x00000198009c7944 */ /* 0x000fea0003c00000 */
[----:B------:R-:W0:Y:S01]  /*0640*/  LDCU UR7, c[0x0][0x3e8] ;  /* 0x00007d00ff0777ac */ /* 0x000e220008000800 */
[C---:B------:R-:W-:Y:S02]  /*0650*/  IADD.64 R4, R2.reuse, 0xd4 ;  /* 0x000000d402047835 */ /* 0x040fe400078e0200 */
[----:B------:R-:W-:Y:S02]  /*0660*/  IADD.64 R6, R2, 0x1c ;  /* 0x0000001c02067835 */ /* 0x000fe400078e0200 */
[----:B------:R-:W0:Y:S01]  /*0670*/  LDCU UR6, c[0x0][0x3d8] ;  /* 0x00007b00ff0677ac */ /* 0x000e220008000800 */
[----:B------:R-:W-:Y:S01]  /*0680*/  MOV R16, 0x730 ;  /* 0x0000073000107802 */ /* 0x000fe20000000f00 */
[----:B------:R-:W-:Y:S02]  /*0690*/  MOV R0, R4 ;  /* 0x0000000400007202 */ /* 0x000fe40000000f00 */
[----:B------:R-:W-:Y:S01]  /*06a0*/  MOV R4, R6 ;  /* 0x0000000600047202 */ /* 0x000fe20000000f00 */
[----:B------:R-:W1:Y:S01]  /*06b0*/  LDCU.64 UR14, c[0x0][0x358] ;  /* 0x00006b00ff0e77ac */ /* 0x000e620008000a00 */
[----:B0-----:R-:W-:-:S03]  /*06c0*/  UIADD3 UR6, UPT, UPT, UR7, -UR6, URZ ;  /* 0x8000000607067290 */ /* 0x001fc6000fffe0ff */
[----:B------:R-:W-:Y:S02]  /*06d0*/  UMOV UR7, 0x1 ;  /* 0x0000000100077882 */ /* 0x000fe40000000000 */
[----:B------:R-:W-:-:S04]  /*06e0*/  USHF.L.U32 UR6, UR7, UR6, URZ ;  /* 0x0000000607067299 */ /* 0x000fc800080006ff */
[----:B------:R-:W-:Y:S02]  /*06f0*/  USHF.R.S32.HI UR7, URZ, 0x1f, UR6 ;  /* 0x0000001fff077899 */ /* 0x000fe40008011406 */
[----:B------:R-:W-:-:S04]  /*0700*/  MOV R24, UR6 ;  /* 0x0000000600187c02 */ /* 0x000fc80008000f00 */
[----:B-1----:R-:W-:-:S07]  /*0710*/  MOV R25, UR7 ;  /* 0x0000000700197c02 */ /* 0x002fce0008000f00 */
[----:B------:R-:W-:Y:S05]  /*0720*/  CALL.REL.NOINC `($jit_computeValues$_ZN23kb31_septic_extension_taSERKS_) ;  /* 0x0000019800607944 */ /* 0x000fea0003c00000 */
[----:B------:R-:W0:Y:S01]  /*0730*/  LDCU.128 UR8, c[0x0][0x470] ;  /* 0x00008e00ff0877ac */ /* 0x000e220008000c00 */
[----:B------:R-:W2:Y:S01]  /*0740*/  LDL.64 R34, [R1+0x68] ;  /* 0x0000680001227983 */ /* 0x000ea20000100a00 */
[----:B------:R-:W1:Y:S01]  /*0750*/  LDCU.64 UR6, c[0x0][0x480] ;  /* 0x00009000ff0677ac */ /* 0x000e620008000a00 */
[----:B------:R-:W-:Y:S01]  /*0760*/  IMAD.SHL.U32 R4, R22, 0x4, RZ ;  /* 0x0000000416047824 */ /* 0x000fe200078e00ff */
[----:B------:R-:W-:Y:S01]  /*0770*/  SHF.R.U32.HI R5, RZ, 0x1e, R22 ;  /* 0x0000001eff057819 */ /* 0x000fe20000011616 */
[----:B------:R-:W3:Y:S01]  /*0780*/  LDL.64 R12, [R1+0x58] ;  /* 0x00005800010c7983 */ /* 0x000ee20000100a00 */
[----:B------:R-:W4:Y:S03]  /*0790*/  LDC.64 R14, c[0x0][0x460] ;  /* 0x00011800ff0e7b82 */ /* 0x000f260000000a00 */
[----:B------:R-:W3:Y:S04]  /*07a0*/  LDL.64 R20, [R1+0x80] ;  /* 0x0000800001147983 */ /* 0x000ee80000100a00 */
[----:B------:R-:W3:Y:S01]  /*07b0*/  LDL.64 R56, [R1+0x90] ;  /* 0x0000900001387983 */ /* 0x000ee20000100a00 */
[----:B0-----:R-:W-:-:S02]  /*07c0*/  IADD.64 R6, R4, UR8 ;  /* 0x0000000804067c35 */ /* 0x001fc4000f8e0200 */
[C---:B------:R-:W-:Y:S02]  /*07d0*/  IADD.64 R8, R4.reuse, UR10 ;  /* 0x0000000a04087c35 */ /* 0x040fe4000f8e0200 */
[----:B-1----:R-:W-:Y:S02]  /*07e0*/  IADD.64 R10, R4, UR6 ;  /* 0x00000006040a7c35 */ /* 0x002fe4000f8e0200 */
[----:B------:R-:W3:Y:S04]  /*07f0*/  LDG.E R2, desc[UR14][R6.64] ;  /* 0x0000000e06027981 */ /* 0x000ee8000c1e1900 */
[----:B------:R-:W3:Y:S04]  /*0800*/  LDG.E R3, desc[UR14][R8.64] ;  /* 0x0000000e08037981 */ /* 0x000ee8000c1e1900 */
[----:B------:R2:W3:Y:S01]  /*0810*/  LDG.E R0, desc[UR14][R10.64] ;  /* 0x0000000e0a007981 */ /* 0x0004e2000c1e1900 */
[----:B------:R-:W-:Y:S01]  /*0820*/  MOV R28, UR4 ;  /* 0x00000004001c7c02 */ /* 0x000fe20008000f00 */
[----:B------:R-:W-:-:S02]  /*0830*/  MOV R29, UR5 ;  /* 0x00000005001d7c02 */ /* 0x000fc40008000f00 */
[----:B----4-:R0:W-:Y:S04]  /*0840*/  STL.64 [R1+0x100], R14 ;  /* 0x0001000e01007387 */ /* 0x0101e80000100a00 */
[----:B------:R1:W-:Y:S04]  /*0850*/  STL.64 [R1+0x130], R28 ;  /* 0x0001301c01007387 */ /* 0x0003e80000100a00 */
[----:B------:R-:W-:Y:S04]  /*0860*/  STL.64 [R1+0x108], RZ ;  /* 0x000108ff01007387 */ /* 0x000fe80000100a00 */
[----:B------:R-:W-:Y:S04]  /*0870*/  STL.64 [R1+0x110], RZ ;  /* 0x000110ff01007387 */ /* 0x000fe80000100a00 */
[----:B------:R-:W-:Y:S04]  /*0880*/  STL.64 [R1+0x118], RZ ;  /* 0x000118ff01007387 */ /* 0x000fe80000100a00 */
[----:B------:R4:W-:Y:S04]  /*0890*/  STL.64 [R1+0x128], R22 ;  /* 0x0001281601007387 */ /* 0x0009e80000100a00 */
[----:B------:R0:W-:Y:S01]  /*08a0*/  STL.64 [R1+0x120], R24 ;  /* 0x0001201801007387 */ /* 0x0001e20000100a00 */
[----:B--2---:R-:W-:Y:S01]  /*08b0*/  IMAD R10, R35, 0xc, RZ ;  /* 0x0000000c230a7824 */ /* 0x004fe200078e02ff */
[----:B---3--:R-:W-:-:S02]  /*08c0*/  IADD.64 R12, R4, R12 ;  /* 0x0000000c040c7235 */ /* 0x008fc400078e0200 */
[----:B------:R-:W-:-:S03]  /*08d0*/  IMAD R16, R35, 0x14, RZ ;  /* 0x0000001423107824 */ /* 0x000fc600078e02ff */
[CC--:B------:R-:W-:Y:S01]  /*08e0*/  LEA R6, P0, R34.reuse, R12.reuse, 0x2 ;  /* 0x0000000c22067211 */ /* 0x0c0fe200078010ff */
[C-C-:B------:R-:W-:Y:S01]  /*08f0*/  IMAD.WIDE.U32 R36, R34.reuse, 0xc, R12.reuse ;  /* 0x0000000c22247825 */ /* 0x140fe200078e000c */
[CC--:B------:R-:W-:Y:S02]  /*0900*/  LEA R8, P1, R34.reuse, R12.reuse, 0x3 ;  /* 0x0000000c22087211 */ /* 0x0c0fe400078218ff */
[CC--:B0-----:R-:W-:Y:S02]  /*0910*/  LEA R14, P2, R34.reuse, R12.reuse, 0x4 ;  /* 0x0000000c220e7211 */ /* 0x0c1fe400078420ff */
[C---:B------:R-:W-:Y:S01]  /*0920*/  LEA R60, P3, R34.reuse, R12, 0x5 ;  /* 0x0000000c223c7211 */ /* 0x040fe200078628ff */
[C---:B------:R-:W-:Y:S01]  /*0930*/  IMAD.WIDE.U32 R40, R34.reuse, 0x14, R12 ;  /* 0x0000001422287825 */ /* 0x040fe200078e000c */
[CCC-:B------:R-:W-:Y:S02]  /*0940*/  LEA.HI.X R7, R34.reuse, R13.reuse, R35.reuse, 0x2, P0 ;  /* 0x0000000d22077211 */ /* 0x1c0fe400000f1423 */
[CCC-:B------:R-:W-:Y:S01]  /*0950*/  LEA.HI.X R9, R34.reuse, R13.reuse, R35.reuse, 0x3, P1 ;  /* 0x0000000d22097211 */ /* 0x1c0fe200008f1c23 */
[----:B------:R-:W-:Y:S01]  /*0960*/  IMAD R18, R35, 0x18, RZ ;  /* 0x0000001823127824 */ /* 0x000fe200078e02ff */
[CC--:B------:R-:W-:Y:S01]  /*0970*/  LEA.HI.X R15, R34.reuse, R13.reuse, R35, 0x4, P2 ;  /* 0x0000000d220f7211 */ /* 0x0c0fe200010f2423 */
[C---:B------:R-:W-:Y:S01]  /*0980*/  IMAD.WIDE.U32 R42, R34.reuse, 0x18, R12 ;  /* 0x00000018222a7825 */ /* 0x040fe200078e000c */
[C---:B------:R-:W-:Y:S01]  /*0990*/  LEA.HI.X R61, R34.reuse, R13, R35, 0x5, P3 ;  /* 0x0000000d223d7211 */ /* 0x040fe200018f2c23 */
[----:B------:R0:W-:Y:S02]  /*09a0*/  STL.64 [R1+0xf0], R2 ;  /* 0x0000f00201007387 */ /* 0x0001e40000100a00 */
[C-C-:B------:R-:W-:Y:S01]  /*09b0*/  IMAD.WIDE.U32 R44, R34.reuse, 0x1c, R12.reuse ;  /* 0x0000001c222c7825 */ /* 0x140fe200078e000c */
[----:B------:R-:W-:Y:S01]  /*09c0*/  IADD3 R11, PT, PT, R37, R10, RZ ;  /* 0x0000000a250b7210 */ /* 0x000fe20007ffe0ff */
[----:B------:R0:W-:Y:S02]  /*09d0*/  STL [R1+0xf8], R0 ;  /* 0x0000f80001007387 */ /* 0x0001e40000100800 */
[C-C-:B------:R-:W-:Y:S01]  /*09e0*/  IMAD.WIDE.U32 R46, R34.reuse, 0x24, R12.reuse ;  /* 0x00000024222e7825 */ /* 0x140fe200078e000c */
[----:B------:R-:W-:Y:S01]  /*09f0*/  MOV R10, R36 ;  /* 0x00000024000a7202 */ /* 0x000fe20000000f00 */
[----:B------:R2:W5:Y:S02]  /*0a00*/  LD.E R38, desc[UR14][R12.64] ;  /* 0x0000000e0c267980 */ /* 0x000564000c101900 */
[----:B------:R-:W-:Y:S01]  /*0a10*/  IMAD.WIDE.U32 R48, R34, 0x28, R12 ;  /* 0x0000002822307825 */ /* 0x000fe200078e000c */
[----:B------:R-:W-:-:S03]  /*0a20*/  IADD3 R17, PT, PT, R41, R16, RZ ;  /* 0x0000001029117210 */ /* 0x000fc60007ffe0ff */
[----:B------:R-:W-:-:S04]  /*0a30*/  IMAD.WIDE.U32 R50, R34, 0x2c, R12 ;  /* 0x0000002c22327825 */ /* 0x000fc800078e000c */
[----:B------:R-:W-:-:S04]  /*0a40*/  IMAD.WIDE.U32 R52, R34, 0x30, R12 ;  /* 0x0000003022347825 */ /* 0x000fc800078e000c */
[----:B------:R-:W-:-:S04]  /*0a50*/  IMAD.WIDE.U32 R54, R34, 0x34, R12 ;  /* 0x0000003422367825 */ /* 0x000fc800078e000c */
[----:B------:R-:W-:Y:S01]  /*0a60*/  IMAD.WIDE.U32 R58, R34, 0x38, R12 ;  /* 0x00000038223a7825 */ /* 0x000fe200078e000c */
[----:B--2---:R-:W-:-:S03]  /*0a70*/  IADD.64 R12, R4, R20 ;  /* 0x00000014040c7235 */ /* 0x004fc600078e0200 */
[C---:B------:R-:W-:Y:S02]  /*0a80*/  IMAD R26, R35.reuse, 0x1c, RZ ;  /* 0x0000001c231a7824 */ /* 0x040fe400078e02ff */
[C---:B------:R-:W-:Y:S02]  /*0a90*/  IMAD R30, R35.reuse, 0x28, RZ ;  /* 0x00000028231e7824 */ /* 0x040fe400078e02ff */
[C---:B------:R-:W-:Y:S02]  /*0aa0*/  IMAD R31, R35.reuse, 0x2c, RZ ;  /* 0x0000002c231f7824 */ /* 0x040fe400078e02ff */
[C---:B------:R-:W-:Y:S01]  /*0ab0*/  IMAD R32, R35.reuse, 0x30, RZ ;  /* 0x0000003023207824 */ /* 0x040fe200078e02ff */
[----:B------:R-:W-:Y:S01]  /*0ac0*/  MOV R16, R40 ;  /* 0x0000002800107202 */ /* 0x000fe20000000f00 */
[----:B------:R-:W-:Y:S01]  /*0ad0*/  IMAD R33, R35, 0x34, RZ ;  /* 0x0000003423217824 */ /* 0x000fe200078e02ff */
[----:B------:R-:W-:Y:S01]  /*0ae0*/  IADD3 R19, PT, PT, R43, R18, RZ ;  /* 0x000000122b137210 */ /* 0x000fe20007ffe0ff */
[----:B-1----:R-:W-:Y:S01]  /*0af0*/  IMAD R28, R35, 0x24, RZ ;  /* 0x00000024231c7824 */ /* 0x002fe200078e02ff */
[----:B------:R-:W-:-:S02]  /*0b00*/  IADD3 R27, PT, PT, R45, R26, RZ ;  /* 0x0000001a2d1b7210 */ /* 0x000fc40007ffe0ff */
[----:B------:R-:W-:Y:S02]  /*0b10*/  IADD3 R49, PT, PT, R49, R30, RZ ;  /* 0x0000001e31317210 */ /* 0x000fe40007ffe0ff */
[----:B------:R-:W-:Y:S01]  /*0b20*/  IADD3 R43, PT, PT, R51, R31, RZ ;  /* 0x0000001f332b7210 */ /* 0x000fe20007ffe0ff */
[----:B------:R1:W5:Y:S01]  /*0b30*/  LD.E R85, desc[UR14][R10.64] ;  /* 0x0000000e0a557980 */ /* 0x000362000c101900 */
[----:B------:R-:W-:Y:S01]  /*0b40*/  MOV R26, R44 ;  /* 0x0000002c001a7202 */ /* 0x000fe20000000f00 */
[----:B------:R-:W-:Y:S01]  /*0b50*/  IADD3 R53, PT, PT, R53, R32, RZ ;  /* 0x0000002035357210 */ /* 0x000fe20007ffe0ff */
[----:B------:R-:W-:Y:S01]  /*0b60*/  IMAD.WIDE.U32 R30, R56, 0x14, R12 ;  /* 0x00000014381e7825 */ /* 0x000fe200078e000c */
[----:B------:R-:W-:Y:S01]  /*0b70*/  IADD3 R119, PT, PT, R55, R33, RZ ;  /* 0x0000002137777210 */ /* 0x000fe20007ffe0ff */
[----:B------:R2:W5:Y:S01]  /*0b80*/  LD.E R81, desc[UR14][R16.64] ;  /* 0x0000000e10517980 */ /* 0x000562000c101900 */
[----:B------:R-:W-:Y:S01]  /*0b90*/  MOV R18, R42 ;  /* 0x0000002a00127202 */ /* 0x000fe20000000f00 */
[----:B------:R-:W-:Y:S01]  /*0ba0*/  IMAD R39, R35, 0x38, RZ ;  /* 0x0000003823277824 */ /* 0x000fe200078e02ff */
[----:B------:R-:W-:Y:S01]  /*0bb0*/  IADD3 R29, PT, PT, R47, R28, RZ ;  /* 0x0000001c2f1d7210 */ /* 0x000fe20007ffe0ff */
[----:B------:R3:W5:Y:S01]  /*0bc0*/  LD.E R86, desc[UR14][R6.64] ;  /* 0x0000000e06567980 */ /* 0x000762000c101900 */
[----:B-1----:R-:W-:-:S02]  /*0bd0*/  IMAD R11, R57, 0x14, RZ ;  /* 0x00000014390b7824 */ /* 0x002fc400078e02ff */
[C-C-:B------:R-:W-:Y:S01]  /*0be0*/  IMAD.WIDE.U32 R32, R56.reuse, 0x18, R12.reuse ;  /* 0x0000001838207825 */ /* 0x140fe200078e000c */
[----:B------:R-:W-:Y:S01]  /*0bf0*/  MOV R28, R46 ;  /* 0x0000002e001c7202 */ /* 0x000fe20000000f00 */
[----:B------:R1:W5:Y:S02]  /*0c00*/  LD.E R72, desc[UR14][R26.64] ;  /* 0x0000000e1a487980 */ /* 0x000364000c101900 */
[----:B--2---:R-:W-:Y:S01]  /*0c10*/  IMAD R17, R57, 0x18, RZ ;  /* 0x0000001839117824 */ /* 0x004fe200078e02ff */
[----:B------:R-:W-:Y:S01]  /*0c20*/  IADD3 R31, PT, PT, R31, R11, RZ ;  /* 0x0000000b1f1f7210 */ /* 0x000fe20007ffe0ff */
[----:B------:R2:W5:Y:S01]  /*0c30*/  LD.E R51, desc[UR14][R52.64] ;  /* 0x0000000e34337980 */ /* 0x000562000c101900 */
[C---:B------:R-:W-:Y:S02]  /*0c40*/  IMAD R5, R57.reuse, 0xc, RZ ;  /* 0x0000000c39057824 */ /* 0x040fe400078e02ff */
[----:B------:R-:W-:Y:S01]  /*0c50*/  IMAD R63, R57, 0x30, RZ ;  /* 0x00000030393f7824 */ /* 0x000fe200078e02ff */
[----:B------:R-:W-:Y:S01]  /*0c60*/  IADD3 R59, PT, PT, R59, R39, RZ ;  /* 0x000000273b3b7210 */ /* 0x000fe20007ffe0ff */
[----:B---3--:R-:W-:Y:S01]  /*0c70*/  IMAD.WIDE.U32 R6, R56, 0x28, R12 ;  /* 0x0000002838067825 */ /* 0x008fe200078e000c */
[----:B------:R3:W5:Y:S01]  /*0c80*/  LD.E R75, desc[UR14][R18.64] ;  /* 0x0000000e124b7980 */ /* 0x000762000c101900 */
[----:B------:R-:W-:-:S02]  /*0c90*/  IADD3 R33, PT, PT, R33, R17, RZ ;  /* 0x0000001121217210 */ /* 0x000fc40007ffe0ff */
[C-C-:B-1----:R-:W-:Y:S01]  /*0ca0*/  IMAD.WIDE.U32 R26, R56.reuse, 0xc, R12.reuse ;  /* 0x0000000c381a7825 */ /* 0x142fe200078e000c */
[----:B------:R1:W5:Y:S03]  /*0cb0*/  LD.E R45, desc[UR14][R8.64] ;  /* 0x0000000e082d7980 */ /* 0x000366000c101900 */
[C---:B--2---:R-:W-:Y:S01]  /*0cc0*/  IMAD R53, R57.reuse, 0x28, RZ ;  /* 0x0000002839357824 */ /* 0x044fe200078e02ff */
[----:B------:R-:W-:Y:S01]  /*0cd0*/  MOV R118, R54 ;  /* 0x0000003600767202 */ /* 0x000fe20000000f00 */
[C---:B------:R-:W-:Y:S01]  /*0ce0*/  IMAD.WIDE.U32 R10, R56.reuse, 0x30, R12 ;  /* 0x00000030380a7825 */ /* 0x040fe200078e000c */
[----:B------:R2:W5:Y:S01]  /*0cf0*/  LD.E R54, desc[UR14][R28.64] ;  /* 0x0000000e1c367980 */ /* 0x000562000c101900 */
[C-C-:B------:R-:W-:Y:S02]  /*0d00*/  SHF.L.U64.HI R95, R56.reuse, 0x2, R57.reuse ;  /* 0x00000002385f7819 */ /* 0x140fe40000010239 */
[----:B---3--:R-:W-:Y:S01]  /*0d10*/  IMAD R19, R57, 0x1c, RZ ;  /* 0x0000001c39137824 */ /* 0x008fe200078e02ff */
[C---:B------:R-:W-:Y:S01]  /*0d20*/  SHF.L.U64.HI R93, R56.reuse, 0x3, R57 ;  /* 0x00000003385d7819 */ /* 0x040fe20000010239 */
[----:B------:R-:W-:Y:S01]  /*0d30*/  IMAD.WIDE.U32 R34, R56, 0x1c, R12 ;  /* 0x0000001c38227825 */ /* 0x000fe200078e000c */
[----:B------:R3:W5:Y:S01]  /*0d40*/  LD.E R47, desc[UR14][R48.64] ;  /* 0x0000000e302f7980 */ /* 0x000762000c101900 */
[----:B------:R-:W-:-:S02]  /*0d50*/  IADD3 R27, PT, PT, R27, R5, RZ ;  /* 0x000000051b1b7210 */ /* 0x000fc40007ffe0ff */
[----:B------:R-:W-:Y:S01]  /*0d60*/  IMAD R17, R57, 0x2c, RZ ;  /* 0x0000002c39117824 */ /* 0x000fe200078e02ff */
[----:B------:R-:W5:Y:S01]  /*0d70*/  LD.E R87, desc[UR14][R14.64] ;  /* 0x0000000e0e577980 */ /* 0x000f62000c101900 */
[C---:B-1----:R-:W-:Y:S01]  /*0d80*/  IMAD.WIDE.U32 R8, R56.reuse, 0x2c, R12 ;  /* 0x0000002c38087825 */ /* 0x042fe200078e000c */
[----:B------:R-:W-:Y:S02]  /*0d90*/  IADD3 R53, PT, PT, R7, R53, RZ ;  /* 0x0000003507357210 */ /* 0x000fe40007ffe0ff */
[----:B------:R-:W-:Y:S01]  /*0da0*/  IADD3 R63, PT, PT, R11, R63, RZ ;  /* 0x0000003f0b3f7210 */ /* 0x000fe20007ffe0ff */
[----:B------:R-:W-:Y:S01]  /*0db0*/  MOV R52, R6 ;  /* 0x0000000600347202 */ /* 0x000fe20000000f00 */
[C---:B------:R-:W-:Y:S01]  /*0dc0*/  IMAD.SHL.U32 R94, R56.reuse, 0x4, RZ ;  /* 0x00000004385e7824 */ /* 0x040fe200078e00ff */
[----:B------:R-:W-:Y:S01]  /*0dd0*/  MOV R62, R10 ;  /* 0x0000000a003e7202 */ /* 0x000fe20000000f00 */
[C---:B------:R-:W-:Y:S01]  /*0de0*/  IMAD.SHL.U32 R92, R56.reuse, 0x8, RZ ;  /* 0x00000008385c7824 */ /* 0x040fe200078e00ff */
[C-C-:B------:R-:W-:Y:S01]  /*0df0*/  SHF.L.U64.HI R91, R56.reuse, 0x4, R57.reuse ;  /* 0x00000004385b7819 */ /* 0x140fe20000010239 */
[C---:B------:R-:W-:Y:S01]  /*0e00*/  IMAD.SHL.U32 R90, R56.reuse, 0x10, RZ ;  /* 0x00000010385a7824 */ /* 0x040fe200078e00ff */
[C---:B--2---:R-:W-:Y:S01]  /*0e10*/  SHF.L.U64.HI R29, R56.reuse, 0x5, R57 ;  /* 0x00000005381d7819 */ /* 0x044fe20000010239 */
[----:B------:R-:W-:Y:S01]  /*0e20*/  IMAD.SHL.U32 R28, R56, 0x20, RZ ;  /* 0x00000020381c7824 */ /* 0x000fe200078e00ff */
[----:B------:R1:W5:Y:S01]  /*0e30*/  LD.E R117, desc[UR14][R58.64] ;  /* 0x0000000e3a757980 */ /* 0x000362000c101900 */
[----:B---3--:R-:W-:-:S02]  /*0e40*/  IMAD R49, R57, 0x24, RZ ;  /* 0x0000002439317824 */ /* 0x008fc400078e02ff */
[C---:B------:R-:W-:Y:S02]  /*0e50*/  IMAD R65, R57.reuse, 0x34, RZ ;  /* 0x0000003439417824 */ /* 0x040fe400078e02ff */
[C---:B------:R-:W-:Y:S02]  /*0e60*/  IMAD R67, R57.reuse, 0x38, RZ ;  /* 0x0000003839437824 */ /* 0x040fe400078e02ff */
[----:B------:R-:W-:Y:S01]  /*0e70*/  IMAD R69, R57, 0x3c, RZ ;  /* 0x0000003c39457824 */ /* 0x000fe200078e02ff */
[----:B------:R-:W-:Y:S01]  /*0e80*/  MOV R42, R50 ;  /* 0x00000032002a7202 */ /* 0x000fe20000000f00 */
[C-C-:B------:R-:W-:Y:S01]  /*0e90*/  IMAD.WIDE.U32 R4, R56.reuse, 0x24, R12.reuse ;  /* 0x0000002438047825 */ /* 0x140fe200078e000c */
[----:B------:R-:W-:Y:S02]  /*0ea0*/  IADD3 R35, PT, PT, R35, R19, RZ ;  /* 0x0000001323237210 */ /* 0x000fe40007ffe0ff */
[----:B-1----:R-:W-:Y:S01]  /*0eb0*/  IADD3 R59, PT, PT, R9, R17, RZ ;  /* 0x00000011093b7210 */ /* 0x002fe20007ffe0ff */
[----:B------:R0:W5:Y:S01]  /*0ec0*/  LD.E R118, desc[UR14][R118.64] ;  /* 0x0000000e76767980 */ /* 0x000162000c101900 */
[----:B------:R-:W-:Y:S01]  /*0ed0*/  IMAD.WIDE.U32 R14, R56, 0x34, R12 ;  /* 0x00000034380e7825 */ /* 0x000fe200078e000c */
[----:B------:R-:W-:-:S02]  /*0ee0*/  IADD.64 R16, R12, R94 ;  /* 0x0000005e0c107235 */ /* 0x000fc400078e0200 */
[----:B------:R0:W5:Y:S01]  /*0ef0*/  LD.E R60, desc[UR14][R60.64] ;  /* 0x0000000e3c3c7980 */ /* 0x000162000c101900 */
[----:B------:R-:W-:Y:S01]  /*0f00*/  IMAD.WIDE.U32 R6, R56, 0x38, R12 ;  /* 0x0000003838067825 */ /* 0x000fe200078e000c */
[----:B------:R-:W-:-:S03]  /*0f10*/  IADD.64 R18, R12, R92 ;  /* 0x0000005c0c127235 */ /* 0x000fc600078e0200 */
[----:B------:R-:W-:Y:S01]  /*0f20*/  IMAD.WIDE.U32 R10, R56, 0x3c, R12 ;  /* 0x0000003c380a7825 */ /* 0x000fe200078e000c */
[C---:B------:R-:W-:Y:S02]  /*0f30*/  IADD.64 R36, R12.reuse, R90 ;  /* 0x0000005a0c247235 */ /* 0x040fe400078e0200 */
[----:B------:R-:W-:-:S03]  /*0f40*/  IADD.64 R40, R12, R28 ;  /* 0x0000001c0c287235 */ /* 0x000fc600078e0200 */
[----:B------:R-:W-:Y:S02]  /*0f50*/  IADD3 R49, PT, PT, R5, R49, RZ ;  /* 0x0000003105317210 */ /* 0x000fe40007ffe0ff */
[----:B------:R-:W-:Y:S01]  /*0f60*/  IADD3 R65, PT, PT, R15, R65, RZ ;  /* 0x000000410f417210 */ /* 0x000fe20007ffe0ff */
[----:B------:R-:W-:Y:S01]  /*0f70*/  MOV R48, R4 ;  /* 0x0000000400307202 */ /* 0x000fe20000000f00 */
[----:B------:R-:W-:Y:S01]  /*0f80*/  MOV R58, R8 ;  /* 0x00000008003a7202 */ /* 0x000fe20000000f00 */
[----:B------:R-:W-:Y:S01]  /*0f90*/  MOV R64, R14 ;  /* 0x0000000e00407202 */ /* 0x000fe20000000f00 */
[----:B------:R-:W-:Y:S01]  /*0fa0*/  IADD3 R67, PT, PT, R7, R67, RZ ;  /* 0x0000004307437210 */ /* 0x000fe20007ffe0ff */
[----:B------:R-:W-:Y:S01]  /*0fb0*/  MOV R66, R6 ;  /* 0x0000000600427202 */ /* 0x000fe20000000f00 */
[----:B------:R-:W-:Y:S01]  /*0fc0*/  IADD3 R69, PT, PT, R11, R69, RZ ;  /* 0x000000450b457210 */ /* 0x000fe20007ffe0ff */
[----:B------:R-:W-:Y:S01]  /*0fd0*/  MOV R68, R10 ;  /* 0x0000000a00447202 */ /* 0x000fe20000000f00 */
[----:B------:R0:W5:Y:S04]  /*0fe0*/  LD.E R4, desc[UR14][R12.64] ;  /* 0x0000000e0c047980 */ /* 0x000168000c101900 */
        /* <DEDUP_REMOVED lines=15> */
[----:B------:R0:W5:Y:S01]  /*10e0*/  LD.E R19, desc[UR14][R68.64] ;  /* 0x0000000e44137980 */ /* 0x000162000c101900 */
[----:B----4-:R-:W-:-:S05]  /*10f0*/  IADD.64 R22, R22, R24 ;  /* 0x0000001816167235 */ /* 0x010fca00078e0200 */
[----:B------:R-:W-:-:S05]  /*1100*/  LOP3.LUT R24, R23, UR5, RZ, 0xfc, !PT ;  /* 0x0000000517187c12 */ /* 0x000fca000f8efcff */
[----:B------:R-:W-:Y:S01]  /*1110*/  ISETP.NE.U32.AND P0, PT, R24, RZ, PT ;  /* 0x000000ff1800720c */ /* 0x000fe20003f05070 */
[----:B------:R-:W-:-:S12]  /*1120*/  BSSY.RECONVERGENT B0, `(.L_x_0) ;  /* 0x0000017000007945 */ /* 0x000fd80003800200 */
[----:B0-----:R-:W-:Y:S05]  /*1130*/  @P0 BRA `(.L_x_1) ;  /* 0x00000000004c0947 */ /* 0x001fea0003800000 */
[----:B------:R-:W-:Y:S02]  /*1140*/  UI2F.U32.RP UR6, UR4 ;  /* 0x000000040006725a */ /* 0x000fe40008209000 */
[----:B------:R-:W-:Y:S01]  /*1150*/  IADD3 R27, PT, PT, RZ, -UR4, RZ ;  /* 0x80000004ff1b7c10 */ /* 0x000fe2000fffe0ff */
[----:B------:R-:W-:Y:S01]  /*1160*/  HFMA2 R24, -RZ, RZ, 0, 0 ;  /* 0x00000000ff187431 */ /* 0x000fe200000001ff */
[----:B------:R-:W-:-:S05]  /*1170*/  ISETP.NE.U32.AND P1, PT, RZ, UR4, PT ;  /* 0x00000004ff007c0c */ /* 0x000fca000bf25070 */
[----:B------:R-:W0:Y:S02]  /*1180*/  MUFU.RCP R23, UR6 ;  /* 0x0000000600177d08 */ /* 0x000e240008001000 */
[----:B0-----:R-:W-:-:S04]  /*1190*/  IADD3 R23, PT, PT, R23, 0xffffffe, RZ ;  /* 0x0ffffffe17177810 */ /* 0x001fc80007ffe0ff */
[----:B------:R0:W1:Y:S02]  /*11a0*/  F2I.FTZ.U32.TRUNC.NTZ R25, R23 ;  /* 0x0000001700197305 */ /* 0x000064000021f000 */
[----:B0-----:R-:W-:Y:S01]  /*11b0*/  MOV R23, RZ ;  /* 0x000000ff00177202 */ /* 0x001fe20000000f00 */
[----:B-1----:R-:W-:-:S04]  /*11c0*/  IMAD R27, R27, R25, RZ ;  /* 0x000000191b1b7224 */ /* 0x002fc800078e02ff */
[----:B------:R-:W-:-:S06]  /*11d0*/  IMAD.HI.U32 R25, R25, R27, R24 ;  /* 0x0000001b19197227 */ /* 0x000fcc00078e0018 */
[----:B------:R-:W-:-:S05]  /*11e0*/  IMAD.HI.U32 R25, R25, R22, RZ ;  /* 0x0000001619197227 */ /* 0x000fca00078e00ff */
[----:B------:R-:W-:-:S05]  /*11f0*/  IADD3 R25, PT, PT, -R25, RZ, RZ ;  /* 0x000000ff19197210 */ /* 0x000fca0007ffe1ff */
[----:B------:R-:W-:-:S05]  /*1200*/  IMAD R22, R25, UR4, R22 ;  /* 0x0000000419167c24 */ /* 0x000fca000f8e0216 */
[----:B------:R-:W-:-:S13]  /*1210*/  ISETP.GE.U32.AND P0, PT, R22, UR4, PT ;  /* 0x0000000416007c0c */ /* 0x000fda000bf06070 */
[----:B------:R-:W-:-:S05]  /*1220*/  @P0 IADD3 R22, PT, PT, R22, -UR4, RZ ;  /* 0x8000000416160c10 */ /* 0x000fca000fffe0ff */
[----:B------:R-:W-:-:S13]  /*1230*/  ISETP.GE.U32.AND P0, PT, R22, UR4, PT ;  /* 0x0000000416007c0c */ /* 0x000fda000bf06070 */
[----:B------:R-:W-:Y:S02]  /*1240*/  @P0 IADD3 R22, PT, PT, R22, -UR4, RZ ;  /* 0x8000000416160c10 */ /* 0x000fe4000fffe0ff */
[----:B------:R-:W-:Y:S01]  /*1250*/  @!P1 LOP3.LUT R22, RZ, UR4, RZ, 0x33, !PT ;  /* 0x00000004ff169c12 */ /* 0x000fe2000f8e33ff */
[----:B------:R-:W-:Y:S06]  /*1260*/  BRA `(.L_x_2) ;  /* 0x0000000000087947 */ /* 0x000fec0003800000 */
.L_x_1:
[----:B------:R-:W-:-:S07]  /*1270*/  MOV R32, 0x1290 ;  /* 0x0000129000207802 */ /* 0x000fce0000000f00 */
[----:B-----5:R-:W-:Y:S05]  /*1280*/  CALL.REL.NOINC `($__internal_0_$__cuda_sm20_rem_u64) ;  /* 0x0000019000047944 */ /* 0x020fea0003c00000 */
.L_x_2:
[----:B------:R-:W-:Y:S05]  /*1290*/  BSYNC.RECONVERGENT B0 ;  /* 0x0000000000007941 */ /* 0x000fea0003800200 */
.L_x_0:
[----:B------:R-:W2:Y:S01]  /*12a0*/  LDL.64 R24, [R1+0x100] ;  /* 0x0001000001187983 */ /* 0x000ea20000100a00 */
[----:B------:R-:W0:Y:S03]  /*12b0*/  LDC.64 R40, c[0x0][0x380] ;  /* 0x0000e000ff287b82 */ /* 0x000e260000000a00 */
[----:B------:R-:W3:Y:S04]  /*12c0*/  LDL.64 R52, [R1+0xa0] ;  /* 0x0000a00001347983 */ /* 0x000ee80000100a00 */
[----:B0-----:R-:W4:Y:S04]  /*12d0*/  LDG.E R48, desc[UR14][R40.64+0x4] ;  /* 0x0000040e28307981 */ /* 0x001f28000c1e1900 */
[----:B------:R-:W3:Y:S04]  /*12e0*/  LDL R35, [R1+0x110] ;  /* 0x0001100001237983 */ /* 0x000ee80000100800 */
[----:B------:R-:W3:Y:S04]  /*12f0*/  LDL R43, [R1+0x114] ;  /* 0x00011400012b7983 */ /* 0x000ee80000100800 */
[----:B------:R-:W3:Y:S04]  /*1300*/  LDL R46, [R1+0x118] ;  /* 0x00011800012e7983 */ /* 0x000ee80000100800 */
[----:B------:R-:W3:Y:S04]  /*1310*/  LDL R44, [R1+0x11c] ;  /* 0x00011c00012c7983 */ /* 0x000ee80000100800 */
[----:B------:R-:W3:Y:S01]  /*1320*/  LDL.64 R36, [R1+0x100] ;  /* 0x0001000001247983 */ /* 0x000ee20000100a00 */
[----:B------:R-:W-:-:S04]  /*1330*/  LEA R26, P0, R22, R20, 0x2 ;  /* 0x00000014161a7211 */ /* 0x000fc800078010ff */
[----:B------:R-:W-:Y:S01]  /*1340*/  LEA.HI.X R27, R22, R21, R23, 0x2, P0 ;  /* 0x00000015161b7211 */ /* 0x000fe200000f1417 */
[----:B--2---:R-:W2:Y:S04]  /*1350*/  LD.E R33, desc[UR14][R24.64] ;  /* 0x0000000e18217980 */ /* 0x004ea8000c101900 */
[----:B------:R-:W2:Y:S04]  /*1360*/  LD.E R31, desc[UR14][R24.64+0x4] ;  /* 0x0000040e181f7980 */ /* 0x000ea8000c101900 */
[----:B------:R-:W2:Y:S04]  /*1370*/  LD.E R30, desc[UR14][R24.64+0x8] ;  /* 0x0000080e181e7980 */ /* 0x000ea8000c101900 */
[----:B------:R0:W2:Y:S01]  /*1380*/  LD.E R32, desc[UR14][R24.64+0xc] ;  /* 0x00000c0e18207980 */ /* 0x0000a2000c101900 */
[CC--:B----45:R-:W-:Y:S01]  /*1390*/  ISETP.GE.U32.AND P0, PT, R51.reuse, R48.reuse, PT ;  /* 0x000000303300720c */ /* 0x0f0fe20003f06070 */
[----:B------:R-:W-:Y:S01]  /*13a0*/  IADD3 R34, PT, PT, R51, -R48, RZ ;  /* 0x8000003033227210 */ /* 0x000fe20007ffe0ff */
[----:B------:R-:W-:Y:S01]  /*13b0*/  IMAD R39, R57, 0xc, RZ ;  /* 0x0000000c39277824 */ /* 0x000fe200078e02ff */
[----:B------:R2:W4:Y:S01]  /*13c0*/  LD.E R20, desc[UR14][R26.64] ;  /* 0x0000000e1a147980 */ /* 0x000522000c101900 */
[----:B------:R-:W-:-:S03]  /*13d0*/  IMAD.WIDE.U32 R88, R56, 0xc, R26 ;  /* 0x0000000c38587825 */ /* 0x000fc600078e001a */
[----:B---3--:R-:W3:Y:S01]  /*13e0*/  LD.E R108, desc[UR14][R52.64+0x18] ;  /* 0x0000180e346c7980 */ /* 0x008ee2000c101900 */
[----:B0-----:R-:W-:Y:S02]  /*13f0*/  IADD.64 R24, R28, R26 ;  /* 0x0000001a1c187235 */ /* 0x001fe400078e0200 */
[----:B------:R-:W-:Y:S01]  /*1400*/  IMAD R61, R57, 0x14, RZ ;  /* 0x00000014393d7824 */ /* 0x000fe200078e02ff */
[----:B------:R-:W3:Y:S02]  /*1410*/  LD.E R111, desc[UR14][R52.64+0x1c] ;  /* 0x00001c0e346f7980 */ /* 0x000ee4000c101900 */
[----:B------:R-:W-:Y:S02]  /*1420*/  @!P0 IADD3 R34, PT, PT, R34, 0x7f000001, RZ ;  /* 0x7f00000122228810 */ /* 0x000fe40007ffe0ff */
[----:B------:R-:W-:Y:S01]  /*1430*/  IADD3 R89, PT, PT, R39, R89, RZ ;  /* 0x0000005927597210 */ /* 0x000fe20007ffe0ff */
[-C--:B------:R-:W-:Y:S02]  /*1440*/  IADD.64 R92, R92, R26.reuse ;  /* 0x0000001a5c5c7235 */ /* 0x080fe400078e0200 */
[----:B------:R-:W-:Y:S01]  /*1450*/  IMAD R73, R57, 0x18, RZ ;  /* 0x0000001839497824 */ /* 0x000fe200078e02ff */
[----:B------:R-:W-:-:S02]  /*1460*/  IADD.64 R94, R94, R26 ;  /* 0x0000001a5e5e7235 */ /* 0x000fc400078e0200 */
[----:B------:R-:W-:Y:S01]  /*1470*/  IMAD.WIDE.U32 R28, R51, R34, RZ ;  /* 0x00000022331c7225 */ /* 0x000fe200078e00ff */
[----:B------:R-:W3:Y:S03]  /*1480*/  LD.E R22, desc[UR14][R92.64] ;  /* 0x0000000e5c167980 */ /* 0x000ee6000c101900 */
[----:B------:R-:W-:Y:S01]  /*1490*/  IMAD R39, R28, 0x7effffff, RZ ;  /* 0x7effffff1c277824 */ /* 0x000fe200078e02ff */
[----:B------:R-:W-:Y:S02]  /*14a0*/  IADD.64 R90, R90, R26 ;  /* 0x0000001a5a5a7235 */ /* 0x000fe400078e0200 */
[----:B------:R-:W-:Y:S01]  /*14b0*/  IMAD R97, R57, 0x1c, RZ ;  /* 0x0000001c39617824 */ /* 0x000fe200078e02ff */
[----:B------:R0:W3:Y:S01]  /*14c0*/  LD.E R24, desc[UR14][R24.64] ;  /* 0x0000000e18187980 */ /* 0x0000e2000c101900 */
[----:B------:R-:W-:-:S03]  /*14d0*/  IMAD.HI.U32 R34, R39, 0x7f000001, R28 ;  /* 0x7f00000127227827 */ /* 0x000fc600078e001c */
[----:B------:R-:W3:Y:S02]  /*14e0*/  LD.E R39, desc[UR14][R52.64+0x10] ;  /* 0x0000100e34277980 */ /* 0x000ee4000c101900 */
[C---:B------:R-:W-:Y:S02]  /*14f0*/  ISETP.GE.U32.AND P0, PT, R34.reuse, 0x7f000001, PT ;  /* 0x7f0000012200780c */ /* 0x040fe40003f06070 */
[----:B------:R-:W3:Y:S01]  /*1500*/  LD.E R92, desc[UR14][R52.64+0x14] ;  /* 0x0000140e345c7980 */ /* 0x000ee2000c101900 */
[C---:B------:R-:W-:Y:S02]  /*1510*/  IMAD R105, R57.reuse, 0x24, RZ ;  /* 0x0000002439697824 */ /* 0x040fe400078e02ff */
[C---:B------:R-:W-:Y:S01]  /*1520*/  IMAD R107, R57.reuse, 0x28, RZ ;  /* 0x00000028396b7824 */ /* 0x040fe200078e02ff */
[----:B------:R-:W3:Y:S01]  /*1530*/  LD.E R23, desc[UR14][R90.64] ;  /* 0x0000000e5a177980 */ /* 0x000ee2000c101900 */
[C---:B------:R-:W-:Y:S02]  /*1540*/  IMAD R55, R57.reuse, 0x2c, RZ ;  /* 0x0000002c39377824 */ /* 0x040fe400078e02ff */
[C---:B------:R-:W-:Y:S01]  /*1550*/  IMAD R49, R57.reuse, 0x30, RZ ;  /* 0x0000003039317824 */ /* 0x040fe200078e02ff */
[----:B------:R-:W3:Y:S03]  /*1560*/  LD.E R21, desc[UR14][R94.64] ;  /* 0x0000000e5e157980 */ /* 0x000ee6000c101900 */
[----:B------:R-:W-:Y:S01]  /*1570*/  @P0 IADD3 R34, PT, PT, R34, -0x7f000001, RZ ;  /* 0x80ffffff22220810 */ /* 0x000fe20007ffe0ff */
[C---:B------:R-:W-:Y:S01]  /*1580*/  IMAD R103, R57.reuse, 0x34, RZ ;  /* 0x0000003439677824 */ /* 0x040fe200078e02ff */
[----:B------:R-:W3:Y:S01]  /*1590*/  LD.E R114, desc[UR14][R52.64+0x4] ;  /* 0x0000040e34727980 */ /* 0x000ee2000c101900 */
[----:B------:R-:W-:-:S02]  /*15a0*/  IMAD R101, R57, 0x38, RZ ;  /* 0x0000003839657824 */ /* 0x000fc400078e02ff */
[----:B------:R-:W-:Y:S01]  /*15b0*/  IMAD R99, R57, 0x3c, RZ ;  /* 0x0000003c39637824 */ /* 0x000fe200078e02ff */
[----:B------:R-:W3:Y:S01]  /*15c0*/  LD.E R90, desc[UR14][R52.64] ;  /* 0x0000000e345a7980 */ /* 0x000ee2000c101900 */
[----:B------:R-:W-:-:S03]  /*15d0*/  IMAD.WIDE.U32 R82, R56, 0x14, R26 ;  /* 0x0000001438527825 */ /* 0x000fc600078e001a */
[----:B------:R-:W3:Y:S01]  /*15e0*/  LD.E R113, desc[UR14][R52.64+0x8] ;  /* 0x0000080e34717980 */ /* 0x000ee2000c101900 */
[----:B------:R-:W-:-:S03]  /*15f0*/  IMAD.WIDE.U32 R78, R56, 0x18, R26 ;  /* 0x00000018384e7825 */ /* 0x000fc600078e001a */
[----:B------:R-:W3:Y:S01]  /*1600*/  LD.E R112, desc[UR14][R52.64+0xc] ;  /* 0x00000c0e34707980 */ /* 0x000ee2000c101900 */
[----:B------:R-:W-:-:S04]  /*1610*/  IMAD.WIDE.U32 R76, R56, 0x1c, R26 ;  /* 0x0000001c384c7825 */ /* 0x000fc800078e001a */
[----:B------:R-:W-:-:S04]  /*1620*/  IMAD.WIDE.U32 R70, R56, 0x24, R26 ;  /* 0x0000002438467825 */ /* 0x000fc800078e001a */
[----:B------:R-:W-:-:S04]  /*1630*/  IMAD.WIDE.U32 R68, R56, 0x28, R26 ;  /* 0x0000002838447825 */ /* 0x000fc800078e001a */
[----:B------:R-:W-:-:S04]  /*1640*/  IMAD.WIDE.U32 R66, R56, 0x2c, R26 ;  /* 0x0000002c38427825 */ /* 0x000fc800078e001a */
[----:B------:R-:W-:-:S04]  /*1650*/  IMAD.WIDE.U32 R64, R56, 0x30, R26 ;  /* 0x0000003038407825 */ /* 0x000fc800078e001a */
[----:B------:R-:W-:-:S04]  /*1660*/  IMAD.WIDE.U32 R62, R56, 0x34, R26 ;  /* 0x00000034383e7825 */ /* 0x000fc800078e001a */
[----:B------:R-:W-:-:S04]  /*1670*/  IMAD.WIDE.U32 R58, R56, 0x38, R26 ;  /* 0x00000038383a7825 */ /* 0x000fc800078e001a */
[----:B------:R-:W-:Y:S01]  /*1680*/  IMAD.WIDE.U32 R56, R56, 0x3c, R26 ;  /* 0x0000003c38387825 */ /* 0x000fe200078e001a */
[----:B------:R-:W-:Y:S02]  /*1690*/  IADD3 R83, PT, PT, R61, R83, RZ ;  /* 0x000000533d537210 */ /* 0x000fe40007ffe0ff */
[----:B------:R-:W-:Y:S02]  /*16a0*/  IADD3 R67, PT, PT, R55, R67, RZ ;  /* 0x0000004337437210 */ /* 0x000fe40007ffe0ff */
[----:B------:R-:W-:Y:S02]  /*16b0*/  IADD3 R65, PT, PT, R49, R65, RZ ;  /* 0x0000004131417210 */ /* 0x000fe40007ffe0ff */
[----:B------:R-:W-:Y:S02]  /*16c0*/  IADD3 R71, PT, PT, R105, R71, RZ ;  /* 0x0000004769477210 */ /* 0x000fe40007ffe0ff */
[----:B------:R-:W-:Y:S02]  /*16d0*/  IADD3 R69, PT, PT, R107, R69, RZ ;  /* 0x000000456b457210 */ /* 0x000fe40007ffe0ff */
[----:B------:R-:W-:-:S02]  /*16e0*/  IADD3 R79, PT, PT, R73, R79, RZ ;  /* 0x0000004f494f7210 */ /* 0x000fc40007ffe0ff */
[----:B------:R-:W-:Y:S02]  /*16f0*/  IADD3 R77, PT, PT, R97, R77, RZ ;  /* 0x0000004d614d7210 */ /* 0x000fe40007ffe0ff */
[----:B------:R-:W-:Y:S02]  /*1700*/  IADD3 R63, PT, PT, R103, R63, RZ ;  /* 0x0000003f673f7210 */ /* 0x000fe40007ffe0ff */
[----:B------:R-:W-:Y:S02]  /*1710*/  IADD3 R59, PT, PT, R101, R59, RZ ;  /* 0x0000003b653b7210 */ /* 0x000fe40007ffe0ff */
[----:B------:R-:W-:Y:S01]  /*1720*/  IADD3 R57, PT, PT, R99, R57, RZ ;  /* 0x0000003963397210 */ /* 0x000fe20007ffe0ff */
[----:B--2---:R-:W-:-:S04]  /*1730*/  IMAD.WIDE.U32 R26, R33, R34, RZ ;  /* 0x00000022211a7225 */ /* 0x004fc800078e00ff */
[----:B------:R-:W-:-:S04]  /*1740*/  IMAD.WIDE.U32 R28, R31, R34, RZ ;  /* 0x000000221f1c7225 */ /* 0x000fc800078e00ff */
[----:B------:R-:W-:-:S04]  /*1750*/  IMAD.WIDE.U32 R30, R30, R34, RZ ;  /* 0x000000221e1e7225 */ /* 0x000fc800078e00ff */
[----:B------:R-:W-:Y:S02]  /*1760*/  IMAD.WIDE.U32 R32, R32, R34, RZ ;  /* 0x0000002220207225 */ /* 0x000fe400078e00ff */
[----:B------:R-:W2:Y:S02]  /*1770*/  LD.E R34, desc[UR14][R58.64] ;  /* 0x0000000e3a227980 */ /* 0x000ea4000c101900 */
[----:B0-----:R-:W-:Y:S02]  /*1780*/  IMAD R25, R26, 0x7effffff, RZ ;  /* 0x7effffff1a197824 */ /* 0x001fe400078e02ff */
[----:B------:R-:W-:Y:S02]  /*1790*/  IMAD R49, R28, 0x7effffff, RZ ;  /* 0x7effffff1c317824 */ /* 0x000fe400078e02ff */
[----:B------:R-:W-:Y:S02]  /*17a0*/  IMAD R55, R30, 0x7effffff, RZ ;  /* 0x7effffff1e377824 */ /* 0x000fe400078e02ff */
[----:B------:R-:W-:-:S02]  /*17b0*/  IMAD R61, R32, 0x7effffff, RZ ;  /* 0x7effffff203d7824 */ /* 0x000fc400078e02ff */
[----:B------:R-:W-:Y:S01]  /*17c0*/  IMAD.HI.U32 R74, R25, 0x7f000001, R26 ;  /* 0x7f000001194a7827 */ /* 0x000fe200078e001a */
[----:B------:R-:W2:Y:S03]  /*17d0*/  LDL.64 R58, [R1+0x100] ;  /* 0x00010000013a7983 */ /* 0x000ea60000100a00 */
[----:B------:R-:W-:-:S04]  /*17e0*/  IMAD.HI.U32 R50, R49, 0x7f000001, R28 ;  /* 0x7f00000131327827 */ /* 0x000fc800078e001c */
[----:B------:R-:W-:-:S04]  /*17f0*/  IMAD.HI.U32 R55, R55, 0x7f000001, R30 ;  /* 0x7f00000137377827 */ /* 0x000fc800078e001e */
[----:B------:R-:W-:Y:S01]  /*1800*/  IMAD.HI.U32 R61, R61, 0x7f000001, R32 ;  /* 0x7f0000013d3d7827 */ /* 0x000fe200078e0020 */
[----:B------:R-:W-:Y:S01]  /*1810*/  ISETP.GE.U32.AND P0, PT, R74, 0x7f000001, PT ;  /* 0x7f0000014a00780c */ /* 0x000fe20003f06070 */
[----:B------:R-:W-:Y:S01]  /*1820*/  ISETP.GE.U32.AND P1, PT, R50, 0x7f000001, PT ;  /* 0x7f0000013200780c */ /* 0x000fe20003f26070 */
[----:B------:R-:W-:Y:S01]  /*1830*/  ISETP.GE.U32.AND P2, PT, R55, 0x7f000001, PT ;  /* 0x7f0000013700780c */ /* 0x000fe20003f46070 */
[----:B------:R0:W2:Y:S01]  /*1840*/  LD.E R29, desc[UR14][R70.64] ;  /* 0x0000000e461d7980 */ /* 0x0000a2000c101900 */
[----:B------:R-:W-:-:S03]  /*1850*/  ISETP.GE.U32.AND P3, PT, R61, 0x7f000001, PT ;  /* 0x7f0000013d00780c */ /* 0x000fc60003f66070 */
[----:B------:R1:W2:Y:S04]  /*1860*/  LD.E R30, desc[UR14][R68.64] ;  /* 0x0000000e441e7980 */ /* 0x0002a8000c101900 */
[----:B------:R0:W2:Y:S02]  /*1870*/  LD.E R31, desc[UR14][R66.64] ;  /* 0x0000000e421f7980 */ /* 0x0000a4000c101900 */
[----:B------:R-:W-:Y:S02]  /*1880*/  @P0 IADD3 R74, PT, PT, R74, -0x7f000001, RZ ;  /* 0x80ffffff4a4a0810 */ /* 0x000fe40007ffe0ff */
[----:B------:R-:W-:Y:S02]  /*1890*/  @P1 IADD3 R50, PT, PT, R50, -0x7f000001, RZ ;  /* 0x80ffffff32321810 */ /* 0x000fe40007ffe0ff */
[----:B------:R-:W-:Y:S01]  /*18a0*/  @P2 IADD3 R55, PT, PT, R55, -0x7f000001, RZ ;  /* 0x80ffffff37372810 */ /* 0x000fe20007ffe0ff */
[----:B------:R-:W2:Y:S01]  /*18b0*/  LD.E R25, desc[UR14][R88.64] ;  /* 0x0000000e58197980 */ /* 0x000ea2000c101900 */
[----:B------:R-:W-:-:S02]  /*18c0*/  @P3 IADD3 R61, PT, PT, R61, -0x7f000001, RZ ;  /* 0x80ffffff3d3d3810 */ /* 0x000fc40007ffe0ff */
[----:B------:R-:W-:Y:S02]  /*18d0*/  IADD3 R74, PT, PT, R74, R35, RZ ;  /* 0x000000234a4a7210 */ /* 0x000fe40007ffe0ff */
[----:B0-----:R-:W-:Y:S02]  /*18e0*/  IADD3 R70, PT, PT, R50, R43, RZ ;  /* 0x0000002b32467210 */ /* 0x001fe40007ffe0ff */
[----:B-1----:R-:W-:Y:S01]  /*18f0*/  IADD3 R68, PT, PT, R55, R46, RZ ;  /* 0x0000002e37447210 */ /* 0x002fe20007ffe0ff */
[----:B------:R-:W2:Y:S01]  /*1900*/  LD.E R26, desc[UR14][R82.64] ;  /* 0x0000000e521a7980 */ /* 0x000ea2000c101900 */
[----:B------:R-:W-:Y:S01]  /*1910*/  IADD3 R66, PT, PT, R61, R44, RZ ;  /* 0x0000002c3d427210 */ /* 0x000fe20007ffe0ff */
[----:B------:R-:W-:Y:S01]  /*1920*/  ISETP.GE.U32.AND P0, PT, R74, 0x7f000001, PT ;  /* 0x7f0000014a00780c */ /* 0x000fe20003f06070 */
[----:B------:R-:W-:Y:S01]  /*1930*/  ISETP.GE.U32.AND P1, PT, R70, 0x7f000001, PT ;  /* 0x7f0000014600780c */ /* 0x000fe20003f26070 */
[----:B------:R-:W-:Y:S01]  /*1940*/  ISETP.GE.U32.AND P2, PT, R68, 0x7f000001, PT ;  /* 0x7f0000014400780c */ /* 0x000fe20003f46070 */
[----:B------:R-:W2:Y:S01]  /*1950*/  LD.E R27, desc[UR14][R78.64] ;  /* 0x0000000e4e1b7980 */ /* 0x000ea2000c101900 */
[----:B------:R-:W-:-:S03]  /*1960*/  ISETP.GE.U32.AND P3, PT, R66, 0x7f000001, PT ;  /* 0x7f0000014200780c */ /* 0x000fc60003f66070 */
[----:B------:R-:W2:Y:S04]  /*1970*/  LD.E R28, desc[UR14][R76.64] ;  /* 0x0000000e4c1c7980 */ /* 0x000ea8000c101900 */
[----:B------:R0:W2:Y:S04]  /*1980*/  LD.E R32, desc[UR14][R64.64] ;  /* 0x0000000e40207980 */ /* 0x0000a8000c101900 */
[----:B------:R-:W2:Y:S04]  /*1990*/  LD.E R33, desc[UR14][R62.64] ;  /* 0x0000000e3e217980 */ /* 0x000ea8000c101900 */
[----:B------:R1:W2:Y:S04]  /*19a0*/  LD.E R35, desc[UR14][R56.64] ;  /* 0x0000000e38237980 */ /* 0x0002a8000c101900 */
[----:B------:R0:W-:Y:S04]  /*19b0*/  STL [R1+0x110], R74 ;  /* 0x0001104a01007387 */ /* 0x0001e80000100800 */
[----:B------:R1:W-:Y:S04]  /*19c0*/  STL [R1+0x114], R70 ;  /* 0x0001144601007387 */ /* 0x0003e80000100800 */
[----:B------:R4:W-:Y:S01]  /*19d0*/  STL [R1+0x118], R68 ;  /* 0x0001184401007387 */ /* 0x0009e20000100800 */
[----:B0-----:R-:W-:-:S03]  /*19e0*/  @P0 IADD3 R74, PT, PT, R74, -0x7f000001, RZ ;  /* 0x80ffffff4a4a0810 */ /* 0x001fc60007ffe0ff */
[----:B------:R0:W-:Y:S01]  /*19f0*/  STL [R1+0x11c], R66 ;  /* 0x00011c4201007387 */ /* 0x0001e20000100800 */
[----:B-1----:R-:W-:Y:S02]  /*1a00*/  @P1 IADD3 R70, PT, PT, R70, -0x7f000001, RZ ;  /* 0x80ffffff46461810 */ /* 0x002fe40007ffe0ff */
[----:B----4-:R-:W-:Y:S02]  /*1a10*/  @P2 IADD3 R68, PT, PT, R68, -0x7f000001, RZ ;  /* 0x80ffffff44442810 */ /* 0x010fe40007ffe0ff */
[----:B0-----:R-:W-:Y:S01]  /*1a20*/  @P3 IADD3 R66, PT, PT, R66, -0x7f000001, RZ ;  /* 0x80ffffff42423810 */ /* 0x001fe20007ffe0ff */
[----:B------:R-:W-:Y:S04]  /*1a30*/  STL [R1+0x110], R74 ;  /* 0x0001104a01007387 */ /* 0x000fe80000100800 */
[----:B------:R-:W-:Y:S04]  /*1a40*/  STL [R1+0x114], R70 ;  /* 0x0001144601007387 */ /* 0x000fe80000100800 */
[----:B------:R0:W-:Y:S04]  /*1a50*/  STL [R1+0x118], R68 ;  /* 0x0001184401007387 */ /* 0x0001e80000100800 */
[----:B------:R1:W-:Y:S04]  /*1a60*/  STL [R1+0x11c], R66 ;  /* 0x00011c4201007387 */ /* 0x0003e80000100800 */
[----:B------:R-:W4:Y:S04]  /*1a70*/  LD.E R64, desc[UR14][R36.64+0x14] ;  /* 0x0000140e24407980 */ /* 0x000f28000c101900 */
[----:B------:R-:W2:Y:S04]  /*1a80*/  LD.E R61, desc[UR14][R36.64+0x18] ;  /* 0x0000180e243d7980 */ /* 0x000ea8000c101900 */
[----:B------:R-:W2:Y:S04]  /*1a90*/  LD.E R55, desc[UR14][R36.64+0x1c] ;  /* 0x00001c0e24377980 */ /* 0x000ea8000c101900 */
[----:B------:R0:W2:Y:S04]  /*1aa0*/  LD.E R62, desc[UR14][R36.64+0x10] ;  /* 0x0000100e243e7980 */ /* 0x0000a8000c101900 */
[----:B------:R-:W2:Y:S04]  /*1ab0*/  LDL R44, [R1+0x11c] ;  /* 0x00011c00012c7983 */ /* 0x000ea80000100800 */
[----:B------:R-:W2:Y:S04]  /*1ac0*/  LDL R46, [R1+0x118] ;  /* 0x00011800012e7983 */ /* 0x000ea80000100800 */
[----:B------:R-:W2:Y:S04]  /*1ad0*/  LDL R50, [R1+0x110] ;  /* 0x0001100001327983 */ /* 0x000ea80000100800 */
[----:B------:R-:W2:Y:S01]  /*1ae0*/  LDL R49, [R1+0x114] ;  /* 0x0001140001317983 */ /* 0x000ea20000100800 */
[----:B---3--:R-:W-:-:S04]  /*1af0*/  IMAD.WIDE.U32 R52, R39, R92, RZ ;  /* 0x0000005c27347225 */ /* 0x008fc800078e00ff */
[----:B------:R-:W-:Y:S01]  /*1b00*/  IMAD R43, R52, 0x7effffff, RZ ;  /* 0x7effffff342b7824 */ /* 0x000fe200078e02ff */
[----:B------:R-:W-:-:S03]  /*1b10*/  ISETP.GE.U32.AND P1, PT, R118, R48, PT ;  /* 0x000000307600720c */ /* 0x000fc60003f26070 */
[----:B------:R-:W-:-:S04]  /*1b20*/  IMAD.HI.U32 R65, R43, 0x7f000001, R52 ;  /* 0x7f0000012b417827 */ /* 0x000fc800078e0034 */
[----:B------:R-:W-:Y:S01]  /*1b30*/  IMAD.WIDE.U32 R56, R39, R108, RZ ;  /* 0x0000006c27387225 */ /* 0x000fe200078e00ff */
[----:B------:R-:W-:-:S03]  /*1b40*/  ISETP.GE.U32.AND P0, PT, R65, 0x7f000001, PT ;  /* 0x7f0000014100780c */ /* 0x000fc60003f06070 */
[----:B------:R-:W-:Y:S01]  /*1b50*/  IMAD R67, R56, 0x7effffff, RZ ;  /* 0x7effffff38437824 */ /* 0x000fe200078e02ff */
[----:B------:R-:W-:Y:S01]  /*1b60*/  IADD3 R43, PT, PT, R118, -R48, RZ ;  /* 0x80000030762b7210 */ /* 0x000fe20007ffe0ff */
[----:B0-----:R-:W-:-:S04]  /*1b70*/  IMAD.WIDE.U32 R36, R108, R108, RZ ;  /* 0x0000006c6c247225 */ /* 0x001fc800078e00ff */
[----:B------:R-:W-:Y:S01]  /*1b80*/  IMAD.HI.U32 R68, R67, 0x7f000001, R56 ;  /* 0x7f00000143447827 */ /* 0x000fe200078e0038 */
[----:B------:R-:W-:-:S03]  /*1b90*/  @!P1 IADD3 R43, PT, PT, R43, 0x7f000001, RZ ;  /* 0x7f0000012b2b9810 */ /* 0x000fc60007ffe0ff */
[----:B------:R-:W-:Y:S01]  /*1ba0*/  IMAD R69, R36, 0x7effffff, RZ ;  /* 0x7effffff24457824 */ /* 0x000fe200078e02ff */
[----:B------:R-:W-:Y:S01]  /*1bb0*/  ISETP.GE.U32.AND P1, PT, R68, 0x7f000001, PT ;  /* 0x7f0000014400780c */ /* 0x000fe20003f26070 */
[----:B------:R-:W-:Y:S01]  /*1bc0*/  IMAD.WIDE.U32 R52, R92, R39, RZ ;  /* 0x000000275c347225 */ /* 0x000fe200078e00ff */
[----:B------:R-:W-:-:S03]  /*1bd0*/  @P0 IADD3 R65, PT, PT, R65, -0x7f000001, RZ ;  /* 0x80ffffff41410810 */ /* 0x000fc60007ffe0ff */
[----:B------:R-:W-:Y:S02]  /*1be0*/  IMAD.HI.U32 R115, R69, 0x7f000001, R36 ;  /* 0x7f00000145737827 */ /* 0x000fe400078e0024 */
[----:B------:R-:W-:Y:S02]  /*1bf0*/  ISETP.GE.U32.AND P0, PT, R65, 0x7f000001, PT ;  /* 0x7f0000014100780c */ /* 0x000fe40003f06070 */
[----:B------:R-:W-:Y:S01]  /*1c00*/  IMAD.WIDE.U32 R36, R92, R92, RZ ;  /* 0x0000005c5c247225 */ /* 0x000fe200078e00ff */
[----:B------:R-:W-:-:S03]  /*1c10*/  ISETP.GE.U32.AND P4, PT, R115, 0x7f000001, PT ;  /* 0x7f0000017300780c */ /* 0x000fc60003f86070 */
[----:B------:R-:W-:Y:S02]  /*1c20*/  IMAD R63, R52, 0x7effffff, RZ ;  /* 0x7effffff343f7824 */ /* 0x000fe400078e02ff */
[----:B------:R-:W-:-:S04]  /*1c30*/  IMAD.WIDE.U32 R56, R118, R43, RZ ;  /* 0x0000002b76387225 */ /* 0x000fc800078e00ff */
[----:B------:R-:W-:Y:S02]  /*1c40*/  IMAD R67, R36, 0x7effffff, RZ ;  /* 0x7effffff24437824 */ /* 0x000fe400078e02ff */
[----:B-1----:R-:W-:Y:S01]  /*1c50*/  IMAD.HI.U32 R66, R63, 0x7f000001, R52 ;  /* 0x7f0000013f427827 */ /* 0x002fe200078e0034 */
[----:B------:R-:W-:-:S03]  /*1c60*/  @P1 IADD3 R68, PT, PT, R68, -0x7f000001, RZ ;  /* 0x80ffffff44441810 */ /* 0x000fc60007ffe0ff */
[----:B------:R-:W-:Y:S01]  /*1c70*/  IMAD.WIDE.U32 R52, R39, R39, RZ ;  /* 0x0000002727347225 */ /* 0x000fe200078e00ff */
[----:B------:R-:W-:-:S03]  /*1c80*/  ISETP.GE.U32.AND P2, PT, R66, 0x7f000001, PT ;  /* 0x7f0000014200780c */ /* 0x000fc60003f46070 */
[----:B------:R-:W-:Y:S02]  /*1c90*/  IMAD R43, R56, 0x7effffff, RZ ;  /* 0x7effffff382b7824 */ /* 0x000fe400078e02ff */
[----:B------:R-:W-:Y:S01]  /*1ca0*/  IMAD.HI.U32 R71, R67, 0x7f000001, R36 ;  /* 0x7f00000143477827 */ /* 0x000fe200078e0024 */
[----:B------:R-:W-:-:S03]  /*1cb0*/  ISETP.GE.U32.AND P1, PT, R68, 0x7f000001, PT ;  /* 0x7f0000014400780c */ /* 0x000fc60003f26070 */
[----:B------:R-:W-:Y:S02]  /*1cc0*/  IMAD R63, R52, 0x7effffff, RZ ;  /* 0x7effffff343f7824 */ /* 0x000fe400078e02ff */
[----:B------:R-:W-:Y:S01]  /*1cd0*/  IMAD.HI.U32 R70, R43, 0x7f000001, R56 ;  /* 0x7f0000012b467827 */ /* 0x000fe200078e0038 */
[----:B------:R-:W-:-:S03]  /*1ce0*/  ISETP.GE.U32.AND P3, PT, R71, 0x7f000001, PT ;  /* 0x7f0000014700780c */ /* 0x000fc60003f66070 */
[----:B------:R-:W-:Y:S01]  /*1cf0*/  IMAD.WIDE.U32 R36, R108, R39, RZ ;  /* 0x000000276c247225 */ /* 0x000fe200078e00ff */
[----:B------:R-:W-:Y:S02]  /*1d00*/  @P0 IADD3 R65, PT, PT, R65, -0x7f000001, RZ ;  /* 0x80ffffff41410810 */ /* 0x000fe40007ffe0ff */
[----:B------:R-:W-:Y:S01]  /*1d10*/  @P4 IADD3 R115, PT, PT, R115, -0x7f000001, RZ ;  /* 0x80ffffff73734810 */ /* 0x000fe20007ffe0ff */
[----:B------:R-:W-:Y:S01]  /*1d20*/  ISETP.GE.U32.AND P0, PT, R70, 0x7f000001, PT ;  /* 0x7f0000014600780c */ /* 0x000fe20003f06070 */
[----:B------:R-:W-:-:S04]  /*1d30*/  IMAD.HI.U32 R43, R63, 0x7f000001, R52 ;  /* 0x7f0000013f2b7827 */ /* 0x000fc800078e0034 */
[----:B------:R-:W-:-:S04]  /*1d40*/  IMAD.WIDE.U32 R56, R92, R108, RZ ;  /* 0x0000006c5c387225 */ /* 0x000fc800078e00ff */
[----:B------:R-:W-:Y:S02]  /*1d50*/  IMAD R63, R36, 0x7effffff, RZ ;  /* 0x7effffff243f7824 */ /* 0x000fe400078e02ff */
[----:B------:R-:W-:Y:S02]  /*1d60*/  IMAD R67, R56, 0x7effffff, RZ ;  /* 0x7effffff38437824 */ /* 0x000fe400078e02ff */
[----:B------:R-:W-:Y:S01]  /*1d70*/  IMAD.HI.U32 R77, R63, 0x7f000001, R36 ;  /* 0x7f0000013f4d7827 */ /* 0x000fe200078e0024 */
[----:B------:R-:W-:-:S03]  /*1d80*/  @P2 IADD3 R66, PT, PT, R66, -0x7f000001, RZ ;  /* 0x80ffffff42422810 */ /* 0x000fc60007ffe0ff */
[----:B------:R-:W-:-:S04]  /*1d90*/  IMAD.WIDE.U32 R52, R108, R92, RZ ;  /* 0x0000005c6c347225 */ /* 0x000fc800078e00ff */
[----:B------:R-:W-:Y:S01]  /*1da0*/  IMAD.WIDE.U32 R36, R115, 0x5fffffa, RZ ;  /* 0x05fffffa73247825 */ /* 0x000fe200078e00ff */
[----:B------:R-:W-:-:S03]  /*1db0*/  @P3 IADD3 R71, PT, PT, R71, -0x7f000001, RZ ;  /* 0x80ffffff47473810 */ /* 0x000fc60007ffe0ff */
[----:B------:R-:W-:Y:S02]  /*1dc0*/  IMAD R115, R115, 0x6, RZ ;  /* 0x0000000673737824 */ /* 0x000fe400078e02ff */
[----:B------:R-:W-:Y:S01]  /*1dd0*/  IMAD.HI.U32 R67, R67, 0x7f000001, R56 ;  /* 0x7f00000143437827 */ /* 0x000fe200078e0038 */
[----:B------:R-:W-:-:S03]  /*1de0*/  @P1 IADD3 R68, PT, PT, R68, -0x7f000001, RZ ;  /* 0x80ffffff44441810 */ /* 0x000fc60007ffe0ff */
[----:B------:R-:W-:Y:S02]  /*1df0*/  IMAD R69, R52, 0x7effffff, RZ ;  /* 0x7effffff34457824 */ /* 0x000fe400078e02ff */
[----:B------:R-:W-:Y:S01]  /*1e00*/  IMAD.WIDE.U32 R56, R39, R111, RZ ;  /* 0x0000006f27387225 */ /* 0x000fe200078e00ff */
[----:B------:R-:W-:Y:S02]  /*1e10*/  IADD3 R65, PT, PT, R65, R66, RZ ;  /* 0x0000004241417210 */ /* 0x000fe40007ffe0ff */
[----:B------:R-:W-:Y:S01]  /*1e20*/  @P0 IADD3 R70, PT, PT, R70, -0x7f000001, RZ ;  /* 0x80ffffff46460810 */ /* 0x000fe20007ffe0ff */
[----:B------:R-:W-:Y:S01]  /*1e30*/  IMAD.HI.U32 R115, R115, 0x7f000001, R36 ;  /* 0x7f00000173737827 */ /* 0x000fe200078e0024 */
[----:B------:R-:W-:-:S03]  /*1e40*/  IADD3 R68, PT, PT, R68, R71, RZ ;  /* 0x0000004744447210 */ /* 0x000fc60007ffe0ff */
[----:B------:R-:W-:-:S04]  /*1e50*/  IMAD.WIDE.U32 R36, R108, R111, RZ ;  /* 0x0000006f6c247225 */ /* 0x000fc800078e00ff */
[----:B------:R-:W-:-:S04]  /*1e60*/  IMAD.HI.U32 R66, R69, 0x7f000001, R52 ;  /* 0x7f00000145427827 */ /* 0x000fc800078e0034 */
[----:B------:R-:W-:Y:S02]  /*1e70*/  IMAD R63, R56, 0x7effffff, RZ ;  /* 0x7effffff383f7824 */ /* 0x000fe400078e02ff */
[----:B------:R-:W-:-:S04]  /*1e80*/  IMAD.WIDE.U32 R52, R92, R111, RZ ;  /* 0x0000006f5c347225 */ /* 0x000fc800078e00ff */
[----:B------:R-:W-:Y:S02]  /*1e90*/  IMAD R71, R36, 0x7effffff, RZ ;  /* 0x7effffff24477824 */ /* 0x000fe400078e02ff */
[----:B------:R-:W-:-:S04]  /*1ea0*/  IMAD.HI.U32 R74, R63, 0x7f000001, R56 ;  /* 0x7f0000013f4a7827 */ /* 0x000fc800078e0038 */
[----:B------:R-:W-:Y:S02]  /*1eb0*/  IMAD R69, R52, 0x7effffff, RZ ;  /* 0x7effffff34457824 */ /* 0x000fe400078e02ff */
[----:B------:R-:W-:-:S04]  /*1ec0*/  IMAD.HI.U32 R78, R71, 0x7f000001, R36 ;  /* 0x7f000001474e7827 */ /* 0x000fc800078e0024 */
[----:B------:R-:W-:Y:S01]  /*1ed0*/  IMAD.HI.U32 R76, R69, 0x7f000001, R52 ;  /* 0x7f000001454c7827 */ /* 0x000fe200078e0034 */
[----:B------:R-:W-:Y:S01]  /*1ee0*/  ISETP.GE.U32.AND P5, PT, R74, 0x7f000001, PT ;  /* 0x7f0000014a00780c */ /* 0x000fe20003fa6070 */
[----:B------:R-:W-:Y:S01]  /*1ef0*/  ISETP.GE.U32.AND P0, PT, R68, 0x7f000001, PT ;  /* 0x7f0000014400780c */ /* 0x000fe20003f06070 */
[----:B------:R-:W-:-:S11]  /*1f00*/  ISETP.GE.U32.AND P1, PT, R77, 0x7f000001, PT ;  /* 0x7f0000014d00780c */ /* 0x000fd60003f26070 */
[----:B------:R-:W-:Y:S02]  /*1f10*/  @P5 IADD3 R74, PT, PT, R74, -0x7f000001, RZ ;  /* 0x80ffffff4a4a5810 */ /* 0x000fe40007ffe0ff */
[----:B------:R-:W-:Y:S01]  /*1f20*/  @P0 IADD3 R68, PT, PT, R68, -0x7f000001, RZ ;  /* 0x80ffffff44440810 */ /* 0x000fe20007ffe0ff */
[----:B------:R-:W-:Y:S01]  /*1f30*/  ISETP.GE.U32.AND P0, PT, R78, 0x7f000001, PT ;  /* 0x7f0000014e00780c */ /* 0x000fe20003f06070 */
[----:B------:R-:W-:Y:S01]  /*1f40*/  @P1 IADD3 R77, PT, PT, R77, -0x7f000001, RZ ;  /* 0x80ffffff4d4d1810 */ /* 0x000fe20007ffe0ff */
[----:B------:R-:W-:-:S11]  /*1f50*/  ISETP.GE.U32.AND P1, PT, R76, 0x7f000001, PT ;  /* 0x7f0000014c00780c */ /* 0x000fd60003f26070 */
[----:B------:R-:W-:Y:S02]  /*1f60*/  @P0 IADD3 R78, PT, PT, R78, -0x7f000001, RZ ;  /* 0x80ffffff4e4e0810 */ /* 0x000fe40007ffe0ff */
[----:B------:R-:W-:Y:S01]  /*1f70*/  @P1 IADD3 R76, PT, PT, R76, -0x7f000001, RZ ;  /* 0x80ffffff4c4c1810 */ /* 0x000fe20007ffe0ff */
[----:B----4-:R-:W-:-:S04]  /*1f80*/  IMAD.WIDE.U32 R56, R64, R70, RZ ;  /* 0x0000004640387225 */ /* 0x010fc800078e00ff */
[----:B--2---:R-:W-:-:S04]  /*1f90*/  IMAD.WIDE.U32 R36, R61, R70, RZ ;  /* 0x000000463d247225 */ /* 0x004fc800078e00ff */
[----:B------:R-:W-:Y:S02]  /*1fa0*/  IMAD R61, R56, 0x7effffff, RZ ;  /* 0x7effffff383d7824 */ /* 0x000fe400078e02ff */
[----:B------:R-:W-:-:S04]  /*1fb0*/  IMAD.WIDE.U32 R52, R55, R70, RZ ;  /* 0x0000004637347225 */ /* 0x000fc800078e00ff */
[----:B------:R-:W-:-:S04]  /*1fc0*/  IMAD.HI.U32 R56, R61, 0x7f000001, R56 ;  /* 0x7f0000013d387827 */ /* 0x000fc800078e0038 */
[----:B------:R-:W-:Y:S01]  /*1fd0*/  IMAD R71, R52, 0x7effffff, RZ ;  /* 0x7effffff34477824 */ /* 0x000fe200078e02ff */
[----:B------:R-:W-:Y:S01]  /*1fe0*/  ISETP.GE.U32.AND P3, PT, R56, 0x7f000001, PT ;  /* 0x7f0000013800780c */ /* 0x000fe20003f66070 */
[----:B------:R-:W-:-:S04]  /*1ff0*/  IMAD.WIDE.U32 R62, R62, R70, RZ ;  /* 0x000000463e3e7225 */ /* 0x000fc800078e00ff */
[----:B------:R-:W-:-:S04]  /*2000*/  IMAD.HI.U32 R71, R71, 0x7f000001, R52 ;  /* 0x7f00000147477827 */ /* 0x000fc800078e0034 */
[----:B------:R-:W-:Y:S01]  /*2010*/  IMAD R55, R62, 0x7effffff, RZ ;  /* 0x7effffff3e377824 */ /* 0x000fe200078e02ff */
[----:B------:R-:W-:Y:S01]  /*2020*/  ISETP.GE.U32.AND P4, PT, R71, 0x7f000001, PT ;  /* 0x7f0000014700780c */ /* 0x000fe20003f86070 */
[----:B------:R-:W-:Y:S02]  /*2030*/  IMAD R69, R36, 0x7effffff, RZ ;  /* 0x7effffff24457824 */ /* 0x000fe400078e02ff */
[----:B------:R-:W-:Y:S01]  /*2040*/  IMAD.HI.U32 R73, R55, 0x7f000001, R62 ;  /* 0x7f00000137497827 */ /* 0x000fe200078e003e */
[----:B------:R-:W-:Y:S01]  /*2050*/  @P3 IADD3 R56, PT, PT, R56, -0x7f000001, RZ ;  /* 0x80ffffff38383810 */ /* 0x000fe20007ffe0ff */
[----:B------:R-:W-:Y:S02]  /*2060*/  ISETP.GE.U32.AND P3, PT, R67, 0x7f000001, PT ;  /* 0x7f0000014300780c */ /* 0x000fe40003f66070 */
[----:B------:R-:W-:Y:S01]  /*2070*/  IMAD.HI.U32 R69, R69, 0x7f000001, R36 ;  /* 0x7f00000145457827 */ /* 0x000fe200078e0024 */
[----:B------:R-:W-:-:S04]  /*2080*/  ISETP.GE.U32.AND P2, PT, R73, 0x7f000001, PT ;  /* 0x7f0000014900780c */ /* 0x000fc80003f46070 */
[----:B------:R-:W-:Y:S01]  /*2090*/  ISETP.GE.U32.AND P6, PT, R69, 0x7f000001, PT ;  /* 0x7f0000014500780c */ /* 0x000fe20003fc6070 */
[----:B------:R-:W-:-:S04]  /*20a0*/  @P4 IADD3 R71, PT, PT, R71, -0x7f000001, RZ ;  /* 0x80ffffff47474810 */ /* 0x000fc80007ffe0ff */
[----:B------:R-:W-:Y:S02]  /*20b0*/  IADD3 R44, PT, PT, R71, R44, RZ ;  /* 0x0000002c472c7210 */ /* 0x000fe40007ffe0ff */
[----:B------:R-:W-:Y:S02]  /*20c0*/  @P3 IADD3 R67, PT, PT, R67, -0x7f000001, RZ ;  /* 0x80ffffff43433810 */ /* 0x000fe40007ffe0ff */
[----:B------:R-:W-:Y:S01]  /*20d0*/  @P2 IADD3 R73, PT, PT, R73, -0x7f000001, RZ ;  /* 0x80ffffff49492810 */ /* 0x000fe20007ffe0ff */
[----:B------:R-:W-:Y:S01]  /*20e0*/  ISETP.GE.U32.AND P2, PT, R74, 0x7f000001, PT ;  /* 0x7f0000014a00780c */ /* 0x000fe20003f46070 */
[----:B------:R-:W-:Y:S01]  /*20f0*/  ISETP.GE.U32.AND P3, PT, R44, 0x7f000001, PT ;  /* 0x7f0000012c00780c */ /* 0x000fe20003f66070 */
[----:B------:R-:W-:Y:S01]  /*2100*/  IMAD.WIDE.U32 R52, R111, R108, RZ ;  /* 0x0000006c6f347225 */ /* 0x000fe200078e00ff */
[----:B------:R-:W-:-:S03]  /*2110*/  @P6 IADD3 R69, PT, PT, R69, -0x7f000001, RZ ;  /* 0x80ffffff45456810 */ /* 0x000fc60007ffe0ff */
[----:B------:R-:W-:Y:S01]  /*2120*/  IMAD.WIDE.U32 R36, R111, R92, RZ ;  /* 0x0000005c6f247225 */ /* 0x000fe200078e00ff */
[----:B------:R-:W-:-:S03]  /*2130*/  IADD3 R63, PT, PT, R68, R77, RZ ;  /* 0x0000004d443f7210 */ /* 0x000fc60007ffe0ff */
[----:B------:R-:W-:Y:S02]  /*2140*/  IMAD R57, R52, 0x7effffff, RZ ;  /* 0x7effffff34397824 */ /* 0x000fe400078e02ff */
[----:B------:R-:W-:Y:S01]  /*2150*/  IMAD R55, R36, 0x7effffff, RZ ;  /* 0x7effffff24377824 */ /* 0x000fe200078e02ff */
[----:B------:R-:W-:Y:S01]  /*2160*/  IADD3 R46, PT, PT, R69, R46, RZ ;  /* 0x0000002e452e7210 */ /* 0x000fe20007ffe0ff */
[----:B------:R-:W-:Y:S01]  /*2170*/  IMAD.HI.U32 R77, R57, 0x7f000001, R52 ;  /* 0x7f000001394d7827 */ /* 0x000fe200078e0034 */
[----:B------:R0:W-:Y:S01]  /*2180*/  STL [R1+0x11c], R44 ;  /* 0x00011c2c01007387 */ /* 0x0001e20000100800 */
[----:B------:R-:W-:Y:S02]  /*2190*/  IADD3 R50, PT, PT, R73, R50, RZ ;  /* 0x0000003249327210 */ /* 0x000fe40007ffe0ff */
[----:B------:R-:W-:Y:S01]  /*21a0*/  IMAD.HI.U32 R70, R55, 0x7f000001, R36 ;  /* 0x7f00000137467827 */ /* 0x000fe200078e0024 */
[----:B------:R-:W-:Y:S02]  /*21b0*/  IADD3 R62, PT, PT, R56, R49, RZ ;  /* 0x00000031383e7210 */ /* 0x000fe40007ffe0ff */
[----:B------:R-:W-:Y:S01]  /*21c0*/  @P2 IADD3 R74, PT, PT, R74, -0x7f000001, RZ ;  /* 0x80ffffff4a4a2810 */ /* 0x000fe20007ffe0ff */
[----:B------:R-:W-:Y:S01]  /*21d0*/  IMAD.WIDE.U32 R36, R111, R111, RZ ;  /* 0x0000006f6f247225 */ /* 0x000fe200078e00ff */
[----:B------:R-:W-:Y:S01]  /*21e0*/  ISETP.GE.U32.AND P2, PT, R46, 0x7f000001, PT ;  /* 0x7f0000012e00780c */ /* 0x000fe20003f46070 */
[----:B0-----:R-:W-:Y:S01]  /*21f0*/  @P3 IADD3 R44, PT, PT, R44, -0x7f000001, RZ ;  /* 0x80ffffff2c2c3810 */ /* 0x001fe20007ffe0ff */
[----:B------:R-:W-:Y:S01]  /*2200*/  ISETP.GE.U32.AND P3, PT, R77, 0x7f000001, PT ;  /* 0x7f0000014d00780c */ /* 0x000fe20003f66070 */
[----:B------:R-:W-:Y:S01]  /*2210*/  IMAD R61, R36, 0x7effffff, RZ ;  /* 0x7effffff243d7824 */ /* 0x000fe200078e02ff */
[----:B------:R-:W-:Y:S01]  /*2220*/  ISETP.GE.U32.AND P0, PT, R50, 0x7f000001, PT ;  /* 0x7f0000013200780c */ /* 0x000fe20003f06070 */
[----:B------:R-:W-:Y:S01]  /*2230*/  IMAD.WIDE.U32 R52, R78, 0x5fffffa, RZ ;  /* 0x05fffffa4e347825 */ /* 0x000fe200078e00ff */
[----:B------:R-:W-:Y:S01]  /*2240*/  ISETP.GE.U32.AND P1, PT, R62, 0x7f000001, PT ;  /* 0x7f0000013e00780c */ /* 0x000fe20003f26070 */
[----:B------:R-:W-:-:S02]  /*2250*/  ISETP.GE.U32.AND P4, PT, R43, 0x7f000001, PT ;  /* 0x7f0000012b00780c */ /* 0x000fc40003f86070 */
[----:B------:R-:W-:Y:S02]  /*2260*/  IMAD R55, R78, 0x6, RZ ;  /* 0x000000064e377824 */ /* 0x000fe400078e02ff */
[----:B------:R-:W-:Y:S01]  /*2270*/  IMAD.HI.U32 R36, R61, 0x7f000001, R36 ;  /* 0x7f0000013d247827 */ /* 0x000fe200078e0024 */
[----:B------:R0:W-:Y:S03]  /*2280*/  STL [R1+0x118], R46 ;  /* 0x0001182e01007387 */ /* 0x0001e60000100800 */
[----:B------:R-:W-:Y:S01]  /*2290*/  IMAD.HI.U32 R68, R55, 0x7f000001, R52 ;  /* 0x7f00000137447827 */ /* 0x000fe200078e0034 */
[----:B------:R-:W-:Y:S01]  /*22a0*/  ISETP.GE.U32.AND P5, PT, R36, 0x7f000001, PT ;  /* 0x7f0000012400780c */ /* 0x000fe20003fa6070 */
[----:B------:R-:W-:Y:S02]  /*22b0*/  @P3 IADD3 R77, PT, PT, R77, -0x7f000001, RZ ;  /* 0x80ffffff4d4d3810 */ /* 0x000fe40007ffe0ff */
[----:B------:R-:W-:Y:S01]  /*22c0*/  IMAD.WIDE.U32 R56, R76, 0x5fffffa, RZ ;  /* 0x05fffffa4c387825 */ /* 0x000fe200078e00ff */
[----:B------:R-:W-:Y:S01]  /*22d0*/  ISETP.GE.U32.AND P3, PT, R65, 0x7f000001, PT ;  /* 0x7f0000014100780c */ /* 0x000fe20003f66070 */
[----:B0-----:R-:W-:-:S02]  /*22e0*/  @P2 IADD3 R46, PT, PT, R46, -0x7f000001, RZ ;  /* 0x80ffffff2e2e2810 */ /* 0x001fc40007ffe0ff */
[----:B------:R-:W-:Y:S01]  /*22f0*/  IMAD R49, R76, 0x6, RZ ;  /* 0x000000064c317824 */ /* 0x000fe200078e02ff */
[----:B------:R-:W-:Y:S01]  /*2300*/  ISETP.GE.U32.AND P2, PT, R68, 0x7f000001, PT ;  /* 0x7f0000014400780c */ /* 0x000fe20003f46070 */
[----:B------:R0:W-:Y:S02]  /*2310*/  STL [R1+0x110], R50 ;  /* 0x0001103201007387 */ /* 0x0001e40000100800 */
[----:B------:R-:W-:Y:S02]  /*2320*/  IMAD.HI.U32 R64, R49, 0x7f000001, R56 ;  /* 0x7f00000131407827 */ /* 0x000fe400078e0038 */
[----:B------:R1:W-:Y:S01]  /*2330*/  STL [R1+0x114], R62 ;  /* 0x0001143e01007387 */ /* 0x0003e20000100800 */
[----:B------:R-:W-:Y:S02]  /*2340*/  @P4 IADD3 R43, PT, PT, R43, -0x7f000001, RZ ;  /* 0x80ffffff2b2b4810 */ /* 0x000fe40007ffe0ff */
[----:B0-----:R-:W-:Y:S02]  /*2350*/  @P0 IADD3 R50, PT, PT, R50, -0x7f000001, RZ ;  /* 0x80ffffff32320810 */ /* 0x001fe40007ffe0ff */
[----:B-1----:R-:W-:-:S03]  /*2360*/  @P1 IADD3 R62, PT, PT, R62, -0x7f000001, RZ ;  /* 0x80ffffff3e3e1810 */ /* 0x002fc60007ffe0ff */
[----:B------:R-:W-:Y:S01]  /*2370*/  STL [R1+0x110], R50 ;  /* 0x0001103201007387 */ /* 0x000fe20000100800 */
[----:B------:R-:W-:Y:S01]  /*2380*/  ISETP.GE.U32.AND P1, PT, R64, 0x7f000001, PT ;  /* 0x7f0000014000780c */ /* 0x000fe20003f26070 */
[----:B------:R-:W-:Y:S02]  /*2390*/  @P5 IADD3 R36, PT, PT, R36, -0x7f000001, RZ ;  /* 0x80ffffff24245810 */ /* 0x000fe40007ffe0ff */
[----:B------:R0:W-:Y:S01]  /*23a0*/  STL [R1+0x114], R62 ;  /* 0x0001143e01007387 */ /* 0x0001e20000100800 */
[----:B------:R-:W-:-:S03]  /*23b0*/  ISETP.GE.U32.AND P0, PT, R43, 0x7f000001, PT ;  /* 0x7f0000012b00780c */ /* 0x000fc60003f06070 */
[----:B------:R1:W-:Y:S04]  /*23c0*/  STL [R1+0x118], R46 ;  /* 0x0001182e01007387 */ /* 0x0003e80000100800 */
[----:B------:R2:W-:Y:S01]  /*23d0*/  STL [R1+0x11c], R44 ;  /* 0x00011c2c01007387 */ /* 0x0005e20000100800 */
[----:B------:R-:W-:-:S03]  /*23e0*/  IMAD.WIDE.U32 R52, R77, 0x5fffffa, RZ ;  /* 0x05fffffa4d347825 */ /* 0x000fc600078e00ff */
[----:B------:R-:W3:Y:S01]  /*23f0*/  LD.E R79, desc[UR14][R58.64+0x20] ;  /* 0x0000200e3a4f7980 */ /* 0x000ee2000c101900 */
[----:B------:R-:W-:Y:S01]  /*2400*/  ISETP.GE.U32.AND P6, PT, R70, 0x7f000001, PT ;  /* 0x7f0000014600780c */ /* 0x000fe20003fc6070 */
[----:B------:R-:W-:Y:S02]  /*2410*/  @P2 IADD3 R68, PT, PT, R68, -0x7f000001, RZ ;  /* 0x80ffffff44442810 */ /* 0x000fe40007ffe0ff */
[----:B------:R-:W-:Y:S01]  /*2420*/  @P3 IADD3 R65, PT, PT, R65, -0x7f000001, RZ ;  /* 0x80ffffff41413810 */ /* 0x000fe20007ffe0ff */
[----:B------:R-:W4:Y:S01]  /*2430*/  LD.E R69, desc[UR14][R58.64+0x24] ;  /* 0x0000240e3a457980 */ /* 0x000f22000c101900 */
[----:B------:R-:W-:-:S03]  /*2440*/  IADD3 R55, PT, PT, R74, R67, RZ ;  /* 0x000000434a377210 */ /* 0x000fc60007ffe0ff */
[----:B------:R-:W3:Y:S01]  /*2450*/  LD.E R61, desc[UR14][R58.64+0x28] ;  /* 0x0000280e3a3d7980 */ /* 0x000ee2000c101900 */
[C---:B------:R-:W-:Y:S02]  /*2460*/  IMAD R67, R36.reuse, 0x6, RZ ;  /* 0x0000000624437824 */ /* 0x040fe400078e02ff */
[----:B------:R-:W-:Y:S01]  /*2470*/  IMAD.WIDE.U32 R36, R36, 0x5fffffa, RZ ;  /* 0x05fffffa24247825 */ /* 0x000fe200078e00ff */
[----:B0-----:R-:W-:Y:S01]  /*2480*/  IADD3 R62, PT, PT, R65, R68, RZ ;  /* 0x00000044413e7210 */ /* 0x001fe20007ffe0ff */
[----:B------:R-:W-:Y:S01]  /*2490*/  ISETP.GE.U32.AND P5, PT, R66, 0x7f000001, PT ;  /* 0x7f0000014200780c */ /* 0x000fe20003fa6070 */
[----:B------:R-:W-:Y:S02]  /*24a0*/  @P1 IADD3 R64, PT, PT, R64, -0x7f000001, RZ ;  /* 0x80ffffff40401810 */ /* 0x000fe40007ffe0ff */
[----:B------:R-:W-:Y:S01]  /*24b0*/  @P0 IADD3 R43, PT, PT, R43, -0x7f000001, RZ ;  /* 0x80ffffff2b2b0810 */ /* 0x000fe20007ffe0ff */
[----:B------:R-:W-:Y:S01]  /*24c0*/  IMAD.WIDE.U32 R56, R111, R39, RZ ;  /* 0x000000276f387225 */ /* 0x000fe200078e00ff */
[----:B-1----:R-:W3:Y:S04]  /*24d0*/  LDL R46, [R1+0x110] ;  /* 0x00011000012e7983 */ /* 0x002ee80000100800 */
[----:B------:R0:W3:Y:S01]  /*24e0*/  LD.E R58, desc[UR14][R58.64+0x2c] ;  /* 0x00002c0e3a3a7980 */ /* 0x0000e2000c101900 */
[----:B------:R-:W-:Y:S01]  /*24f0*/  ISETP.GE.U32.AND P4, PT, R55, 0x7f000001, PT ;  /* 0x7f0000013700780c */ /* 0x000fe20003f86070 */
[----:B------:R-:W-:-:S04]  /*2500*/  IMAD.HI.U32 R50, R67, 0x7f000001, R36 ;  /* 0x7f00000143327827 */ /* 0x000fc800078e0024 */
[----:B0-----:R-:W-:-:S04]  /*2510*/  IMAD R59, R77, 0x6, RZ ;  /* 0x000000064d3b7824 */ /* 0x001fc800078e02ff */
[----:B------:R-:W-:Y:S01]  /*2520*/  IMAD.HI.U32 R53, R59, 0x7f000001, R52 ;  /* 0x7f0000013b357827 */ /* 0x000fe200078e0034 */
[----:B------:R-:W-:Y:S01]  /*2530*/  ISETP.GE.U32.AND P2, PT, R62, 0x7f000001, PT ;  /* 0x7f0000013e00780c */ /* 0x000fe20003f46070 */
[----:B------:R-:W-:Y:S01]  /*2540*/  @P6 IADD3 R70, PT, PT, R70, -0x7f000001, RZ ;  /* 0x80ffffff46466810 */ /* 0x000fe20007ffe0ff */
[----:B------:R-:W-:Y:S01]  /*2550*/  ISETP.GE.U32.AND P3, PT, R50, 0x7f000001, PT ;  /* 0x7f0000013200780c */ /* 0x000fe20003f66070 */
[----:B--2---:R-:W-:Y:S01]  /*2560*/  IADD3 R44, PT, PT, R43, R64, RZ ;  /* 0x000000402b2c7210 */ /* 0x004fe20007ffe0ff */
[----:B------:R-:W-:Y:S01]  /*2570*/  ISETP.GE.U32.AND P1, PT, R53, 0x7f000001, PT ;  /* 0x7f0000013500780c */ /* 0x000fe20003f26070 */
[----:B------:R-:W-:Y:S01]  /*2580*/  ISETP.GE.U32.AND P6, PT, R63, 0x7f000001, PT ;  /* 0x7f0000013f00780c */ /* 0x000fe20003fc6070 */
[----:B------:R-:W-:Y:S01]  /*2590*/  ISETP.GE.U32.AND P0, PT, R115, 0x7f000001, PT ;  /* 0x7f0000017300780c */ /* 0x000fe20003f06070 */
[----:B------:R-:W-:Y:S02]  /*25a0*/  @P5 IADD3 R66, PT, PT, R66, -0x7f000001, RZ ;  /* 0x80ffffff42425810 */ /* 0x000fe40007ffe0ff */
[----:B------:R-:W-:Y:S01]  /*25b0*/  @P4 IADD3 R55, PT, PT, R55, -0x7f000001, RZ ;  /* 0x80ffffff37374810 */ /* 0x000fe20007ffe0ff */
[----:B------:R-:W-:Y:S01]  /*25c0*/  ISETP.GE.U32.AND P5, PT, R44, 0x7f000001, PT ;  /* 0x7f0000012c00780c */ /* 0x000fe20003fa6070 */
[----:B------:R-:W-:Y:S01]  /*25d0*/  IMAD R49, R56, 0x7effffff, RZ ;  /* 0x7effffff38317824 */ /* 0x000fe200078e02ff */
[----:B------:R-:W2:Y:S01]  /*25e0*/  LDG.E R59, desc[UR14][R40.64+0x8] ;  /* 0x0000080e283b7981 */ /* 0x000ea2000c1e1900 */
[----:B------:R-:W-:-:S02]  /*25f0*/  @P2 IADD3 R62, PT, PT, R62, -0x7f000001, RZ ;  /* 0x80ffffff3e3e2810 */ /* 0x000fc40007ffe0ff */
[----:B------:R-:W-:Y:S02]  /*2600*/  IADD3 R55, PT, PT, R55, R66, RZ ;  /* 0x0000004237377210 */ /* 0x000fe40007ffe0ff */
[----:B------:R-:W-:Y:S01]  /*2610*/  @P1 IADD3 R53, PT, PT, R53, -0x7f000001, RZ ;  /* 0x80ffffff35351810 */ /* 0x000fe20007ffe0ff */
[----:B------:R-:W-:Y:S01]  /*2620*/  IMAD.HI.U32 R56, R49, 0x7f000001, R56 ;  /* 0x7f00000131387827 */ /* 0x000fe200078e0038 */
[----:B------:R-:W-:Y:S02]  /*2630*/  @P3 IADD3 R50, PT, PT, R50, -0x7f000001, RZ ;  /* 0x80ffffff32323810 */ /* 0x000fe40007ffe0ff */
[----:B------:R-:W-:Y:S02]  /*2640*/  @P6 IADD3 R63, PT, PT, R63, -0x7f000001, RZ ;  /* 0x80ffffff3f3f6810 */ /* 0x000fe40007ffe0ff */
[----:B------:R-:W-:Y:S02]  /*2650*/  @P0 IADD3 R115, PT, PT, R115, -0x7f000001, RZ ;  /* 0x80ffffff73730810 */ /* 0x000fe40007ffe0ff */
[----:B------:R-:W-:Y:S01]  /*2660*/  IADD3 R62, PT, PT, R62, R53, RZ ;  /* 0x000000353e3e7210 */ /* 0x000fe20007ffe0ff */
[----:B------:R-:W-:Y:S01]  /*2670*/  ISETP.GE.U32.AND P0, PT, R55, 0x7f000001, PT ;  /* 0x7f0000013700780c */ /* 0x000fe20003f06070 */
[----:B------:R-:W-:Y:S01]  /*2680*/  ISETP.GE.U32.AND P4, PT, R56, 0x7f000001, PT ;  /* 0x7f0000013800780c */ /* 0x000fe20003f86070 */
[----:B------:R-:W-:Y:S01]  /*2690*/  IADD3 R63, PT, PT, R63, R50, RZ ;  /* 0x000000323f3f7210 */ /* 0x000fe20007ffe0ff */
[----:B------:R-:W-:Y:S01]  /*26a0*/  IMAD.WIDE.U32 R36, R70, 0x5fffffa, RZ ;  /* 0x05fffffa46247825 */ /* 0x000fe200078e00ff */
[----:B------:R-:W-:Y:S01]  /*26b0*/  ISETP.GE.U32.AND P1, PT, R62, 0x7f000001, PT ;  /* 0x7f0000013e00780c */ /* 0x000fe20003f26070 */
[----:B------:R-:W-:Y:S01]  /*26c0*/  @P5 IADD3 R44, PT, PT, R44, -0x7f000001, RZ ;  /* 0x80ffffff2c2c5810 */ /* 0x000fe20007ffe0ff */
[----:B------:R0:W2:Y:S01]  /*26d0*/  LDG.E R49, desc[UR14][R40.64] ;  /* 0x0000000e28317981 */ /* 0x0000a2000c1e1900 */
[----:B------:R-:W-:Y:S01]  /*26e0*/  IMAD R43, R70, 0x6, RZ ;  /* 0x00000006462b7824 */ /* 0x000fe200078e02ff */
[----:B------:R-:W-:Y:S01]  /*26f0*/  ISETP.GE.U32.AND P3, PT, R63, 0x7f000001, PT ;  /* 0x7f0000013f00780c */ /* 0x000fe20003f66070 */
[----:B------:R-:W-:-:S02]  /*2700*/  IADD3 R115, PT, PT, R44, R115, RZ ;  /* 0x000000732c737210 */ /* 0x000fc40007ffe0ff */
[----:B------:R-:W-:Y:S01]  /*2710*/  IMAD.HI.U32 R36, R43, 0x7f000001, R36 ;  /* 0x7f0000012b247827 */ /* 0x000fe200078e0024 */
[----:B------:R-:W2:Y:S01]  /*2720*/  LDL R44, [R1+0x114] ;  /* 0x00011400012c7983 */ /* 0x000ea20000100800 */
[----:B------:R-:W-:Y:S02]  /*2730*/  @P0 IADD3 R55, PT, PT, R55, -0x7f000001, RZ ;  /* 0x80ffffff37370810 */ /* 0x000fe40007ffe0ff */
[----:B------:R-:W-:Y:S01]  /*2740*/  @P4 IADD3 R56, PT, PT, R56, -0x7f000001, RZ ;  /* 0x80ffffff38384810 */ /* 0x000fe20007ffe0ff */
[----:B------:R-:W-:Y:S01]  /*2750*/  ISETP.GE.U32.AND P0, PT, R115, 0x7f000001, PT ;  /* 0x7f0000017300780c */ /* 0x000fe20003f06070 */
[----:B------:R-:W-:Y:S01]  /*2760*/  ISETP.GE.U32.AND P2, PT, R36, 0x7f000001, PT ;  /* 0x7f0000012400780c */ /* 0x000fe20003f46070 */
[----:B------:R-:W2:Y:S01]  /*2770*/  LDL R43, [R1+0x118] ;  /* 0x00011800012b7983 */ /* 0x000ea20000100800 */
[----:B------:R-:W-:-:S03]  /*2780*/  @P1 IADD3 R62, PT, PT, R62, -0x7f000001, RZ ;  /* 0x80ffffff3e3e1810 */ /* 0x000fc60007ffe0ff */
[----:B------:R-:W2:Y:S01]  /*2790*/  LDL R37, [R1+0x11c] ;  /* 0x00011c0001257983 */ /* 0x000ea20000100800 */
[----:B------:R-:W-:Y:S02]  /*27a0*/  IADD3 R55, PT, PT, R55, R56, RZ ;  /* 0x0000003837377210 */ /* 0x000fe40007ffe0ff */
[----:B------:R-:W-:Y:S01]  /*27b0*/  @P3 IADD3 R63, PT, PT, R63, -0x7f000001, RZ ;  /* 0x80ffffff3f3f3810 */ /* 0x000fe20007ffe0ff */
[----:B------:R-:W-:-:S04]  /*27c0*/  IMAD.WIDE.U32 R56, R62, R39, RZ ;  /* 0x000000273e387225 */ /* 0x000fc800078e00ff */
[----:B0-----:R-:W-:Y:S01]  /*27d0*/  IMAD.WIDE.U32 R40, R63, R108, RZ ;  /* 0x0000006c3f287225 */ /* 0x001fe200078e00ff */
[----:B------:R-:W-:Y:S02]  /*27e0*/  @P2 IADD3 R36, PT, PT, R36, -0x7f000001, RZ ;  /* 0x80ffffff24242810 */ /* 0x000fe40007ffe0ff */
[----:B------:R-:W-:Y:S01]  /*27f0*/  @P0 IADD3 R115, PT, PT, R115, -0x7f000001, RZ ;  /* 0x80ffffff73730810 */ /* 0x000fe20007ffe0ff */
[----:B------:R-:W-:Y:S02]  /*2800*/  IMAD R67, R56, 0x7effffff, RZ ;  /* 0x7effffff38437824 */ /* 0x000fe400078e02ff */
[----:B------:R-:W-:Y:S02]  /*2810*/  IMAD R71, R40, 0x7effffff, RZ ;  /* 0x7effffff28477824 */ /* 0x000fe400078e02ff */
[----:B------:R-:W-:Y:S01]  /*2820*/  IMAD.HI.U32 R66, R67, 0x7f000001, R56 ;  /* 0x7f00000143427827 */ /* 0x000fe200078e0038 */
[----:B------:R-:W-:-:S03]  /*2830*/  IADD3 R115, PT, PT, R115, R36, RZ ;  /* 0x0000002473737210 */ /* 0x000fc60007ffe0ff */
[----:B------:R-:W-:-:S04]  /*2840*/  IMAD.WIDE.U32 R56, R63, R111, RZ ;  /* 0x0000006f3f387225 */ /* 0x000fc800078e00ff */
[----:B------:R-:W-:-:S04]  /*2850*/  IMAD.HI.U32 R36, R71, 0x7f000001, R40 ;  /* 0x7f00000147247827 */ /* 0x000fc800078e0028 */
[----:B------:R-:W-:-:S04]  /*2860*/  IMAD R71, R56, 0x7effffff, RZ ;  /* 0x7effffff38477824 */ /* 0x000fc800078e02ff */
[----:B------:R-:W-:Y:S02]  /*2870*/  IMAD.HI.U32 R80, R71, 0x7f000001, R56 ;  /* 0x7f00000147507827 */ /* 0x000fe400078e0038 */
[----:B------:R-:W2:Y:S01]  /*2880*/  LDL.64 R70, [R1+0x100] ;  /* 0x0001000001467983 */ /* 0x000ea20000100a00 */
[----:B------:R-:W-:Y:S01]  /*2890*/  ISETP.GE.U32.AND P1, PT, R55, 0x7f000001, PT ;  /* 0x7f0000013700780c */ /* 0x000fe20003f26070 */
[----:B------:R-:W-:-:S04]  /*28a0*/  IMAD.WIDE.U32 R52, R62, R111, RZ ;  /* 0x0000006f3e347225 */ /* 0x000fc800078e00ff */
[----:B------:R-:W-:Y:S01]  /*28b0*/  IMAD R65, R52, 0x7effffff, RZ ;  /* 0x7effffff34417824 */ /* 0x000fe200078e02ff */
[----:B------:R-:W-:-:S03]  /*28c0*/  ISETP.GE.U32.AND P0, PT, R115, 0x7f000001, PT ;  /* 0x7f0000017300780c */ /* 0x000fc60003f06070 */
[----:B------:R-:W-:-:S04]  /*28d0*/  IMAD.HI.U32 R78, R65, 0x7f000001, R52 ;  /* 0x7f000001414e7827 */ /* 0x000fc800078e0034 */
[----:B------:R-:W-:Y:S01]  /*28e0*/  @P1 IADD3 R55, PT, PT, R55, -0x7f000001, RZ ;  /* 0x80ffffff37371810 */ /* 0x000fe20007ffe0ff */
[----:B------:R-:W-:-:S04]  /*28f0*/  IMAD.WIDE.U32 R64, R62, R92, RZ ;  /* 0x0000005c3e407225 */ /* 0x000fc800078e00ff */
[----:B------:R-:W-:-:S04]  /*2900*/  IMAD.WIDE.U32 R52, R55, R92, RZ ;  /* 0x0000005c37347225 */ /* 0x000fc800078e00ff */
[----:B------:R-:W-:-:S04]  /*2910*/  IMAD.WIDE.U32 R40, R55, R108, RZ ;  /* 0x0000006c37287225 */ /* 0x000fc800078e00ff */
[----:B------:R-:W-:Y:S02]  /*2920*/  IMAD R73, R52, 0x7effffff, RZ ;  /* 0x7effffff34497824 */ /* 0x000fe400078e02ff */
[----:B------:R-:W-:Y:S02]  /*2930*/  IMAD R77, R40, 0x7effffff, RZ ;  /* 0x7effffff284d7824 */ /* 0x000fe400078e02ff */
[----:B------:R-:W-:Y:S02]  /*2940*/  IMAD R67, R64, 0x7effffff, RZ ;  /* 0x7effffff40437824 */ /* 0x000fe400078e02ff */
[----:B------:R-:W-:-:S04]  /*2950*/  IMAD.HI.U32 R68, R73, 0x7f000001, R52 ;  /* 0x7f00000149447827 */ /* 0x000fc800078e0034 */
[----:B------:R-:W-:-:S04]  /*2960*/  IMAD.WIDE.U32 R56, R63, R39, RZ ;  /* 0x000000273f387225 */ /* 0x000fc800078e00ff */
[----:B------:R-:W-:Y:S01]  /*2970*/  IMAD.WIDE.U32 R52, R63, R92, RZ ;  /* 0x0000005c3f347225 */ /* 0x000fe200078e00ff */
[----:B------:R-:W-:-:S03]  /*2980*/  @P0 IADD3 R115, PT, PT, R115, -0x7f000001, RZ ;  /* 0x80ffffff73730810 */ /* 0x000fc60007ffe0ff */
[----:B------:R-:W-:Y:S01]  /*2990*/  IMAD.HI.U32 R76, R77, 0x7f000001, R40 ;  /* 0x7f0000014d4c7827 */ /* 0x000fe200078e0028 */
[----:B------:R-:W-:-:S03]  /*29a0*/  ISETP.GE.U32.AND P1, PT, R78, 0x7f000001, PT ;  /* 0x7f0000014e00780c */ /* 0x000fc60003f26070 */
[----:B------:R-:W-:-:S04]  /*29b0*/  IMAD.HI.U32 R74, R67, 0x7f000001, R64 ;  /* 0x7f000001434a7827 */ /* 0x000fc800078e0040 */
[----:B------:R-:W-:-:S04]  /*29c0*/  IMAD.WIDE.U32 R64, R62, R108, RZ ;  /* 0x0000006c3e407225 */ /* 0x000fc800078e00ff */
[----:B------:R-:W-:Y:S02]  /*29d0*/  IMAD R73, R56, 0x7effffff, RZ ;  /* 0x7effffff38497824 */ /* 0x000fe400078e02ff */
[----:B------:R-:W-:Y:S01]  /*29e0*/  IMAD R77, R52, 0x7effffff, RZ ;  /* 0x7effffff344d7824 */ /* 0x000fe200078e02ff */
[----:B------:R-:W-:Y:S01]  /*29f0*/  ISETP.GE.U32.AND P3, PT, R80, 0x7f000001, PT ;  /* 0x7f0000015000780c */ /* 0x000fe20003f66070 */
[----:B------:R-:W-:-:S04]  /*2a00*/  IMAD.WIDE.U32 R40, R55, R111, RZ ;  /* 0x0000006f37287225 */ /* 0x000fc800078e00ff */
[----:B------:R-:W-:Y:S02]  /*2a10*/  IMAD R67, R64, 0x7effffff, RZ ;  /* 0x7effffff40437824 */ /* 0x000fe400078e02ff */
[----:B------:R-:W-:-:S04]  /*2a20*/  IMAD.HI.U32 R50, R73, 0x7f000001, R56 ;  /* 0x7f00000149327827 */ /* 0x000fc800078e0038 */
[----:B------:R-:W-:-:S04]  /*2a30*/  IMAD.HI.U32 R77, R77, 0x7f000001, R52 ;  /* 0x7f0000014d4d7827 */ /* 0x000fc800078e0034 */
[----:B------:R-:W-:-:S04]  /*2a40*/  IMAD.WIDE.U32 R56, R115, R39, RZ ;  /* 0x0000002773387225 */ /* 0x000fc800078e00ff */
[----:B------:R-:W-:-:S04]  /*2a50*/  IMAD.WIDE.U32 R52, R115, R92, RZ ;  /* 0x0000005c73347225 */ /* 0x000fc800078e00ff */
[----:B------:R-:W-:Y:S02]  /*2a60*/  IMAD R83, R40, 0x7effffff, RZ ;  /* 0x7effffff28537824 */ /* 0x000fe400078e02ff */
[----:B------:R-:W-:Y:S01]  /*2a70*/  IMAD.HI.U32 R67, R67, 0x7f000001, R64 ;  /* 0x7f00000143437827 */ /* 0x000fe200078e0040 */
[----:B------:R-:W-:-:S03]  /*2a80*/  IADD3 R82, PT, PT, R51, R118, RZ ;  /* 0x0000007633527210 */ /* 0x000fc60007ffe0ff */
[----:B------:R-:W-:Y:S02]  /*2a90*/  IMAD R65, R56, 0x7effffff, RZ ;  /* 0x7effffff38417824 */ /* 0x000fe400078e02ff */
[----:B------:R-:W-:Y:S01]  /*2aa0*/  IMAD R73, R52, 0x7effffff, RZ ;  /* 0x7effffff34497824 */ /* 0x000fe200078e02ff */
[----:B------:R-:W-:Y:S01]  /*2ab0*/  ISETP.GE.U32.AND P2, PT, R36, 0x7f000001, PT ;  /* 0x7f0000012400780c */ /* 0x000fe20003f46070 */
[----:B------:R-:W-:Y:S01]  /*2ac0*/  IMAD.HI.U32 R83, R83, 0x7f000001, R40 ;  /* 0x7f00000153537827 */ /* 0x000fe200078e0028 */
[----:B------:R-:W-:-:S03]  /*2ad0*/  @P1 IADD3 R78, PT, PT, R78, -0x7f000001, RZ ;  /* 0x80ffffff4e4e1810 */ /* 0x000fc60007ffe0ff */
[----:B------:R-:W-:-:S04]  /*2ae0*/  IMAD.WIDE.U32 R40, R115, R108, RZ ;  /* 0x0000006c73287225 */ /* 0x000fc800078e00ff */
[----:B------:R-:W-:-:S04]  /*2af0*/  IMAD.HI.U32 R84, R65, 0x7f000001, R56 ;  /* 0x7f00000141547827 */ /* 0x000fc800078e0038 */
[----:B------:R-:W-:Y:S01]  /*2b00*/  IMAD.HI.U32 R93, R73, 0x7f000001, R52 ;  /* 0x7f000001495d7827 */ /* 0x000fe200078e0034 */
[----:B------:R-:W-:Y:S01]  /*2b10*/  ISETP.GE.U32.AND P0, PT, R82, 0x7f000001, PT ;  /* 0x7f0000015200780c */ /* 0x000fe20003f06070 */
[----:B------:R-:W-:Y:S01]  /*2b20*/  @P3 IADD3 R80, PT, PT, R80, -0x7f000001, RZ ;  /* 0x80ffffff50503810 */ /* 0x000fe20007ffe0ff */
[----:B------:R-:W-:Y:S01]  /*2b30*/  ISETP.GE.U32.AND P1, PT, R84, 0x7f000001, PT ;  /* 0x7f0000015400780c */ /* 0x000fe20003f26070 */
[----:B------:R-:W-:Y:S01]  /*2b40*/  IMAD R89, R40, 0x7effffff, RZ ;  /* 0x7effffff28597824 */ /* 0x000fe200078e02ff */
[----:B------:R-:W-:Y:S01]  /*2b50*/  ISETP.GE.U32.AND P3, PT, R93, 0x7f000001, PT ;  /* 0x7f0000015d00780c */ /* 0x000fe20003f66070 */
[----:B------:R-:W-:Y:S01]  /*2b60*/  IMAD.WIDE.U32 R56, R78, 0x5fffffa, RZ ;  /* 0x05fffffa4e387825 */ /* 0x000fe200078e00ff */
[----:B------:R-:W-:-:S03]  /*2b70*/  ISETP.GE.U32.AND P4, PT, R68, 0x7f000001, PT ;  /* 0x7f0000014400780c */ /* 0x000fc60003f86070 */
[----:B------:R-:W-:-:S04]  /*2b80*/  IMAD.HI.U32 R95, R89, 0x7f000001, R40 ;  /* 0x7f000001595f7827 */ /* 0x000fc800078e0028 */
[----:B------:R-:W-:Y:S01]  /*2b90*/  IMAD R89, R78, 0x6, RZ ;  /* 0x000000064e597824 */ /* 0x000fe200078e02ff */
[----:B------:R-:W-:Y:S01]  /*2ba0*/  @P2 IADD3 R36, PT, PT, R36, -0x7f000001, RZ ;  /* 0x80ffffff24242810 */ /* 0x000fe20007ffe0ff */
[----:B------:R-:W-:Y:S02]  /*2bb0*/  ISETP.GE.U32.AND P2, PT, R76, 0x7f000001, PT ;  /* 0x7f0000014c00780c */ /* 0x000fe40003f46070 */
[----:B------:R-:W-:Y:S01]  /*2bc0*/  IMAD.HI.U32 R57, R89, 0x7f000001, R56 ;  /* 0x7f00000159397827 */ /* 0x000fe200078e0038 */
[----:B------:R-:W-:-:S03]  /*2bd0*/  @P0 IADD3 R82, PT, PT, R82, -0x7f000001, RZ ;  /* 0x80ffffff52520810 */ /* 0x000fc60007ffe0ff */
[----:B------:R-:W-:Y:S01]  /*2be0*/  IMAD.WIDE.U32 R64, R115, R111, RZ ;  /* 0x0000006f73407225 */ /* 0x000fe200078e00ff */
[----:B------:R-:W-:Y:S01]  /*2bf0*/  ISETP.GE.U32.AND P0, PT, R57, 0x7f000001, PT ;  /* 0x7f0000013900780c */ /* 0x000fe20003f06070 */
[----:B------:R-:W-:Y:S02]  /*2c00*/  @P1 IADD3 R84, PT, PT, R84, -0x7f000001, RZ ;  /* 0x80ffffff54541810 */ /* 0x000fe40007ffe0ff */
[----:B------:R-:W-:Y:S01]  /*2c10*/  @P3 IADD3 R93, PT, PT, R93, -0x7f000001, RZ ;  /* 0x80ffffff5d5d3810 */ /* 0x000fe20007ffe0ff */
[----:B------:R-:W-:Y:S01]  /*2c20*/  IMAD R73, R64, 0x7effffff, RZ ;  /* 0x7effffff40497824 */ /* 0x000fe200078e02ff */
[----:B------:R-:W-:Y:S01]  /*2c30*/  ISETP.GE.U32.AND P3, PT, R95, 0x7f000001, PT ;  /* 0x7f0000015f00780c */ /* 0x000fe20003f66070 */
[----:B------:R-:W-:Y:S01]  /*2c40*/  @P4 IADD3 R68, PT, PT, R68, -0x7f000001, RZ ;  /* 0x80ffffff44444810 */ /* 0x000fe20007ffe0ff */
[----:B------:R-:W-:Y:S01]  /*2c50*/  ISETP.GE.U32.AND P4, PT, R84, 0x7f000001, PT ;  /* 0x7f0000015400780c */ /* 0x000fe20003f86070 */
[----:B------:R-:W-:Y:S01]  /*2c60*/  IMAD.HI.U32 R64, R73, 0x7f000001, R64 ;  /* 0x7f00000149407827 */ /* 0x000fe200078e0040 */
[----:B------:R-:W-:Y:S01]  /*2c70*/  ISETP.GE.U32.AND P5, PT, R66, 0x7f000001, PT ;  /* 0x7f0000014200780c */ /* 0x000fe20003fa6070 */
[----:B------:R-:W-:Y:S01]  /*2c80*/  @P2 IADD3 R76, PT, PT, R76, -0x7f000001, RZ ;  /* 0x80ffffff4c4c2810 */ /* 0x000fe20007ffe0ff */
[----:B------:R-:W-:-:S02]  /*2c90*/  ISETP.GE.U32.AND P6, PT, R93, 0x7f000001, PT ;  /* 0x7f0000015d00780c */ /* 0x000fc40003fc6070 */
[----:B------:R-:W-:Y:S01]  /*2ca0*/  ISETP.GE.U32.AND P2, PT, R64, 0x7f000001, PT ;  /* 0x7f0000014000780c */ /* 0x000fe20003f46070 */
[C---:B------:R-:W-:Y:S01]  /*2cb0*/  IMAD R91, R36.reuse, 0x6, RZ ;  /* 0x00000006245b7824 */ /* 0x040fe200078e02ff */
[----:B------:R-:W-:Y:S01]  /*2cc0*/  @P0 IADD3 R57, PT, PT, R57, -0x7f000001, RZ ;  /* 0x80ffffff39390810 */ /* 0x000fe20007ffe0ff */
[----:B------:R-:W-:Y:S01]  /*2cd0*/  IMAD.WIDE.U32 R52, R36, 0x5fffffa, RZ ;  /* 0x05fffffa24347825 */ /* 0x000fe200078e00ff */
[----:B------:R-:W-:Y:S01]  /*2ce0*/  IADD3 R36, PT, PT, R117, R82, RZ ;  /* 0x0000005275247210 */ /* 0x000fe20007ffe0ff */
[----:B------:R-:W-:Y:S01]  /*2cf0*/  ISETP.GE.U32.AND P0, PT, R74, 0x7f000001, PT ;  /* 0x7f0000014a00780c */ /* 0x000fe20003f06070 */
[----:B------:R-:W-:Y:S01]  /*2d00*/  @P3 IADD3 R95, PT, PT, R95, -0x7f000001, RZ ;  /* 0x80ffffff5f5f3810 */ /* 0x000fe20007ffe0ff */
[----:B------:R-:W-:Y:S01]  /*2d10*/  IMAD.WIDE.U32 R40, R80, 0x5fffffa, RZ ;  /* 0x05fffffa50287825 */ /* 0x000fe200078e00ff */
[----:B------:R-:W-:Y:S01]  /*2d20*/  @P4 IADD3 R84, PT, PT, R84, -0x7f000001, RZ ;  /* 0x80ffffff54544810 */ /* 0x000fe20007ffe0ff */
[----:B------:R-:W-:Y:S01]  /*2d30*/  ISETP.GE.U32.AND P1, PT, R36, 0x7f000001, PT ;  /* 0x7f0000012400780c */ /* 0x000fe20003f26070 */
[----:B------:R-:W-:Y:S01]  /*2d40*/  @P5 IADD3 R66, PT, PT, R66, -0x7f000001, RZ ;  /* 0x80ffffff42425810 */ /* 0x000fe20007ffe0ff */
[----:B------:R-:W-:Y:S01]  /*2d50*/  ISETP.GE.U32.AND P4, PT, R95, 0x7f000001, PT ;  /* 0x7f0000015f00780c */ /* 0x000fe20003f86070 */
[----:B------:R-:W-:Y:S01]  /*2d60*/  IMAD R65, R80, 0x6, RZ ;  /* 0x0000000650417824 */ /* 0x000fe200078e02ff */
[----:B------:R-:W-:Y:S01]  /*2d70*/  ISETP.GE.U32.AND P5, PT, R83, 0x7f000001, PT ;  /* 0x7f0000015300780c */ /* 0x000fe20003fa6070 */
[----:B------:R-:W-:-:S02]  /*2d80*/  @P2 IADD3 R64, PT, PT, R64, -0x7f000001, RZ ;  /* 0x80ffffff40402810 */ /* 0x000fc40007ffe0ff */
[----:B------:R-:W-:Y:S01]  /*2d90*/  @P6 IADD3 R93, PT, PT, R93, -0x7f000001, RZ ;  /* 0x80ffffff5d5d6810 */ /* 0x000fe20007ffe0ff */
[----:B------:R-:W-:Y:S01]  /*2da0*/  IMAD.HI.U32 R73, R65, 0x7f000001, R40 ;  /* 0x7f00000141497827 */ /* 0x000fe200078e0028 */
[----:B------:R-:W-:Y:S01]  /*2db0*/  @P0 IADD3 R74, PT, PT, R74, -0x7f000001, RZ ;  /* 0x80ffffff4a4a0810 */ /* 0x000fe20007ffe0ff */
[----:B------:R-:W-:Y:S02]  /*2dc0*/  ISETP.GE.U32.AND P0, PT, R64, 0x7f000001, PT ;  /* 0x7f0000014000780c */ /* 0x000fe40003f06070 */
[----:B------:R-:W-:Y:S01]  /*2dd0*/  IMAD.HI.U32 R91, R91, 0x7f000001, R52 ;  /* 0x7f0000015b5b7827 */ /* 0x000fe200078e0034 */
[----:B------:R-:W-:Y:S01]  /*2de0*/  IADD3 R66, PT, PT, R93, R66, RZ ;  /* 0x000000425d427210 */ /* 0x000fe20007ffe0ff */
[----:B------:R-:W-:Y:S02]  /*2df0*/  ISETP.GE.U32.AND P2, PT, R73, 0x7f000001, PT ;  /* 0x7f0000014900780c */ /* 0x000fe40003f46070 */
[----:B------:R-:W-:Y:S01]  /*2e00*/  IMAD.WIDE.U32 R40, R68, 0x5fffffa, RZ ;  /* 0x05fffffa44287825 */ /* 0x000fe200078e00ff */
[----:B------:R-:W-:-:S02]  /*2e10*/  @P1 IADD3 R36, PT, PT, R36, -0x7f000001, RZ ;  /* 0x80ffffff24241810 */ /* 0x000fc40007ffe0ff */
[----:B------:R-:W-:Y:S01]  /*2e20*/  @P4 IADD3 R95, PT, PT, R95, -0x7f000001, RZ ;  /* 0x80ffffff5f5f4810 */ /* 0x000fe20007ffe0ff */
[----:B------:R-:W-:Y:S01]  /*2e30*/  IMAD R53, R68, 0x6, RZ ;  /* 0x0000000644357824 */ /* 0x000fe200078e02ff */
[----:B------:R-:W-:Y:S01]  /*2e40*/  ISETP.GE.U32.AND P3, PT, R91, 0x7f000001, PT ;  /* 0x7f0000015b00780c */ /* 0x000fe20003f66070 */
[----:B------:R-:W-:Y:S02]  /*2e50*/  IADD3 R52, PT, PT, R84, R57, RZ ;  /* 0x0000003954347210 */ /* 0x000fe40007ffe0ff */
[----:B------:R-:W-:Y:S01]  /*2e60*/  @P5 IADD3 R83, PT, PT, R83, -0x7f000001, RZ ;  /* 0x80ffffff53535810 */ /* 0x000fe20007ffe0ff */
[----:B------:R-:W-:Y:S01]  /*2e70*/  ISETP.GE.U32.AND P1, PT, R67, 0x7f000001, PT ;  /* 0x7f0000014300780c */ /* 0x000fe20003f26070 */
[----:B------:R-:W-:Y:S01]  /*2e80*/  ISETP.GE.U32.AND P5, PT, R66, 0x7f000001, PT ;  /* 0x7f0000014200780c */ /* 0x000fe20003fa6070 */
[----:B------:R-:W-:Y:S01]  /*2e90*/  IMAD.HI.U32 R89, R53, 0x7f000001, R40 ;  /* 0x7f00000135597827 */ /* 0x000fe200078e0028 */
[----:B------:R-:W-:Y:S01]  /*2ea0*/  IADD3 R65, PT, PT, R95, R74, RZ ;  /* 0x0000004a5f417210 */ /* 0x000fe20007ffe0ff */
[----:B------:R-:W-:-:S02]  /*2eb0*/  ISETP.GE.U32.AND P6, PT, R52, 0x7f000001, PT ;  /* 0x7f0000013400780c */ /* 0x000fc40003fc6070 */
[----:B------:R-:W-:Y:S01]  /*2ec0*/  IMAD.WIDE.U32 R40, R76, 0x5fffffa, RZ ;  /* 0x05fffffa4c287825 */ /* 0x000fe200078e00ff */
[----:B------:R-:W-:-:S03]  /*2ed0*/  @P0 IADD3 R64, PT, PT, R64, -0x7f000001, RZ ;  /* 0x80ffffff40400810 */ /* 0x000fc60007ffe0ff */
[----:B------:R-:W-:Y:S01]  /*2ee0*/  IMAD R53, R76, 0x6, RZ ;  /* 0x000000064c357824 */ /* 0x000fe200078e02ff */
[----:B------:R-:W-:Y:S01]  /*2ef0*/  @P2 IADD3 R73, PT, PT, R73, -0x7f000001, RZ ;  /* 0x80ffffff49492810 */ /* 0x000fe20007ffe0ff */
[----:B------:R-:W-:Y:S01]  /*2f00*/  ISETP.GE.U32.AND P0, PT, R65, 0x7f000001, PT ;  /* 0x7f0000014100780c */ /* 0x000fe20003f06070 */
[----:B------:R-:W-:Y:S01]  /*2f10*/  ISETP.GE.U32.AND P4, PT, R117, R48, PT ;  /* 0x000000307500720c */ /* 0x000fe20003f86070 */
[----:B------:R-:W-:Y:S01]  /*2f20*/  IMAD.HI.U32 R97, R53, 0x7f000001, R40 ;  /* 0x7f00000135617827 */ /* 0x000fe200078e0028 */
[----:B------:R-:W-:-:S03]  /*2f30*/  ISETP.GE.U32.AND P2, PT, R50, 0x7f000001, PT ;  /* 0x7f0000013200780c */ /* 0x000fc60003f46070 */
[----:B------:R-:W-:Y:S01]  /*2f40*/  IMAD.WIDE.U32 R40, R83, 0x5fffffa, RZ ;  /* 0x05fffffa53287825 */ /* 0x000fe200078e00ff */
[----:B------:R-:W-:Y:S02]  /*2f50*/  @P3 IADD3 R91, PT, PT, R91, -0x7f000001, RZ ;  /* 0x80ffffff5b5b3810 */ /* 0x000fe40007ffe0ff */
[----:B------:R-:W-:Y:S01]  /*2f60*/  @P1 IADD3 R67, PT, PT, R67, -0x7f000001, RZ ;  /* 0x80ffffff43431810 */ /* 0x000fe20007ffe0ff */
[----:B------:R-:W-:Y:S01]  /*2f70*/  IMAD R53, R83, 0x6, RZ ;  /* 0x0000000653357824 */ /* 0x000fe200078e02ff */
[-C--:B------:R-:W-:Y:S01]  /*2f80*/  ISETP.GE.U32.AND P3, PT, R36, R48.reuse, PT ;  /* 0x000000302400720c */ /* 0x080fe20003f66070 */
[----:B------:R-:W-:Y:S02]  /*2f90*/  @P5 IADD3 R66, PT, PT, R66, -0x7f000001, RZ ;  /* 0x80ffffff42425810 */ /* 0x000fe40007ffe0ff */
[-C--:B------:R-:W-:Y:S01]  /*2fa0*/  IADD3 R56, PT, PT, R117, -R48.reuse, RZ ;  /* 0x8000003075387210 */ /* 0x080fe20007ffe0ff */
[----:B------:R-:W-:Y:S01]  /*2fb0*/  IMAD.HI.U32 R83, R53, 0x7f000001, R40 ;  /* 0x7f00000135537827 */ /* 0x000fe200078e0028 */
[----:B------:R-:W-:-:S02]  /*2fc0*/  IADD3 R53, PT, PT, R36, -R48, RZ ;  /* 0x8000003024357210 */ /* 0x000fc40007ffe0ff */
[----:B------:R-:W-:Y:S02]  /*2fd0*/  @P6 IADD3 R52, PT, PT, R52, -0x7f000001, RZ ;  /* 0x80ffffff34346810 */ /* 0x000fe40007ffe0ff */
[----:B------:R-:W-:Y:S02]  /*2fe0*/  IADD3 R48, PT, PT, R64, R67, RZ ;  /* 0x0000004340307210 */ /* 0x000fe40007ffe0ff */
[----:B------:R-:W-:Y:S01]  /*2ff0*/  IADD3 R66, PT, PT, R66, R73, RZ ;  /* 0x0000004942427210 */ /* 0x000fe20007ffe0ff */
[----:B------:R-:W-:Y:S01]  /*3000*/  ISETP.GE.U32.AND P1, PT, R97, 0x7f000001, PT ;  /* 0x7f0000016100780c */ /* 0x000fe20003f26070 */
[----:B------:R-:W-:Y:S02]  /*3010*/  @P0 IADD3 R65, PT, PT, R65, -0x7f000001, RZ ;  /* 0x80ffffff41410810 */ /* 0x000fe40007ffe0ff */
[----:B------:R-:W-:Y:S02]  /*3020*/  @!P4 IADD3 R56, PT, PT, R56, 0x7f000001, RZ ;  /* 0x7f0000013838c810 */ /* 0x000fe40007ffe0ff */
[----:B------:R-:W-:-:S02]  /*3030*/  IADD3 R94, PT, PT, R52, R91, RZ ;  /* 0x0000005b345e7210 */ /* 0x000fc40007ffe0ff */
[----:B------:R-:W-:Y:S01]  /*3040*/  @P2 IADD3 R50, PT, PT, R50, -0x7f000001, RZ ;  /* 0x80ffffff32322810 */ /* 0x000fe20007ffe0ff */
[----:B------:R-:W-:Y:S01]  /*3050*/  ISETP.GE.U32.AND P0, PT, R77, 0x7f000001, PT ;  /* 0x7f0000014d00780c */ /* 0x000fe20003f06070 */
[----:B------:R-:W-:Y:S01]  /*3060*/  ISETP.GE.U32.AND P5, PT, R48, 0x7f000001, PT ;  /* 0x7f0000013000780c */ /* 0x000fe20003fa6070 */
[----:B------:R-:W-:Y:S01]  /*3070*/  ISETP.GE.U32.AND P4, PT, R66, 0x7f000001, PT ;  /* 0x7f0000014200780c */ /* 0x000fe20003f86070 */
[----:B------:R-:W-:Y:S02]  /*3080*/  @!P3 IADD3 R53, PT, PT, R53, 0x7f000001, RZ ;  /* 0x7f0000013535b810 */ /* 0x000fe40007ffe0ff */
[----:B------:R-:W-:Y:S01]  /*3090*/  IADD3 R50, PT, PT, R65, R50, RZ ;  /* 0x0000003241327210 */ /* 0x000fe20007ffe0ff */
[----:B------:R-:W-:Y:S01]  /*30a0*/  ISETP.GE.U32.AND P3, PT, R89, 0x7f000001, PT ;  /* 0x7f0000015900780c */ /* 0x000fe20003f66070 */
[----:B------:R-:W-:Y:S01]  /*30b0*/  ISETP.GE.U32.AND P6, PT, R94, 0x7f000001, PT ;  /* 0x7f0000015e00780c */ /* 0x000fe20003fc6070 */
[----:B------:R-:W-:Y:S02]  /*30c0*/  @P1 IADD3 R97, PT, PT, R97, -0x7f000001, RZ ;  /* 0x80ffffff61611810 */ /* 0x000fe40007ffe0ff */
[----:B------:R-:W-:Y:S01]  /*30d0*/  ISETP.GE.U32.AND P1, PT, R50, 0x7f000001, PT ;  /* 0x7f0000013200780c */ /* 0x000fe20003f26070 */
[----:B------:R-:W-:Y:S01]  /*30e0*/  IMAD.WIDE.U32 R40, R55, R39, RZ ;  /* 0x0000002737287225 */ /* 0x000fe200078e00ff */
[----:B------:R-:W-:Y:S01]  /*30f0*/  ISETP.GE.U32.AND P2, PT, R83, 0x7f000001, PT ;  /* 0x7f0000015300780c */ /* 0x000fe20003f46070 */
[----:B------:R-:W-:-:S02]  /*3100*/  @P0 IADD3 R77, PT, PT, R77, -0x7f000001, RZ ;  /* 0x80ffffff4d4d0810 */ /* 0x000fc40007ffe0ff */
[----:B------:R-:W-:Y:S02]  /*3110*/  @P5 IADD3 R48, PT, PT, R48, -0x7f000001, RZ ;  /* 0x80ffffff30305810 */ /* 0x000fe40007ffe0ff */
[----:B------:R-:W-:Y:S01]  /*3120*/  @P4 IADD3 R66, PT, PT, R66, -0x7f000001, RZ ;  /* 0x80ffffff42424810 */ /* 0x000fe20007ffe0ff */
[----:B------:R-:W-:Y:S01]  /*3130*/  IMAD R73, R40, 0x7effffff, RZ ;  /* 0x7effffff28497824 */ /* 0x000fe200078e02ff */
[----:B------:R-:W-:Y:S02]  /*3140*/  @P3 IADD3 R89, PT, PT, R89, -0x7f000001, RZ ;  /* 0x80ffffff59593810 */ /* 0x000fe40007ffe0ff */
[----:B------:R-:W-:Y:S02]  /*3150*/  IADD3 R77, PT, PT, R48, R77, RZ ;  /* 0x0000004d304d7210 */ /* 0x000fe40007ffe0ff */
[----:B------:R-:W-:Y:S01]  /*3160*/  @P6 IADD3 R94, PT, PT, R94, -0x7f000001, RZ ;  /* 0x80ffffff5e5e6810 */ /* 0x000fe20007ffe0ff */
[----:B------:R-:W-:Y:S01]  /*3170*/  IMAD.HI.U32 R64, R73, 0x7f000001, R40 ;  /* 0x7f00000149407827 */ /* 0x000fe200078e0028 */
[----:B------:R-:W-:-:S02]  /*3180*/  IADD3 R48, PT, PT, R66, R97, RZ ;  /* 0x0000006142307210 */ /* 0x000fc40007ffe0ff */
[----:B------:R-:W-:Y:S01]  /*3190*/  @P1 IADD3 R50, PT, PT, R50, -0x7f000001, RZ ;  /* 0x80ffffff32321810 */ /* 0x000fe20007ffe0ff */
[----:B------:R-:W-:Y:S01]  /*31a0*/  ISETP.GE.U32.AND P0, PT, R77, 0x7f000001, PT ;  /* 0x7f0000014d00780c */ /* 0x000fe20003f06070 */
[----:B------:R-:W-:Y:S01]  /*31b0*/  IADD3 R94, PT, PT, R94, R89, RZ ;  /* 0x000000595e5e7210 */ /* 0x000fe20007ffe0ff */
[----:B------:R-:W-:Y:S01]  /*31c0*/  ISETP.GE.U32.AND P1, PT, R64, 0x7f000001, PT ;  /* 0x7f0000014000780c */ /* 0x000fe20003f26070 */
[----:B------:R-:W-:Y:S01]  /*31d0*/  ISETP.GE.U32.AND P3, PT, R48, 0x7f000001, PT ;  /* 0x7f0000013000780c */ /* 0x000fe20003f66070 */
[----:B------:R-:W-:Y:S01]  /*31e0*/  @P2 IADD3 R83, PT, PT, R83, -0x7f000001, RZ ;  /* 0x80ffffff53532810 */ /* 0x000fe20007ffe0ff */
[----:B------:R-:W-:Y:S01]  /*31f0*/  IMAD.WIDE.U32 R56, R117, R56, RZ ;  /* 0x0000003875387225 */ /* 0x000fe200078e00ff */
[----:B------:R-:W-:-:S03]  /*3200*/  ISETP.GE.U32.AND P2, PT, R94, 0x7f000001, PT ;  /* 0x7f0000015e00780c */ /* 0x000fc60003f46070 */
[----:B------:R-:W-:Y:S01]  /*3210*/  IMAD R67, R56, 0x7effffff, RZ ;  /* 0x7effffff38437824 */ /* 0x000fe200078e02ff */
[----:B------:R-:W-:Y:S01]  /*3220*/  IADD3 R88, PT, PT, R50, R83, RZ ;  /* 0x0000005332587210 */ /* 0x000fe20007ffe0ff */
[----:B------:R-:W-:-:S04]  /*3230*/  IMAD.WIDE.U32 R52, R36, R53, RZ ;  /* 0x0000003524347225 */ /* 0x000fc800078e00ff */
[----:B------:R-:W-:Y:S01]  /*3240*/  IMAD.WIDE.U32 R40, R55, R38, RZ ;  /* 0x0000002637287225 */ /* 0x000fe200078e00ff */
[----:B------:R-:W-:Y:S02]  /*3250*/  @P1 IADD3 R64, PT, PT, R64, -0x7f000001, RZ ;  /* 0x80ffffff40401810 */ /* 0x000fe40007ffe0ff */
[----:B------:R-:W-:Y:S02]  /*3260*/  @P0 IADD3 R77, PT, PT, R77, -0x7f000001, RZ ;  /* 0x80ffffff4d4d0810 */ /* 0x000fe40007ffe0ff */
[----:B------:R-:W-:Y:S01]  /*3270*/  @P3 IADD3 R48, PT, PT, R48, -0x7f000001, RZ ;  /* 0x80ffffff30303810 */ /* 0x000fe20007ffe0ff */
[----:B------:R-:W-:Y:S01]  /*3280*/  IMAD.HI.U32 R67, R67, 0x7f000001, R56 ;  /* 0x7f00000143437827 */ /* 0x000fe200078e0038 */
[----:B------:R-:W-:-:S03]  /*3290*/  ISETP.GE.U32.AND P4, PT, R88, 0x7f000001, PT ;  /* 0x7f0000015800780c */ /* 0x000fc60003f86070 */
[----:B------:R-:W-:Y:S02]  /*32a0*/  IMAD R65, R52, 0x7effffff, RZ ;  /* 0x7effffff34417824 */ /* 0x000fe400078e02ff */
[----:B------:R-:W-:-:S04]  /*32b0*/  IMAD.WIDE.U32 R56, R62, R38, RZ ;  /* 0x000000263e387225 */ /* 0x000fc800078e00ff */
[----:B------:R-:W-:Y:S01]  /*32c0*/  IMAD R97, R40, 0x7effffff, RZ ;  /* 0x7effffff28617824 */ /* 0x000fe200078e02ff */
[----:B------:R-:W-:Y:S01]  /*32d0*/  @P2 IADD3 R94, PT, PT, R94, -0x7f000001, RZ ;  /* 0x80ffffff5e5e2810 */ /* 0x000fe20007ffe0ff */
[----:B------:R-:W-:Y:S01]  /*32e0*/  IMAD.HI.U32 R68, R65, 0x7f000001, R52 ;  /* 0x7f00000141447827 */ /* 0x000fe200078e0034 */
[----:B------:R-:W-:-:S03]  /*32f0*/  IADD3 R95, PT, PT, R77, R64, RZ ;  /* 0x000000404d5f7210 */ /* 0x000fc60007ffe0ff */
[----:B------:R-:W-:Y:S02]  /*3300*/  IMAD R101, R56, 0x7effffff, RZ ;  /* 0x7effffff38657824 */ /* 0x000fe400078e02ff */
[----:B------:R-:W-:-:S04]  /*3310*/  IMAD.HI.U32 R97, R97, 0x7f000001, R40 ;  /* 0x7f00000161617827 */ /* 0x000fc800078e0028 */
[----:B------:R-:W-:-:S04]  /*3320*/  IMAD.WIDE.U32 R52, R63, R38, RZ ;  /* 0x000000263f347225 */ /* 0x000fc800078e00ff */
[----:B------:R-:W-:Y:S01]  /*3330*/  IMAD.WIDE.U32 R40, R48, R111, RZ ;  /* 0x0000006f30287225 */ /* 0x000fe200078e00ff */
[----:B------:R-:W-:-:S03]  /*3340*/  ISETP.GE.U32.AND P0, PT, R95, 0x7f000001, PT ;  /* 0x7f0000015f00780c */ /* 0x000fc60003f06070 */
[----:B------:R-:W-:-:S04]  /*3350*/  IMAD.HI.U32 R101, R101, 0x7f000001, R56 ;  /* 0x7f00000165657827 */ /* 0x000fc800078e0038 */
[----:B------:R-:W-:Y:S02]  /*3360*/  IMAD R99, R52, 0x7effffff, RZ ;  /* 0x7effffff34637824 */ /* 0x000fe400078e02ff */
[----:B------:R-:W-:Y:S02]  /*3370*/  IMAD R57, R40, 0x7effffff, RZ ;  /* 0x7effffff28397824 */ /* 0x000fe400078e02ff */
[----:B------:R-:W-:Y:S01]  /*3380*/  IMAD.WIDE.U32 R64, R94, R39, RZ ;  /* 0x000000275e407225 */ /* 0x000fe200078e00ff */
[----:B------:R-:W-:-:S03]  /*3390*/  @P4 IADD3 R88, PT, PT, R88, -0x7f000001, RZ ;  /* 0x80ffffff58584810 */ /* 0x000fc60007ffe0ff */
[----:B------:R-:W-:-:S04]  /*33a0*/  IMAD.HI.U32 R99, R99, 0x7f000001, R52 ;  /* 0x7f00000163637827 */ /* 0x000fc800078e0034 */
[----:B------:R-:W-:-:S04]  /*33b0*/  IMAD.HI.U32 R76, R57, 0x7f000001, R40 ;  /* 0x7f000001394c7827 */ /* 0x000fc800078e0028 */
[----:B------:R-:W-:Y:S02]  /*33c0*/  IMAD R73, R64, 0x7effffff, RZ ;  /* 0x7effffff40497824 */ /* 0x000fe400078e02ff */
[----:B------:R-:W-:-:S04]  /*33d0*/  IMAD.WIDE.U32 R52, R55, R86, RZ ;  /* 0x0000005637347225 */ /* 0x000fc800078e00ff */
[----:B------:R-:W-:-:S04]  /*33e0*/  IMAD.WIDE.U32 R56, R94, R92, RZ ;  /* 0x0000005c5e387225 */ /* 0x000fc800078e00ff */
[----:B------:R-:W-:-:S04]  /*33f0*/  IMAD.HI.U32 R50, R73, 0x7f000001, R64 ;  /* 0x7f00000149327827 */ /* 0x000fc800078e0040 */
[----:B------:R-:W-:Y:S02]  /*3400*/  IMAD R107, R52, 0x7effffff, RZ ;  /* 0x7effffff346b7824 */ /* 0x000fe400078e02ff */
[----:B------:R-:W-:Y:S02]  /*3410*/  IMAD R65, R56, 0x7effffff, RZ ;  /* 0x7effffff38417824 */ /* 0x000fe400078e02ff */
[----:B------:R-:W-:Y:S01]  /*3420*/  IMAD.WIDE.U32 R40, R88, R108, RZ ;  /* 0x0000006c58287225 */ /* 0x000fe200078e00ff */
[----:B------:R-:W-:-:S03]  /*3430*/  @P0 IADD3 R95, PT, PT, R95, -0x7f000001, RZ ;  /* 0x80ffffff5f5f0810 */ /* 0x000fc60007ffe0ff */
[----:B------:R-:W-:-:S04]  /*3440*/  IMAD.HI.U32 R107, R107, 0x7f000001, R52 ;  /* 0x7f0000016b6b7827 */ /* 0x000fc800078e0034 */
[----:B------:R-:W-:-:S04]  /*3450*/  IMAD.HI.U32 R66, R65, 0x7f000001, R56 ;  /* 0x7f00000141427827 */ /* 0x000fc800078e0038 */
[----:B------:R-:W-:-:S04]  /*3460*/  IMAD.WIDE.U32 R52, R48, R39, RZ ;  /* 0x0000002730347225 */ /* 0x000fc800078e00ff */
[----:B------:R-:W-:Y:S02]  /*3470*/  IMAD R77, R40, 0x7effffff, RZ ;  /* 0x7effffff284d7824 */ /* 0x000fe400078e02ff */
[----:B------:R-:W-:Y:S01]  /*3480*/  IMAD.WIDE.U32 R56, R88, R111, RZ ;  /* 0x0000006f58387225 */ /* 0x000fe200078e00ff */
[----:B------:R-:W-:-:S03]  /*3490*/  ISETP.GE.U32.AND P0, PT, R67, 0x7f000001, PT ;  /* 0x7f0000014300780c */ /* 0x000fc60003f06070 */
[----:B------:R-:W-:Y:S02]  /*34a0*/  IMAD R73, R52, 0x7effffff, RZ ;  /* 0x7effffff34497824 */ /* 0x000fe400078e02ff */
[----:B------:R-:W-:-:S04]  /*34b0*/  IMAD.HI.U32 R77, R77, 0x7f000001, R40 ;  /* 0x7f0000014d4d7827 */ /* 0x000fc800078e0028 */
[----:B------:R-:W-:Y:S02]  /*34c0*/  IMAD R83, R56, 0x7effffff, RZ ;  /* 0x7effffff38537824 */ /* 0x000fe400078e02ff */
[----:B------:R-:W-:-:S04]  /*34d0*/  IMAD.WIDE.U32 R40, R95, R108, RZ ;  /* 0x0000006c5f287225 */ /* 0x000fc800078e00ff */
[----:B------:R-:W-:-:S04]  /*34e0*/  IMAD.WIDE.U32 R64, R94, R108, RZ ;  /* 0x0000006c5e407225 */ /* 0x000fc800078e00ff */
[----:B------:R-:W-:-:S04]  /*34f0*/  IMAD.HI.U32 R73, R73, 0x7f000001, R52 ;  /* 0x7f00000149497827 */ /* 0x000fc800078e0034 */
[----:B------:R-:W-:-:S04]  /*3500*/  IMAD.HI.U32 R78, R83, 0x7f000001, R56 ;  /* 0x7f000001534e7827 */ /* 0x000fc800078e0038 */
[----:B------:R-:W-:-:S04]  /*3510*/  IMAD.WIDE.U32 R52, R95, R92, RZ ;  /* 0x0000005c5f347225 */ /* 0x000fc800078e00ff */
[----:B------:R-:W-:Y:S02]  /*3520*/  IMAD R91, R40, 0x7effffff, RZ ;  /* 0x7effffff285b7824 */ /* 0x000fe400078e02ff */
[----:B------:R-:W-:Y:S02]  /*3530*/  IMAD R57, R64, 0x7effffff, RZ ;  /* 0x7effffff40397824 */ /* 0x000fe400078e02ff */
[----:B------:R-:W-:Y:S02]  /*3540*/  IMAD R89, R52, 0x7effffff, RZ ;  /* 0x7effffff34597824 */ /* 0x000fe400078e02ff */
[----:B------:R-:W-:-:S04]  /*3550*/  IMAD.HI.U32 R83, R91, 0x7f000001, R40 ;  /* 0x7f0000015b537827 */ /* 0x000fc800078e0028 */
[----:B------:R-:W-:-:S04]  /*3560*/  IMAD.HI.U32 R82, R57, 0x7f000001, R64 ;  /* 0x7f00000139527827 */ /* 0x000fc800078e0040 */
[----:B------:R-:W-:-:S04]  /*3570*/  IMAD.WIDE.U32 R40, R48, R92, RZ ;  /* 0x0000005c30287225 */ /* 0x000fc800078e00ff */
[----:B------:R-:W-:Y:S01]  /*3580*/  IMAD.WIDE.U32 R56, R88, R39, RZ ;  /* 0x0000002758387225 */ /* 0x000fe200078e00ff */
[----:B------:R-:W-:-:S03]  /*3590*/  @P0 IADD3 R67, PT, PT, R67, -0x7f000001, RZ ;  /* 0x80ffffff43430810 */ /* 0x000fc60007ffe0ff */
[----:B------:R-:W-:-:S04]  /*35a0*/  IMAD.HI.U32 R74, R89, 0x7f000001, R52 ;  /* 0x7f000001594a7827 */ /* 0x000fc800078e0034 */
[----:B------:R-:W-:Y:S02]  /*35b0*/  IMAD R89, R40, 0x7effffff, RZ ;  /* 0x7effffff28597824 */ /* 0x000fe400078e02ff */
[----:B------:R-:W-:Y:S02]  /*35c0*/  IMAD R65, R56, 0x7effffff, RZ ;  /* 0x7effffff38417824 */ /* 0x000fe400078e02ff */
[----:B------:R-:W-:-:S04]  /*35d0*/  IMAD.HI.U32 R89, R89, 0x7f000001, R40 ;  /* 0x7f00000159597827 */ /* 0x000fc800078e0028 */
[----:B------:R-:W-:-:S04]  /*35e0*/  IMAD.HI.U32 R80, R65, 0x7f000001, R56 ;  /* 0x7f00000141507827 */ /* 0x000fc800078e0038 */
[----:B------:R-:W-:-:S04]  /*35f0*/  IMAD.WIDE.U32 R40, R94, R111, RZ ;  /* 0x0000006f5e287225 */ /* 0x000fc800078e00ff */
[----:B---3--:R-:W-:-:S04]  /*3600*/  IMAD.WIDE.U32 R64, R79, R67, RZ ;  /* 0x000000434f407225 */ /* 0x008fc800078e00ff */
[----:B------:R-:W-:Y:S02]  /*3610*/  IMAD R93, R40, 0x7effffff, RZ ;  /* 0x7effffff285d7824 */ /* 0x000fe400078e02ff */
[----:B------:R-:W-:Y:S02]  /*3620*/  IMAD R79, R64, 0x7effffff, RZ ;  /* 0x7effffff404f7824 */ /* 0x000fe400078e02ff */
[----:B----4-:R-:W-:Y:S01]  /*3630*/  IMAD.WIDE.U32 R56, R69, R67, RZ ;  /* 0x0000004345387225 */ /* 0x010fe200078e00ff */
[----:B------:R-:W-:Y:S01]  /*3640*/  ISETP.GE.U32.AND P6, PT, R76, 0x7f000001, PT ;  /* 0x7f0000014c00780c */ /* 0x000fe20003fc6070 */
[----:B------:R-:W-:Y:S02]  /*3650*/  ISETP.GE.U32.AND P2, PT, R77, 0x7f000001, PT ;  /* 0x7f0000014d00780c */ /* 0x000fe40003f46070 */
[----:B------:R-:W-:Y:S01]  /*3660*/  IMAD.HI.U32 R69, R93, 0x7f000001, R40 ;  /* 0x7f0000015d457827 */ /* 0x000fe200078e0028 */
[----:B------:R-:W-:-:S03]  /*3670*/  ISETP.GE.U32.AND P0, PT, R78, 0x7f000001, PT ;  /* 0x7f0000014e00780c */ /* 0x000fc60003f06070 */
[----:B------:R-:W-:-:S04]  /*3680*/  IMAD.HI.U32 R79, R79, 0x7f000001, R64 ;  /* 0x7f0000014f4f7827 */ /* 0x000fc800078e0040 */
[----:B------:R-:W-:Y:S02]  /*3690*/  IMAD R93, R56, 0x7effffff, RZ ;  /* 0x7effffff385d7824 */ /* 0x000fe400078e02ff */
[----:B------:R-:W-:Y:S01]  /*36a0*/  IMAD.WIDE.U32 R52, R95, R111, RZ ;  /* 0x0000006f5f347225 */ /* 0x000fe200078e00ff */
[----:B------:R-:W-:-:S03]  /*36b0*/  ISETP.GE.U32.AND P5, PT, R79, 0x7f000001, PT ;  /* 0x7f0000014f00780c */ /* 0x000fc60003fa6070 */
[----:B------:R-:W-:-:S04]  /*36c0*/  IMAD.WIDE.U32 R40, R61, R67, RZ ;  /* 0x000000433d287225 */ /* 0x000fc800078e00ff */
[----:B------:R-:W-:-:S04]  /*36d0*/  IMAD.HI.U32 R61, R93, 0x7f000001, R56 ;  /* 0x7f0000015d3d7827 */ /* 0x000fc800078e0038 */
[----:B------:R-:W-:Y:S02]  /*36e0*/  IMAD R91, R52, 0x7effffff, RZ ;  /* 0x7effffff345b7824 */ /* 0x000fe400078e02ff */
[----:B------:R-:W-:Y:S01]  /*36f0*/  IMAD.WIDE.U32 R56, R58, R67, RZ ;  /* 0x000000433a387225 */ /* 0x000fe200078e00ff */
[----:B------:R-:W-:-:S03]  /*3700*/  ISETP.GE.U32.AND P1, PT, R83, 0x7f000001, PT ;  /* 0x7f0000015300780c */ /* 0x000fc60003f26070 */
[----:B------:R-:W-:-:S04]  /*3710*/  IMAD.HI.U32 R91, R91, 0x7f000001, R52 ;  /* 0x7f0000015b5b7827 */ /* 0x000fc800078e0034 */
[----:B------:R-:W-:Y:S02]  /*3720*/  IMAD R67, R56, 0x7effffff, RZ ;  /* 0x7effffff38437824 */ /* 0x000fe400078e02ff */
[----:B------:R-:W-:Y:S01]  /*3730*/  IMAD.WIDE.U32 R52, R48, R108, RZ ;  /* 0x0000006c30347225 */ /* 0x000fe200078e00ff */
[----:B------:R-:W-:Y:S02]  /*3740*/  @P6 IADD3 R76, PT, PT, R76, -0x7f000001, RZ ;  /* 0x80ffffff4c4c6810 */ /* 0x000fe40007ffe0ff */
[----:B------:R-:W-:Y:S01]  /*3750*/  @P2 IADD3 R77, PT, PT, R77, -0x7f000001, RZ ;  /* 0x80ffffff4d4d2810 */ /* 0x000fe20007ffe0ff */
[----:B------:R-:W-:Y:S01]  /*3760*/  ISETP.GE.U32.AND P6, PT, R66, 0x7f000001, PT ;  /* 0x7f0000014200780c */ /* 0x000fe20003fc6070 */
[----:B------:R-:W-:Y:S01]  /*3770*/  IMAD.HI.U32 R98, R67, 0x7f000001, R56 ;  /* 0x7f00000143627827 */ /* 0x000fe200078e0038 */
[----:B------:R-:W-:Y:S01]  /*3780*/  ISETP.GE.U32.AND P2, PT, R82, 0x7f000001, PT ;  /* 0x7f0000015200780c */ /* 0x000fe20003f46070 */
[----:B------:R-:W-:Y:S02]  /*3790*/  @P0 IADD3 R78, PT, PT, R78, -0x7f000001, RZ ;  /* 0x80ffffff4e4e0810 */ /* 0x000fe40007ffe0ff */
[----:B------:R-:W-:-:S02]  /*37a0*/  IMAD R103, R52, 0x7effffff, RZ ;  /* 0x7effffff34677824 */ /* 0x000fc400078e02ff */
[----:B------:R-:W-:Y:S01]  /*37b0*/  IMAD R65, R40, 0x7effffff, RZ ;  /* 0x7effffff28417824 */ /* 0x000fe200078e02ff */
[----:B------:R-:W-:Y:S01]  /*37c0*/  ISETP.GE.U32.AND P0, PT, R91, 0x7f000001, PT ;  /* 0x7f0000015b00780c */ /* 0x000fe20003f06070 */
[----:B------:R-:W-:Y:S01]  /*37d0*/  @P5 IADD3 R79, PT, PT, R79, -0x7f000001, RZ ;  /* 0x80ffffff4f4f5810 */ /* 0x000fe20007ffe0ff */
[----:B------:R-:W-:Y:S01]  /*37e0*/  IMAD.HI.U32 R84, R103, 0x7f000001, R52 ;  /* 0x7f00000167547827 */ /* 0x000fe200078e0034 */
[----:B------:R-:W-:-:S03]  /*37f0*/  ISETP.GE.U32.AND P5, PT, R98, 0x7f000001, PT ;  /* 0x7f0000016200780c */ /* 0x000fc60003fa6070 */
[----:B------:R-:W-:Y:S01]  /*3800*/  IMAD.HI.U32 R96, R65, 0x7f000001, R40 ;  /* 0x7f00000141607827 */ /* 0x000fe200078e0028 */
[----:B------:R-:W-:-:S03]  /*3810*/  @P1 IADD3 R83, PT, PT, R83, -0x7f000001, RZ ;  /* 0x80ffffff53531810 */ /* 0x000fc60007ffe0ff */
[----:B------:R-:W-:Y:S01]  /*3820*/  IMAD.WIDE.U32 R52, R88, R92, RZ ;  /* 0x0000005c58347225 */ /* 0x000fe200078e00ff */
[----:B------:R-:W-:Y:S01]  /*3830*/  ISETP.GE.U32.AND P3, PT, R61, 0x7f000001, PT ;  /* 0x7f0000013d00780c */ /* 0x000fe20003f66070 */
[----:B------:R-:W-:Y:S02]  /*3840*/  ISETP.GE.U32.AND P4, PT, R96, 0x7f000001, PT ;  /* 0x7f0000016000780c */ /* 0x000fe40003f86070 */
[----:B------:R-:W-:Y:S01]  /*3850*/  IMAD R93, R52, 0x7effffff, RZ ;  /* 0x7effffff345d7824 */ /* 0x000fe200078e02ff */
[----:B------:R-:W-:Y:S01]  /*3860*/  @P6 IADD3 R66, PT, PT, R66, -0x7f000001, RZ ;  /* 0x80ffffff42426810 */ /* 0x000fe20007ffe0ff */
[----:B------:R-:W-:Y:S01]  /*3870*/  IMAD.WIDE.U32 R56, R77, 0x5fffffa, RZ ;  /* 0x05fffffa4d387825 */ /* 0x000fe200078e00ff */
[----:B------:R-:W-:Y:S02]  /*3880*/  @P2 IADD3 R82, PT, PT, R82, -0x7f000001, RZ ;  /* 0x80ffffff52522810 */ /* 0x000fe40007ffe0ff */
[----:B------:R-:W-:Y:S01]  /*3890*/  @P0 IADD3 R91, PT, PT, R91, -0x7f000001, RZ ;  /* 0x80ffffff5b5b0810 */ /* 0x000fe20007ffe0ff */
[----:B------:R-:W-:-:S04]  /*38a0*/  IMAD.HI.U32 R58, R93, 0x7f000001, R52 ;  /* 0x7f0000015d3a7827 */ /* 0x000fc800078e0034 */
[----:B------:R-:W-:Y:S01]  /*38b0*/  IMAD.WIDE.U32 R40, R83, 0x5fffffa, RZ ;  /* 0x05fffffa53287825 */ /* 0x000fe200078e00ff */
[----:B------:R-:W-:-:S03]  /*38c0*/  @P5 IADD3 R98, PT, PT, R98, -0x7f000001, RZ ;  /* 0x80ffffff62625810 */ /* 0x000fc60007ffe0ff */
[----:B------:R-:W-:Y:S02]  /*38d0*/  IMAD R93, R77, 0x6, RZ ;  /* 0x000000064d5d7824 */ /* 0x000fe400078e02ff */
[----:B------:R-:W-:Y:S01]  /*38e0*/  IMAD R83, R83, 0x6, RZ ;  /* 0x0000000653537824 */ /* 0x000fe200078e02ff */
[----:B------:R-:W-:Y:S01]  /*38f0*/  ISETP.GE.U32.AND P0, PT, R66, 0x7f000001, PT ;  /* 0x7f0000014200780c */ /* 0x000fe20003f06070 */
[----:B------:R-:W-:Y:S01]  /*3900*/  IMAD.HI.U32 R57, R93, 0x7f000001, R56 ;  /* 0x7f0000015d397827 */ /* 0x000fe200078e0038 */
[----:B------:R-:W-:-:S03]  /*3910*/  ISETP.GE.U32.AND P5, PT, R82, 0x7f000001, PT ;  /* 0x7f0000015200780c */ /* 0x000fc60003fa6070 */
[----:B------:R-:W-:Y:S01]  /*3920*/  IMAD.HI.U32 R56, R83, 0x7f000001, R40 ;  /* 0x7f00000153387827 */ /* 0x000fe200078e0028 */
[----:B------:R-:W-:Y:S02]  /*3930*/  @P3 IADD3 R61, PT, PT, R61, -0x7f000001, RZ ;  /* 0x80ffffff3d3d3810 */ /* 0x000fe40007ffe0ff */
[----:B------:R-:W-:Y:S01]  /*3940*/  @P4 IADD3 R96, PT, PT, R96, -0x7f000001, RZ ;  /* 0x80ffffff60604810 */ /* 0x000fe20007ffe0ff */
[----:B------:R-:W-:-:S04]  /*3950*/  IMAD.WIDE.U32 R52, R78, 0x5fffffa, RZ ;  /* 0x05fffffa4e347825 */ /* 0x000fc800078e00ff */
[----:B------:R-:W-:-:S04]  /*3960*/  IMAD.WIDE.U32 R40, R91, 0x5fffffa, RZ ;  /* 0x05fffffa5b287825 */ /* 0x000fc800078e00ff */
[----:B------:R-:W-:Y:S02]  /*3970*/  IMAD R77, R78, 0x6, RZ ;  /* 0x000000064e4d7824 */ /* 0x000fe400078e02ff */
[----:B------:R-:W-:Y:S01]  /*3980*/  IMAD R91, R91, 0x6, RZ ;  /* 0x000000065b5b7824 */ /* 0x000fe200078e02ff */
[----:B------:R-:W-:Y:S01]  /*3990*/  IADD3 R46, PT, PT, R79, R46, RZ ;  /* 0x0000002e4f2e7210 */ /* 0x000fe20007ffe0ff */
[----:B------:R-:W-:Y:S01]  /*39a0*/  IMAD.HI.U32 R53, R77, 0x7f000001, R52 ;  /* 0x7f0000014d357827 */ /* 0x000fe200078e0034 */
[----:B--2---:R-:W-:Y:S02]  /*39b0*/  IADD3 R44, PT, PT, R61, R44, RZ ;  /* 0x0000002c3d2c7210 */ /* 0x004fe40007ffe0ff */
[----:B------:R-:W-:Y:S01]  /*39c0*/  IADD3 R52, PT, PT, R98, R37, RZ ;  /* 0x0000002562347210 */ /* 0x000fe20007ffe0ff */
[----:B------:R-:W-:Y:S01]  /*39d0*/  IMAD.HI.U32 R91, R91, 0x7f000001, R40 ;  /* 0x7f0000015b5b7827 */ /* 0x000fe200078e0028 */
[----:B------:R-:W-:Y:S02]  /*39e0*/  IADD3 R40, PT, PT, R96, R43, RZ ;  /* 0x0000002b60287210 */ /* 0x000fe40007ffe0ff */
[----:B------:R-:W-:-:S02]  /*39f0*/  @P0 IADD3 R66, PT, PT, R66, -0x7f000001, RZ ;  /* 0x80ffffff42420810 */ /* 0x000fc40007ffe0ff */
[----:B------:R-:W-:Y:S01]  /*3a00*/  @P5 IADD3 R82, PT, PT, R82, -0x7f000001, RZ ;  /* 0x80ffffff52525810 */ /* 0x000fe20007ffe0ff */
[----:B------:R-:W-:Y:S01]  /*3a10*/  ISETP.GE.U32.AND P2, PT, R46, 0x7f000001, PT ;  /* 0x7f0000012e00780c */ /* 0x000fe20003f46070 */
[----:B------:R-:W-:Y:S01]  /*3a20*/  ISETP.GE.U32.AND P4, PT, R44, 0x7f000001, PT ;  /* 0x7f0000012c00780c */ /* 0x000fe20003f86070 */
[----:B------:R-:W-:Y:S01]  /*3a30*/  ISETP.GE.U32.AND P0, PT, R40, 0x7f000001, PT ;  /* 0x7f0000012800780c */ /* 0x000fe20003f06070 */
[----:B------:R-:W-:Y:S01]  /*3a40*/  ISETP.GE.U32.AND P5, PT, R52, 0x7f000001, PT ;  /* 0x7f0000013400780c */ /* 0x000fe20003fa6070 */
[----:B------:R-:W-:Y:S01]  /*3a50*/  ISETP.GE.U32.AND P1, PT, R73, 0x7f000001, PT ;  /* 0x7f0000014900780c */ /* 0x000fe20003f26070 */
[----:B------:R0:W-:Y:S04]  /*3a60*/  STL [R1+0x110], R46 ;  /* 0x0001102e01007387 */ /* 0x0001e80000100800 */
[----:B------:R1:W-:Y:S04]  /*3a70*/  STL [R1+0x114], R44 ;  /* 0x0001142c01007387 */ /* 0x0003e80000100800 */
[----:B------:R2:W-:Y:S01]  /*3a80*/  STL [R1+0x118], R40 ;  /* 0x0001182801007387 */ /* 0x0005e20000100800 */
[----:B0-----:R-:W-:-:S03]  /*3a90*/  @P2 IADD3 R46, PT, PT, R46, -0x7f000001, RZ ;  /* 0x80ffffff2e2e2810 */ /* 0x001fc60007ffe0ff */
[----:B------:R0:W-:Y:S01]  /*3aa0*/  STL [R1+0x11c], R52 ;  /* 0x00011c3401007387 */ /* 0x0001e20000100800 */
[----:B-1----:R-:W-:Y:S02]  /*3ab0*/  @P4 IADD3 R44, PT, PT, R44, -0x7f000001, RZ ;  /* 0x80ffffff2c2c4810 */ /* 0x002fe40007ffe0ff */
[----:B--2---:R-:W-:Y:S02]  /*3ac0*/  @P0 IADD3 R40, PT, PT, R40, -0x7f000001, RZ ;  /* 0x80ffffff28280810 */ /* 0x004fe40007ffe0ff */
[----:B0-----:R-:W-:Y:S02]  /*3ad0*/  @P5 IADD3 R52, PT, PT, R52, -0x7f000001, RZ ;  /* 0x80ffffff34345810 */ /* 0x001fe40007ffe0ff */
[----:B------:R-:W-:Y:S01]  /*3ae0*/  @P1 IADD3 R73, PT, PT, R73, -0x7f000001, RZ ;  /* 0x80ffffff49491810 */ /* 0x000fe20007ffe0ff */
[----:B------:R-:W-:Y:S01]  /*3af0*/  ISETP.GE.U32.AND P1, PT, R50, 0x7f000001, PT ;  /* 0x7f0000013200780c */ /* 0x000fe20003f26070 */
[----:B------:R0:W-:Y:S01]  /*3b00*/  STL [R1+0x110], R46 ;  /* 0x0001102e01007387 */ /* 0x0001e20000100800 */
[----:B------:R-:W-:-:S03]  /*3b10*/  IMAD.WIDE.U32 R64, R76, 0x5fffffa, RZ ;  /* 0x05fffffa4c407825 */ /* 0x000fc600078e00ff */
[----:B------:R-:W-:Y:S04]  /*3b20*/  STL [R1+0x114], R44 ;  /* 0x0001142c01007387 */ /* 0x000fe80000100800 */
[----:B------:R-:W-:Y:S04]  /*3b30*/  STL [R1+0x118], R40 ;  /* 0x0001182801007387 */ /* 0x000fe80000100800 */
[----:B------:R1:W-:Y:S01]  /*3b40*/  STL [R1+0x11c], R52 ;  /* 0x00011c3401007387 */ /* 0x0003e20000100800 */
[----:B------:R-:W-:-:S03]  /*3b50*/  IMAD R67, R76, 0x6, RZ ;  /* 0x000000064c437824 */ /* 0x000fc600078e02ff */
[----:B------:R-:W2:Y:S01]  /*3b60*/  LD.E R122, desc[UR14][R70.64+0x30] ;  /* 0x0000300e467a7980 */ /* 0x000ea2000c101900 */
[----:B------:R-:W-:-:S03]  /*3b70*/  IMAD.HI.U32 R65, R67, 0x7f000001, R64 ;  /* 0x7f00000143417827 */ /* 0x000fc600078e0040 */
[----:B------:R-:W3:Y:S01]  /*3b80*/  LD.E R67, desc[UR14][R70.64+0x34] ;  /* 0x0000340e46437980 */ /* 0x000ee2000c101900 */
[----:B------:R-:W-:Y:S01]  /*3b90*/  @P1 IADD3 R50, PT, PT, R50, -0x7f000001, RZ ;  /* 0x80ffffff32321810 */ /* 0x000fe20007ffe0ff */
[----:B------:R-:W-:Y:S01]  /*3ba0*/  ISETP.GE.U32.AND P6, PT, R69, 0x7f000001, PT ;  /* 0x7f0000014500780c */ /* 0x000fe20003fc6070 */
[----:B------:R-:W-:Y:S01]  /*3bb0*/  ISETP.GE.U32.AND P4, PT, R65, 0x7f000001, PT ;  /* 0x7f0000014100780c */ /* 0x000fe20003f86070 */
[----:B------:R-:W-:Y:S01]  /*3bc0*/  ISETP.GE.U32.AND P3, PT, R89, 0x7f000001, PT ;  /* 0x7f0000015900780c */ /* 0x000fe20003f66070 */
[----:B------:R-:W4:Y:S01]  /*3bd0*/  LD.E R37, desc[UR14][R70.64+0x38] ;  /* 0x0000380e46257980 */ /* 0x000f22000c101900 */
[----:B------:R-:W-:-:S09]  /*3be0*/  ISETP.GE.U32.AND P1, PT, R50, 0x7f000001, PT ;  /* 0x7f0000013200780c */ /* 0x000fd20003f26070 */
[----:B------:R-:W-:Y:S01]  /*3bf0*/  @P6 IADD3 R69, PT, PT, R69, -0x7f000001, RZ ;  /* 0x80ffffff45456810 */ /* 0x000fe20007ffe0ff */
[----:B------:R-:W-:Y:S01]  /*3c00*/  ISETP.GE.U32.AND P6, PT, R84, 0x7f000001, PT ;  /* 0x7f0000015400780c */ /* 0x000fe20003fc6070 */
[----:B------:R-:W-:Y:S02]  /*3c10*/  @P4 IADD3 R65, PT, PT, R65, -0x7f000001, RZ ;  /* 0x80ffffff41414810 */ /* 0x000fe40007ffe0ff */
[----:B------:R-:W-:Y:S02]  /*3c20*/  @P1 IADD3 R50, PT, PT, R50, -0x7f000001, RZ ;  /* 0x80ffffff32321810 */ /* 0x000fe40007ffe0ff */
[----:B------:R-:W-:Y:S01]  /*3c30*/  @P3 IADD3 R89, PT, PT, R89, -0x7f000001, RZ ;  /* 0x80ffffff59593810 */ /* 0x000fe20007ffe0ff */
[----:B------:R-:W-:Y:S01]  /*3c40*/  ISETP.GE.U32.AND P3, PT, R69, 0x7f000001, PT ;  /* 0x7f0000014500780c */ /* 0x000fe20003f66070 */
[----:B------:R-:W-:Y:S01]  /*3c50*/  IADD3 R50, PT, PT, R50, R65, RZ ;  /* 0x0000004132327210 */ /* 0x000fe20007ffe0ff */
[----:B------:R-:W-:Y:S01]  /*3c60*/  IMAD.WIDE.U32 R64, R63, R86, RZ ;  /* 0x000000563f407225 */ /* 0x000fe200078e00ff */
[----:B------:R-:W-:-:S03]  /*3c70*/  IADD3 R66, PT, PT, R66, R73, RZ ;  /* 0x0000004942427210 */ /* 0x000fc60007ffe0ff */
[----:B------:R-:W-:Y:S01]  /*3c80*/  IMAD R73, R64, 0x7effffff, RZ ;  /* 0x7effffff40497824 */ /* 0x000fe200078e02ff */
[----:B------:R-:W-:Y:S01]  /*3c90*/  @P6 IADD3 R84, PT, PT, R84, -0x7f000001, RZ ;  /* 0x80ffffff54546810 */ /* 0x000fe20007ffe0ff */
[----:B------:R-:W-:Y:S01]  /*3ca0*/  ISETP.GE.U32.AND P6, PT, R53, 0x7f000001, PT ;  /* 0x7f0000013500780c */ /* 0x000fe20003fc6070 */
[----:B------:R-:W-:Y:S01]  /*3cb0*/  ISETP.GE.U32.AND P2, PT, R66, 0x7f000001, PT ;  /* 0x7f0000014200780c */ /* 0x000fe20003f46070 */
[----:B------:R-:W-:Y:S01]  /*3cc0*/  IADD3 R89, PT, PT, R82, R89, RZ ;  /* 0x0000005952597210 */ /* 0x000fe20007ffe0ff */
[----:B------:R-:W-:Y:S01]  /*3cd0*/  ISETP.GE.U32.AND P5, PT, R80, 0x7f000001, PT ;  /* 0x7f0000015000780c */ /* 0x000fe20003fa6070 */
[----:B------:R-:W-:Y:S02]  /*3ce0*/  IMAD.HI.U32 R73, R73, 0x7f000001, R64 ;  /* 0x7f00000149497827 */ /* 0x000fe400078e0040 */
[----:B------:R-:W0:Y:S01]  /*3cf0*/  LDC.64 R64, c[0x0][0x388] ;  /* 0x0000e200ff407b82 */ /* 0x000e220000000a00 */
[----:B------:R-:W-:Y:S01]  /*3d00*/  @P3 IADD3 R69, PT, PT, R69, -0x7f000001, RZ ;  /* 0x80ffffff45453810 */ /* 0x000fe20007ffe0ff */
[----:B------:R-:W-:Y:S01]  /*3d10*/  ISETP.GE.U32.AND P3, PT, R89, 0x7f000001, PT ;  /* 0x7f0000015900780c */ /* 0x000fe20003f66070 */
[----:B------:R-:W-:Y:S01]  /*3d20*/  ISETP.GE.U32.AND P0, PT, R74, 0x7f000001, PT ;  /* 0x7f0000014a00780c */ /* 0x000fe20003f06070 */
[----:B0-----:R-:W2:Y:S01]  /*3d30*/  LDG.E R46, desc[UR14][R64.64] ;  /* 0x0000000e402e7981 */ /* 0x001ea2000c1e1900 */
[----:B------:R-:W-:-:S02]  /*3d40*/  IADD3 R69, PT, PT, R69, R84, RZ ;  /* 0x0000005445457210 */ /* 0x000fc40007ffe0ff */
[----:B------:R-:W-:Y:S02]  /*3d50*/  @P6 IADD3 R53, PT, PT, R53, -0x7f000001, RZ ;  /* 0x80ffffff35356810 */ /* 0x000fe40007ffe0ff */
[----:B------:R-:W-:Y:S01]  /*3d60*/  @P2 IADD3 R66, PT, PT, R66, -0x7f000001, RZ ;  /* 0x80ffffff42422810 */ /* 0x000fe20007ffe0ff */
[----:B------:R-:W-:Y:S01]  /*3d70*/  ISETP.GE.U32.AND P1, PT, R58, 0x7f000001, PT ;  /* 0x7f0000013a00780c */ /* 0x000fe20003f26070 */
[----:B------:R-:W-:Y:S01]  /*3d80*/  @P5 IADD3 R80, PT, PT, R80, -0x7f000001, RZ ;  /* 0x80ffffff50505810 */ /* 0x000fe20007ffe0ff */
[----:B------:R-:W-:Y:S01]  /*3d90*/  ISETP.GE.U32.AND P2, PT, R69, 0x7f000001, PT ;  /* 0x7f0000014500780c */ /* 0x000fe20003f46070 */
[----:B------:R-:W-:Y:S01]  /*3da0*/  ISETP.GE.U32.AND P5, PT, R57, 0x7f000001, PT ;  /* 0x7f0000013900780c */ /* 0x000fe20003fa6070 */
[----:B------:R-:W-:Y:S01]  /*3db0*/  IADD3 R43, PT, PT, R66, R53, RZ ;  /* 0x00000035422b7210 */ /* 0x000fe20007ffe0ff */
[----:B------:R-:W-:Y:S01]  /*3dc0*/  ISETP.GE.U32.AND P4, PT, R56, 0x7f000001, PT ;  /* 0x7f0000013800780c */ /* 0x000fe20003f86070 */
[----:B------:R-:W-:Y:S02]  /*3dd0*/  @P3 IADD3 R89, PT, PT, R89, -0x7f000001, RZ ;  /* 0x80ffffff59593810 */ /* 0x000fe40007ffe0ff */
[----:B------:R-:W-:Y:S01]  /*3de0*/  @P0 IADD3 R74, PT, PT, R74, -0x7f000001, RZ ;  /* 0x80ffffff4a4a0810 */ /* 0x000fe20007ffe0ff */
[----:B-1----:R-:W-:Y:S01]  /*3df0*/  IMAD.WIDE.U32 R52, R95, R39, RZ ;  /* 0x000000275f347225 */ /* 0x002fe200078e00ff */
[----:B------:R-:W-:Y:S01]  /*3e00*/  ISETP.GE.U32.AND P0, PT, R43, 0x7f000001, PT ;  /* 0x7f0000012b00780c */ /* 0x000fe20003f06070 */
[----:B------:R-:W2:Y:S01]  /*3e10*/  LDG.E R110, desc[UR14][R64.64+0x8] ;  /* 0x0000080e406e7981 */ /* 0x000ea2000c1e1900 */
[----:B------:R-:W-:Y:S01]  /*3e20*/  IADD3 R80, PT, PT, R89, R80, RZ ;  /* 0x0000005059507210 */ /* 0x000fe20007ffe0ff */
[----:B------:R-:W-:Y:S01]  /*3e30*/  ISETP.GE.U32.AND P3, PT, R50, 0x7f000001, PT ;  /* 0x7f0000013200780c */ /* 0x000fe20003f66070 */
[----:B------:R-:W-:Y:S01]  /*3e40*/  @P1 IADD3 R58, PT, PT, R58, -0x7f000001, RZ ;  /* 0x80ffffff3a3a1810 */ /* 0x000fe20007ffe0ff */
[----:B------:R-:W-:Y:S01]  /*3e50*/  IMAD R61, R52, 0x7effffff, RZ ;  /* 0x7effffff343d7824 */ /* 0x000fe200078e02ff */
[----:B------:R-:W-:-:S02]  /*3e60*/  @P2 IADD3 R69, PT, PT, R69, -0x7f000001, RZ ;  /* 0x80ffffff45452810 */ /* 0x000fc40007ffe0ff */
[----:B------:R-:W-:Y:S01]  /*3e70*/  @P5 IADD3 R57, PT, PT, R57, -0x7f000001, RZ ;  /* 0x80ffffff39395810 */ /* 0x000fe20007ffe0ff */
[----:B------:R-:W-:Y:S01]  /*3e80*/  ISETP.GE.U32.AND P6, PT, R91, 0x7f000001, PT ;  /* 0x7f0000015b00780c */ /* 0x000fe20003fc6070 */
[----:B------:R-:W-:Y:S01]  /*3e90*/  ISETP.GE.U32.AND P5, PT, R80, 0x7f000001, PT ;  /* 0x7f0000015000780c */ /* 0x000fe20003fa6070 */
[----:B------:R-:W-:Y:S01]  /*3ea0*/  IMAD.HI.U32 R79, R61, 0x7f000001, R52 ;  /* 0x7f0000013d4f7827 */ /* 0x000fe200078e0034 */
[----:B------:R-:W-:Y:S02]  /*3eb0*/  IADD3 R44, PT, PT, R69, R58, RZ ;  /* 0x0000003a452c7210 */ /* 0x000fe40007ffe0ff */
[----:B------:R-:W-:Y:S02]  /*3ec0*/  @P4 IADD3 R56, PT, PT, R56, -0x7f000001, RZ ;  /* 0x80ffffff38384810 */ /* 0x000fe40007ffe0ff */
[----:B------:R-:W-:Y:S01]  /*3ed0*/  @P0 IADD3 R43, PT, PT, R43, -0x7f000001, RZ ;  /* 0x80ffffff2b2b0810 */ /* 0x000fe20007ffe0ff */
[----:B------:R-:W-:Y:S01]  /*3ee0*/  ISETP.GE.U32.AND P1, PT, R79, 0x7f000001, PT ;  /* 0x7f0000014f00780c */ /* 0x000fe20003f26070 */
[----:B------:R-:W-:Y:S01]  /*3ef0*/  ISETP.GE.U32.AND P0, PT, R44, 0x7f000001, PT ;  /* 0x7f0000012c00780c */ /* 0x000fe20003f06070 */
[----:B------:R-:W-:Y:S01]  /*3f00*/  IMAD.WIDE.U32 R40, R74, 0x5fffffa, RZ ;  /* 0x05fffffa4a287825 */ /* 0x000fe200078e00ff */
[----:B------:R-:W-:-:S02]  /*3f10*/  @P3 IADD3 R50, PT, PT, R50, -0x7f000001, RZ ;  /* 0x80ffffff32323810 */ /* 0x000fc40007ffe0ff */
[----:B------:R-:W-:Y:S01]  /*3f20*/  IADD3 R43, PT, PT, R43, R56, RZ ;  /* 0x000000382b2b7210 */ /* 0x000fe20007ffe0ff */
[----:B------:R-:W-:Y:S01]  /*3f30*/  IMAD R53, R74, 0x6, RZ ;  /* 0x000000064a357824 */ /* 0x000fe200078e02ff */
[----:B------:R-:W-:Y:S02]  /*3f40*/  @P6 IADD3 R91, PT, PT, R91, -0x7f000001, RZ ;  /* 0x80ffffff5b5b6810 */ /* 0x000fe40007ffe0ff */
[----:B------:R-:W-:Y:S02]  /*3f50*/  @P5 IADD3 R80, PT, PT, R80, -0x7f000001, RZ ;  /* 0x80ffffff50505810 */ /* 0x000fe40007ffe0ff */
[----:B------:R-:W-:Y:S01]  /*3f60*/  IADD3 R76, PT, PT, R50, R57, RZ ;  /* 0x00000039324c7210 */ /* 0x000fe20007ffe0ff */
[----:B------:R-:W-:Y:S01]  /*3f70*/  IMAD.HI.U32 R83, R53, 0x7f000001, R40 ;  /* 0x7f00000135537827 */ /* 0x000fe200078e0028 */
[----:B------:R-:W-:Y:S01]  /*3f80*/  ISETP.GE.U32.AND P3, PT, R43, 0x7f000001, PT ;  /* 0x7f0000012b00780c */ /* 0x000fe20003f66070 */
[----:B------:R-:W-:Y:S02]  /*3f90*/  IADD3 R84, PT, PT, R80, R91, RZ ;  /* 0x0000005b50547210 */ /* 0x000fe40007ffe0ff */
[----:B------:R-:W-:Y:S01]  /*3fa0*/  IMAD.WIDE.U32 R56, R62, R86, RZ ;  /* 0x000000563e387225 */ /* 0x000fe200078e00ff */
[----:B------:R-:W-:-:S02]  /*3fb0*/  @P1 IADD3 R79, PT, PT, R79, -0x7f000001, RZ ;  /* 0x80ffffff4f4f1810 */ /* 0x000fc40007ffe0ff */
[----:B------:R-:W-:Y:S01]  /*3fc0*/  @P0 IADD3 R44, PT, PT, R44, -0x7f000001, RZ ;  /* 0x80ffffff2c2c0810 */ /* 0x000fe20007ffe0ff */
[----:B------:R-:W-:Y:S01]  /*3fd0*/  ISETP.GE.U32.AND P2, PT, R83, 0x7f000001, PT ;  /* 0x7f0000015300780c */ /* 0x000fe20003f46070 */
[----:B------:R-:W-:Y:S01]  /*3fe0*/  ISETP.GE.U32.AND P0, PT, R76, 0x7f000001, PT ;  /* 0x7f0000014c00780c */ /* 0x000fe20003f06070 */
[----:B------:R-:W-:Y:S01]  /*3ff0*/  ISETP.GE.U32.AND P4, PT, R84, 0x7f000001, PT ;  /* 0x7f0000015400780c */ /* 0x000fe20003f86070 */
[----:B------:R-:W-:Y:S01]  /*4000*/  IMAD R77, R56, 0x7effffff, RZ ;  /* 0x7effffff384d7824 */ /* 0x000fe200078e02ff */
[----:B------:R-:W-:Y:S01]  /*4010*/  IADD3 R44, PT, PT, R44, R79, RZ ;  /* 0x0000004f2c2c7210 */ /* 0x000fe20007ffe0ff */
[----:B------:R-:W-:-:S04]  /*4020*/  IMAD.WIDE.U32 R40, R115, R86, RZ ;  /* 0x0000005673287225 */ /* 0x000fc800078e00ff */
[----:B------:R-:W-:Y:S02]  /*4030*/  IMAD.HI.U32 R80, R77, 0x7f000001, R56 ;  /* 0x7f0000014d507827 */ /* 0x000fe400078e0038 */
[----:B------:R-:W2:Y:S01]  /*4040*/  LDG.E R57, desc[UR14][R64.64+0xc] ;  /* 0x00000c0e40397981 */ /* 0x000ea2000c1e1900 */
[----:B------:R-:W-:Y:S01]  /*4050*/  @P3 IADD3 R43, PT, PT, R43, -0x7f000001, RZ ;  /* 0x80ffffff2b2b3810 */ /* 0x000fe20007ffe0ff */
[----:B------:R-:W-:Y:S01]  /*4060*/  IMAD.WIDE.U32 R52, R115, R38, RZ ;  /* 0x0000002673347225 */ /* 0x000fe200078e00ff */
[----:B------:R-:W-:Y:S01]  /*4070*/  ISETP.GE.U32.AND P1, PT, R44, 0x7f000001, PT ;  /* 0x7f0000012c00780c */ /* 0x000fe20003f26070 */
[----:B------:R-:W-:Y:S02]  /*4080*/  @P2 IADD3 R83, PT, PT, R83, -0x7f000001, RZ ;  /* 0x80ffffff53532810 */ /* 0x000fe40007ffe0ff */
[----:B------:R-:W-:Y:S01]  /*4090*/  @P0 IADD3 R76, PT, PT, R76, -0x7f000001, RZ ;  /* 0x80ffffff4c4c0810 */ /* 0x000fe20007ffe0ff */
[----:B------:R-:W-:Y:S01]  /*40a0*/  IMAD R69, R40, 0x7effffff, RZ ;  /* 0x7effffff28457824 */ /* 0x000fe200078e02ff */
[----:B------:R-:W-:Y:S01]  /*40b0*/  @P4 IADD3 R84, PT, PT, R84, -0x7f000001, RZ ;  /* 0x80ffffff54544810 */ /* 0x000fe20007ffe0ff */
[----:B------:R-:W-:Y:S01]  /*40c0*/  IMAD R61, R52, 0x7effffff, RZ ;  /* 0x7effffff343d7824 */ /* 0x000fe200078e02ff */
[----:B------:R-:W2:Y:S01]  /*40d0*/  LDG.E R56, desc[UR14][R64.64+0x10] ;  /* 0x0000100e40387981 */ /* 0x000ea2000c1e1900 */
[----:B------:R-:W-:-:S04]  /*40e0*/  IMAD.HI.U32 R50, R69, 0x7f000001, R40 ;  /* 0x7f00000145327827 */ /* 0x000fc800078e0028 */
[----:B------:R-:W-:Y:S01]  /*40f0*/  IMAD.WIDE.U32 R40, R43, R111, RZ ;  /* 0x0000006f2b287225 */ /* 0x000fe200078e00ff */
[----:B------:R-:W-:-:S03]  /*4100*/  IADD3 R76, PT, PT, R76, R83, RZ ;  /* 0x000000534c4c7210 */ /* 0x000fc60007ffe0ff */
[----:B------:R-:W-:-:S04]  /*4110*/  IMAD.HI.U32 R100, R61, 0x7f000001, R52 ;  /* 0x7f0000013d647827 */ /* 0x000fc800078e0034 */
[----:B------:R-:W-:Y:S02]  /*4120*/  IMAD R61, R40, 0x7effffff, RZ ;  /* 0x7effffff283d7824 */ /* 0x000fe400078e02ff */
[----:B------:R-:W-:Y:S01]  /*4130*/  IMAD.WIDE.U32 R78, R84, R108, RZ ;  /* 0x0000006c544e7225 */ /* 0x000fe200078e00ff */
[----:B------:R-:W-:Y:S01]  /*4140*/  @P1 IADD3 R44, PT, PT, R44, -0x7f000001, RZ ;  /* 0x80ffffff2c2c1810 */ /* 0x000fe20007ffe0ff */
[----:B------:R-:W-:Y:S02]  /*4150*/  ISETP.GE.U32.AND P0, PT, R76, 0x7f000001, PT ;  /* 0x7f0000014c00780c */ /* 0x000fe40003f06070 */
[----:B------:R-:W-:-:S04]  /*4160*/  IMAD.HI.U32 R61, R61, 0x7f000001, R40 ;  /* 0x7f0000013d3d7827 */ /* 0x000fc800078e0028 */
[----:B------:R-:W-:-:S04]  /*4170*/  IMAD.WIDE.U32 R52, R43, R39, RZ ;  /* 0x000000272b347225 */ /* 0x000fc800078e00ff */
[----:B------:R-:W-:Y:S02]  /*4180*/  IMAD R93, R78, 0x7effffff, RZ ;  /* 0x7effffff4e5d7824 */ /* 0x000fe400078e02ff */
[----:B------:R-:W-:-:S04]  /*4190*/  IMAD.WIDE.U32 R40, R84, R111, RZ ;  /* 0x0000006f54287225 */ /* 0x000fc800078e00ff */
[----:B------:R-:W-:Y:S02]  /*41a0*/  IMAD R89, R52, 0x7effffff, RZ ;  /* 0x7effffff34597824 */ /* 0x000fe400078e02ff */
[----:B------:R-:W-:-:S04]  /*41b0*/  IMAD.HI.U32 R93, R93, 0x7f000001, R78 ;  /* 0x7f0000015d5d7827 */ /* 0x000fc800078e004e */
[----:B------:R-:W-:Y:S02]  /*41c0*/  IMAD R91, R40, 0x7effffff, RZ ;  /* 0x7effffff285b7824 */ /* 0x000fe400078e02ff */
[----:B------:R-:W-:-:S04]  /*41d0*/  IMAD.WIDE.U32 R82, R44, R92, RZ ;  /* 0x0000005c2c527225 */ /* 0x000fc800078e00ff */
[----:B------:R-:W-:-:S04]  /*41e0*/  IMAD.WIDE.U32 R78, R44, R108, RZ ;  /* 0x0000006c2c4e7225 */ /* 0x000fc800078e00ff */
[----:B------:R-:W-:-:S04]  /*41f0*/  IMAD.HI.U32 R89, R89, 0x7f000001, R52 ;  /* 0x7f00000159597827 */ /* 0x000fc800078e0034 */
[----:B------:R-:W-:-:S04]  /*4200*/  IMAD.HI.U32 R91, R91, 0x7f000001, R40 ;  /* 0x7f0000015b5b7827 */ /* 0x000fc800078e0028 */
[----:B------:R-:W-:Y:S02]  /*4210*/  IMAD R69, R82, 0x7effffff, RZ ;  /* 0x7effffff52457824 */ /* 0x000fe400078e02ff */
[----:B------:R-:W-:-:S04]  /*4220*/  IMAD.WIDE.U32 R52, R43, R92, RZ ;  /* 0x0000005c2b347225 */ /* 0x000fc800078e00ff */
[----:B------:R-:W-:-:S04]  /*4230*/  IMAD.WIDE.U32 R40, R84, R39, RZ ;  /* 0x0000002754287225 */ /* 0x000fc800078e00ff */
[----:B------:R-:W-:Y:S01]  /*4240*/  IMAD R103, R78, 0x7effffff, RZ ;  /* 0x7effffff4e677824 */ /* 0x000fe200078e02ff */
[----:B------:R-:W-:Y:S01]  /*4250*/  @P0 IADD3 R76, PT, PT, R76, -0x7f000001, RZ ;  /* 0x80ffffff4c4c0810 */ /* 0x000fe20007ffe0ff */
[----:B------:R-:W-:-:S04]  /*4260*/  IMAD.HI.U32 R74, R69, 0x7f000001, R82 ;  /* 0x7f000001454a7827 */ /* 0x000fc800078e0052 */
[----:B------:R-:W-:Y:S02]  /*4270*/  IMAD R77, R52, 0x7effffff, RZ ;  /* 0x7effffff344d7824 */ /* 0x000fe400078e02ff */
[----:B------:R-:W-:Y:S02]  /*4280*/  IMAD R69, R40, 0x7effffff, RZ ;  /* 0x7effffff28457824 */ /* 0x000fe400078e02ff */
[----:B------:R-:W-:-:S04]  /*4290*/  IMAD.HI.U32 R66, R103, 0x7f000001, R78 ;  /* 0x7f00000167427827 */ /* 0x000fc800078e004e */
[----:B------:R-:W-:-:S04]  /*42a0*/  IMAD.WIDE.U32 R78, R43, R108, RZ ;  /* 0x0000006c2b4e7225 */ /* 0x000fc800078e00ff */
[----:B------:R-:W-:-:S04]  /*42b0*/  IMAD.HI.U32 R77, R77, 0x7f000001, R52 ;  /* 0x7f0000014d4d7827 */ /* 0x000fc800078e0034 */
[----:B------:R-:W-:-:S04]  /*42c0*/  IMAD.HI.U32 R38, R69, 0x7f000001, R40 ;  /* 0x7f00000145267827 */ /* 0x000fc800078e0028 */
[----:B------:R-:W-:-:S04]  /*42d0*/  IMAD.WIDE.U32 R52, R84, R92, RZ ;  /* 0x0000005c54347225 */ /* 0x000fc800078e00ff */
[----:B------:R-:W-:-:S04]  /*42e0*/  IMAD.WIDE.U32 R82, R76, R39, RZ ;  /* 0x000000274c527225 */ /* 0x000fc800078e00ff */
[----:B------:R-:W-:Y:S02]  /*42f0*/  IMAD R69, R78, 0x7effffff, RZ ;  /* 0x7effffff4e457824 */ /* 0x000fe400078e02ff */
[----:B------:R-:W-:Y:S01]  /*4300*/  IMAD.WIDE.U32 R40, R44, R111, RZ ;  /* 0x0000006f2c287225 */ /* 0x000fe200078e00ff */
[----:B------:R-:W-:-:S03]  /*4310*/  ISETP.GE.U32.AND P0, PT, R61, 0x7f000001, PT ;  /* 0x7f0000013d00780c */ /* 0x000fc60003f06070 */
[----:B------:R-:W-:Y:S02]  /*4320*/  IMAD R105, R52, 0x7effffff, RZ ;  /* 0x7effffff34697824 */ /* 0x000fe400078e02ff */
[----:B------:R-:W-:Y:S02]  /*4330*/  IMAD R103, R82, 0x7effffff, RZ ;  /* 0x7effffff52677824 */ /* 0x000fe400078e02ff */
[----:B------:R-:W-:-:S04]  /*4340*/  IMAD.HI.U32 R96, R69, 0x7f000001, R78 ;  /* 0x7f00000145607827 */ /* 0x000fc800078e004e */
[----:B------:R-:W-:-:S04]  /*4350*/  IMAD.WIDE.U32 R78, R76, R92, RZ ;  /* 0x0000005c4c4e7225 */ /* 0x000fc800078e00ff */
[----:B------:R-:W-:Y:S02]  /*4360*/  IMAD R109, R40, 0x7effffff, RZ ;  /* 0x7effffff286d7824 */ /* 0x000fe400078e02ff */
[----:B------:R-:W-:-:S04]  /*4370*/  IMAD.HI.U32 R69, R105, 0x7f000001, R52 ;  /* 0x7f00000169457827 */ /* 0x000fc800078e0034 */
[----:B------:R-:W-:-:S04]  /*4380*/  IMAD.HI.U32 R82, R103, 0x7f000001, R82 ;  /* 0x7f00000167527827 */ /* 0x000fc800078e0052 */
[----:B------:R-:W-:-:S04]  /*4390*/  IMAD.WIDE.U32 R52, R76, R108, RZ ;  /* 0x0000006c4c347225 */ /* 0x000fc800078e00ff */
[----:B------:R-:W-:Y:S02]  /*43a0*/  IMAD R83, R78, 0x7effffff, RZ ;  /* 0x7effffff4e537824 */ /* 0x000fe400078e02ff */
[----:B------:R-:W-:Y:S01]  /*43b0*/  IMAD.HI.U32 R58, R109, 0x7f000001, R40 ;  /* 0x7f0000016d3a7827 */ /* 0x000fe200078e0028 */
[----:B------:R-:W-:Y:S01]  /*43c0*/  @P0 IADD3 R61, PT, PT, R61, -0x7f000001, RZ ;  /* 0x80ffffff3d3d0810 */ /* 0x000fe20007ffe0ff */
[----:B------:R-:W3:Y:S02]  /*43d0*/  LDG.E R109, desc[UR14][R64.64+0x1c] ;  /* 0x00001c0e406d7981 */ /* 0x000ee4000c1e1900 */
[----:B------:R-:W-:-:S04]  /*43e0*/  IMAD.WIDE.U32 R40, R76, R111, RZ ;  /* 0x0000006f4c287225 */ /* 0x000fc800078e00ff */
[----:B------:R-:W-:Y:S02]  /*43f0*/  IMAD R103, R52, 0x7effffff, RZ ;  /* 0x7effffff34677824 */ /* 0x000fe400078e02ff */
[----:B------:R-:W-:-:S04]  /*4400*/  IMAD.HI.U32 R102, R83, 0x7f000001, R78 ;  /* 0x7f00000153667827 */ /* 0x000fc800078e004e */
[----:B------:R-:W-:Y:S01]  /*4410*/  IMAD R105, R40, 0x7effffff, RZ ;  /* 0x7effffff28697824 */ /* 0x000fe200078e02ff */
[----:B------:R-:W-:Y:S01]  /*4420*/  ISETP.GE.U32.AND P1, PT, R102, 0x7f000001, PT ;  /* 0x7f0000016600780c */ /* 0x000fe20003f26070 */
[----:B------:R-:W-:Y:S01]  /*4430*/  IMAD.HI.U32 R98, R103, 0x7f000001, R52 ;  /* 0x7f00000167627827 */ /* 0x000fe200078e0034 */
[----:B------:R-:W-:Y:S01]  /*4440*/  ISETP.GE.U32.AND P4, PT, R93, 0x7f000001, PT ;  /* 0x7f0000015d00780c */ /* 0x000fe20003f86070 */
[----:B------:R-:W-:Y:S02]  /*4450*/  ISETP.GE.U32.AND P2, PT, R82, 0x7f000001, PT ;  /* 0x7f0000015200780c */ /* 0x000fe40003f46070 */
[----:B------:R-:W-:Y:S01]  /*4460*/  IMAD.HI.U32 R79, R105, 0x7f000001, R40 ;  /* 0x7f000001694f7827 */ /* 0x000fe200078e0028 */
[----:B------:R-:W-:-:S03]  /*4470*/  ISETP.GE.U32.AND P5, PT, R98, 0x7f000001, PT ;  /* 0x7f0000016200780c */ /* 0x000fc60003fa6070 */
[----:B------:R-:W-:Y:S01]  /*4480*/  IMAD.WIDE.U32 R40, R44, R39, RZ ;  /* 0x000000272c287225 */ /* 0x000fe200078e00ff */
[----:B------:R-:W-:-:S03]  /*4490*/  ISETP.GE.U32.AND P6, PT, R91, 0x7f000001, PT ;  /* 0x7f0000015b00780c */ /* 0x000fc60003fc6070 */
[----:B------:R-:W-:-:S04]  /*44a0*/  IMAD.WIDE.U32 R52, R61, 0x5fffffa, RZ ;  /* 0x05fffffa3d347825 */ /* 0x000fc800078e00ff */
[----:B------:R-:W-:Y:S02]  /*44b0*/  IMAD R103, R40, 0x7effffff, RZ ;  /* 0x7effffff28677824 */ /* 0x000fe400078e02ff */
[----:B------:R-:W-:Y:S01]  /*44c0*/  IMAD R83, R61, 0x6, RZ ;  /* 0x000000063d537824 */ /* 0x000fe200078e02ff */
[----:B------:R-:W-:Y:S01]  /*44d0*/  @P1 IADD3 R102, PT, PT, R102, -0x7f000001, RZ ;  /* 0x80ffffff66661810 */ /* 0x000fe20007ffe0ff */
[----:B------:R-:W-:Y:S01]  /*44e0*/  IMAD.HI.U32 R61, R103, 0x7f000001, R40 ;  /* 0x7f000001673d7827 */ /* 0x000fe200078e0028 */
[----:B------:R-:W-:-:S03]  /*44f0*/  ISETP.GE.U32.AND P3, PT, R79, 0x7f000001, PT ;  /* 0x7f0000014f00780c */ /* 0x000fc60003f66070 */
[----:B------:R-:W-:Y:S01]  /*4500*/  IMAD.HI.U32 R103, R83, 0x7f000001, R52 ;  /* 0x7f00000153677827 */ /* 0x000fe200078e0034 */
[----:B------:R-:W-:Y:S02]  /*4510*/  @P4 IADD3 R93, PT, PT, R93, -0x7f000001, RZ ;  /* 0x80ffffff5d5d4810 */ /* 0x000fe40007ffe0ff */
[----:B------:R-:W-:Y:S02]  /*4520*/  @P5 IADD3 R98, PT, PT, R98, -0x7f000001, RZ ;  /* 0x80ffffff62625810 */ /* 0x000fe40007ffe0ff */
[----:B------:R-:W-:Y:S01]  /*4530*/  @P2 IADD3 R82, PT, PT, R82, -0x7f000001, RZ ;  /* 0x80ffffff52522810 */ /* 0x000fe20007ffe0ff */
[----:B------:R-:W-:Y:S01]  /*4540*/  ISETP.GE.U32.AND P5, PT, R102, 0x7f000001, PT ;  /* 0x7f0000016600780c */ /* 0x000fe20003fa6070 */
[----:B------:R-:W-:Y:S01]  /*4550*/  ISETP.GE.U32.AND P4, PT, R103, 0x7f000001, PT ;  /* 0x7f0000016700780c */ /* 0x000fe20003f86070 */
[----:B------:R-:W-:Y:S02]  /*4560*/  @P6 IADD3 R91, PT, PT, R91, -0x7f000001, RZ ;  /* 0x80ffffff5b5b6810 */ /* 0x000fe40007ffe0ff */
[----:B------:R-:W-:Y:S01]  /*4570*/  ISETP.GE.U32.AND P6, PT, R82, 0x7f000001, PT ;  /* 0x7f0000015200780c */ /* 0x000fe20003fc6070 */
[----:B------:R-:W-:Y:S01]  /*4580*/  @P3 IADD3 R79, PT, PT, R79, -0x7f000001, RZ ;  /* 0x80ffffff4f4f3810 */ /* 0x000fe20007ffe0ff */
[----:B------:R-:W-:Y:S01]  /*4590*/  ISETP.GE.U32.AND P0, PT, R89, 0x7f000001, PT ;  /* 0x7f0000015900780c */ /* 0x000fe20003f06070 */
[----:B------:R-:W-:Y:S01]  /*45a0*/  ISETP.GE.U32.AND P2, PT, R77, 0x7f000001, PT ;  /* 0x7f0000014d00780c */ /* 0x000fe20003f46070 */
[----:B------:R-:W-:-:S02]  /*45b0*/  ISETP.GE.U32.AND P1, PT, R96, 0x7f000001, PT ;  /* 0x7f0000016000780c */ /* 0x000fc40003f26070 */
[----:B------:R-:W-:-:S03]  /*45c0*/  ISETP.GE.U32.AND P3, PT, R79, 0x7f000001, PT ;  /* 0x7f0000014f00780c */ /* 0x000fc60003f66070 */
[----:B------:R-:W-:Y:S02]  /*45d0*/  @P5 IADD3 R102, PT, PT, R102, -0x7f000001, RZ ;  /* 0x80ffffff66665810 */ /* 0x000fe40007ffe0ff */
[----:B------:R-:W-:Y:S01]  /*45e0*/  @P4 IADD3 R103, PT, PT, R103, -0x7f000001, RZ ;  /* 0x80ffffff67674810 */ /* 0x000fe20007ffe0ff */
[----:B------:R-:W-:Y:S01]  /*45f0*/  ISETP.GE.U32.AND P4, PT, R98, 0x7f000001, PT ;  /* 0x7f0000016200780c */ /* 0x000fe20003f86070 */
[----:B------:R-:W-:Y:S01]  /*4600*/  ISETP.GE.U32.AND P5, PT, R66, 0x7f000001, PT ;  /* 0x7f0000014200780c */ /* 0x000fe20003fa6070 */
[----:B------:R-:W-:Y:S01]  /*4610*/  IMAD.WIDE.U32 R52, R93, 0x5fffffa, RZ ;  /* 0x05fffffa5d347825 */ /* 0x000fe200078e00ff */
[----:B------:R-:W-:-:S03]  /*4620*/  @P6 IADD3 R82, PT, PT, R82, -0x7f000001, RZ ;  /* 0x80ffffff52526810 */ /* 0x000fc60007ffe0ff */
[----:B------:R-:W-:Y:S01]  /*4630*/  IMAD R83, R93, 0x6, RZ ;  /* 0x000000065d537824 */ /* 0x000fe200078e02ff */
[----:B------:R-:W-:Y:S01]  /*4640*/  ISETP.GE.U32.AND P6, PT, R74, 0x7f000001, PT ;  /* 0x7f0000014a00780c */ /* 0x000fe20003fc6070 */
[----:B------:R-:W-:Y:S02]  /*4650*/  IADD3 R93, PT, PT, R82, R103, RZ ;  /* 0x00000067525d7210 */ /* 0x000fe40007ffe0ff */
[----:B------:R-:W-:Y:S01]  /*4660*/  IMAD.HI.U32 R78, R83, 0x7f000001, R52 ;  /* 0x7f000001534e7827 */ /* 0x000fe200078e0034 */
[----:B------:R-:W-:Y:S01]  /*4670*/  @P0 IADD3 R89, PT, PT, R89, -0x7f000001, RZ ;  /* 0x80ffffff59590810 */ /* 0x000fe20007ffe0ff */
[----:B------:R-:W-:Y:S01]  /*4680*/  ISETP.GE.U32.AND P0, PT, R38, 0x7f000001, PT ;  /* 0x7f0000012600780c */ /* 0x000fe20003f06070 */
[----:B------:R-:W-:Y:S01]  /*4690*/  @P2 IADD3 R77, PT, PT, R77, -0x7f000001, RZ ;  /* 0x80ffffff4d4d2810 */ /* 0x000fe20007ffe0ff */
[----:B------:R-:W-:Y:S01]  /*46a0*/  IMAD.WIDE.U32 R40, R91, 0x5fffffa, RZ ;  /* 0x05fffffa5b287825 */ /* 0x000fe200078e00ff */
[----:B------:R-:W-:Y:S02]  /*46b0*/  @P1 IADD3 R96, PT, PT, R96, -0x7f000001, RZ ;  /* 0x80ffffff60601810 */ /* 0x000fe40007ffe0ff */
[----:B------:R-:W-:-:S02]  /*46c0*/  @P4 IADD3 R98, PT, PT, R98, -0x7f000001, RZ ;  /* 0x80ffffff62624810 */ /* 0x000fc40007ffe0ff */
[----:B------:R-:W-:Y:S02]  /*46d0*/  @P3 IADD3 R79, PT, PT, R79, -0x7f000001, RZ ;  /* 0x80ffffff4f4f3810 */ /* 0x000fe40007ffe0ff */
[----:B------:R-:W-:Y:S01]  /*46e0*/  @P5 IADD3 R66, PT, PT, R66, -0x7f000001, RZ ;  /* 0x80ffffff42425810 */ /* 0x000fe20007ffe0ff */
[----:B------:R-:W-:Y:S01]  /*46f0*/  IMAD R91, R91, 0x6, RZ ;  /* 0x000000065b5b7824 */ /* 0x000fe200078e02ff */
[----:B------:R-:W-:Y:S01]  /*4700*/  ISETP.GE.U32.AND P2, PT, R58, 0x7f000001, PT ;  /* 0x7f0000013a00780c */ /* 0x000fe20003f46070 */
[----:B------:R-:W-:Y:S01]  /*4710*/  ISETP.GE.U32.AND P5, PT, R78, 0x7f000001, PT ;  /* 0x7f0000014e00780c */ /* 0x000fe20003fa6070 */
[----:B------:R-:W-:Y:S01]  /*4720*/  ISETP.GE.U32.AND P4, PT, R93, 0x7f000001, PT ;  /* 0x7f0000015d00780c */ /* 0x000fe20003f86070 */
[----:B------:R-:W-:Y:S01]  /*4730*/  IMAD.HI.U32 R91, R91, 0x7f000001, R40 ;  /* 0x7f0000015b5b7827 */ /* 0x000fe200078e0028 */
[----:B------:R-:W-:Y:S02]  /*4740*/  IADD3 R96, PT, PT, R79, R96, RZ ;  /* 0x000000604f607210 */ /* 0x000fe40007ffe0ff */
[----:B------:R-:W-:-:S02]  /*4750*/  IADD3 R102, PT, PT, R102, R89, RZ ;  /* 0x0000005966667210 */ /* 0x000fc40007ffe0ff */
[----:B------:R-:W-:Y:S02]  /*4760*/  @P6 IADD3 R74, PT, PT, R74, -0x7f000001, RZ ;  /* 0x80ffffff4a4a6810 */ /* 0x000fe40007ffe0ff */
[----:B------:R-:W-:Y:S01]  /*4770*/  IADD3 R103, PT, PT, R98, R77, RZ ;  /* 0x0000004d62677210 */ /* 0x000fe20007ffe0ff */
[----:B------:R-:W-:Y:S01]  /*4780*/  ISETP.GE.U32.AND P1, PT, R69, 0x7f000001, PT ;  /* 0x7f0000014500780c */ /* 0x000fe20003f26070 */
[----:B------:R-:W-:Y:S01]  /*4790*/  ISETP.GE.U32.AND P6, PT, R91, 0x7f000001, PT ;  /* 0x7f0000015b00780c */ /* 0x000fe20003fc6070 */
[----:B------:R-:W-:Y:S01]  /*47a0*/  ISETP.GE.U32.AND P3, PT, R96, 0x7f000001, PT ;  /* 0x7f0000016000780c */ /* 0x000fe20003f66070 */
[----:B------:R-:W-:Y:S01]  /*47b0*/  @P0 IADD3 R38, PT, PT, R38, -0x7f000001, RZ ;  /* 0x80ffffff26260810 */ /* 0x000fe20007ffe0ff */
[----:B------:R-:W-:Y:S01]  /*47c0*/  ISETP.GE.U32.AND P0, PT, R102, 0x7f000001, PT ;  /* 0x7f0000016600780c */ /* 0x000fe20003f06070 */
[----:B------:R-:W-:Y:S02]  /*47d0*/  @P2 IADD3 R58, PT, PT, R58, -0x7f000001, RZ ;  /* 0x80ffffff3a3a2810 */ /* 0x000fe40007ffe0ff */
[----:B------:R-:W-:-:S02]  /*47e0*/  @P5 IADD3 R78, PT, PT, R78, -0x7f000001, RZ ;  /* 0x80ffffff4e4e5810 */ /* 0x000fc40007ffe0ff */
[----:B------:R-:W-:Y:S01]  /*47f0*/  @P4 IADD3 R93, PT, PT, R93, -0x7f000001, RZ ;  /* 0x80ffffff5d5d4810 */ /* 0x000fe20007ffe0ff */
[----:B------:R-:W-:Y:S01]  /*4800*/  ISETP.GE.U32.AND P2, PT, R103, 0x7f000001, PT ;  /* 0x7f0000016700780c */ /* 0x000fe20003f46070 */
[C---:B------:R-:W-:Y:S01]  /*4810*/  IMAD.WIDE.U32 R52, R74.reuse, 0x5fffffa, RZ ;  /* 0x05fffffa4a347825 */ /* 0x040fe200078e00ff */
[----:B------:R-:W4:Y:S01]  /*4820*/  LDG.E R79, desc[UR14][R64.64+0x18] ;  /* 0x0000180e404f7981 */ /* 0x000f22000c1e1900 */
[----:B------:R-:W-:Y:S02]  /*4830*/  IADD3 R93, PT, PT, R93, R78, RZ ;  /* 0x0000004e5d5d7210 */ /* 0x000fe40007ffe0ff */
[----:B------:R-:W-:Y:S02]  /*4840*/  IMAD R77, R74, 0x6, RZ ;  /* 0x000000064a4d7824 */ /* 0x000fe400078e02ff */
[----:B------:R-:W-:Y:S01]  /*4850*/  IMAD.WIDE.U32 R40, R66, 0x5fffffa, RZ ;  /* 0x05fffffa42287825 */ /* 0x000fe200078e00ff */
[----:B------:R-:W-:Y:S02]  /*4860*/  @P1 IADD3 R69, PT, PT, R69, -0x7f000001, RZ ;  /* 0x80ffffff45451810 */ /* 0x000fe40007ffe0ff */
[----:B------:R-:W-:-:S02]  /*4870*/  @P6 IADD3 R91, PT, PT, R91, -0x7f000001, RZ ;  /* 0x80ffffff5b5b6810 */ /* 0x000fc40007ffe0ff */
[----:B------:R-:W-:Y:S01]  /*4880*/  @P3 IADD3 R96, PT, PT, R96, -0x7f000001, RZ ;  /* 0x80ffffff60603810 */ /* 0x000fe20007ffe0ff */
[----:B------:R-:W-:Y:S01]  /*4890*/  IMAD R105, R66, 0x6, RZ ;  /* 0x0000000642697824 */ /* 0x000fe200078e02ff */
[----:B------:R-:W-:Y:S01]  /*48a0*/  ISETP.GE.U32.AND P6, PT, R93, 0x7f000001, PT ;  /* 0x7f0000015d00780c */ /* 0x000fe20003fc6070 */
[----:B------:R-:W-:Y:S01]  /*48b0*/  IMAD.HI.U32 R66, R77, 0x7f000001, R52 ;  /* 0x7f0000014d427827 */ /* 0x000fe200078e0034 */
[----:B------:R-:W-:Y:S02]  /*48c0*/  @P0 IADD3 R102, PT, PT, R102, -0x7f000001, RZ ;  /* 0x80ffffff66660810 */ /* 0x000fe40007ffe0ff */
[----:B------:R-:W-:Y:S01]  /*48d0*/  @P2 IADD3 R103, PT, PT, R103, -0x7f000001, RZ ;  /* 0x80ffffff67672810 */ /* 0x000fe20007ffe0ff */
[----:B------:R-:W-:Y:S01]  /*48e0*/  IMAD.HI.U32 R77, R105, 0x7f000001, R40 ;  /* 0x7f000001694d7827 */ /* 0x000fe200078e0028 */
[----:B------:R-:W-:Y:S01]  /*48f0*/  IADD3 R96, PT, PT, R96, R69, RZ ;  /* 0x0000004560607210 */ /* 0x000fe20007ffe0ff */
[----:B------:R-:W-:Y:S02]  /*4900*/  ISETP.GE.U32.AND P0, PT, R66, 0x7f000001, PT ;  /* 0x7f0000014200780c */ /* 0x000fe40003f06070 */
[----:B------:R-:W-:-:S02]  /*4910*/  IMAD R53, R58, 0x6, RZ ;  /* 0x000000063a357824 */ /* 0x000fc400078e02ff */
[----:B------:R-:W-:Y:S01]  /*4920*/  IMAD.WIDE.U32 R40, R58, 0x5fffffa, RZ ;  /* 0x05fffffa3a287825 */ /* 0x000fe200078e00ff */
[----:B------:R-:W-:Y:S02]  /*4930*/  IADD3 R102, PT, PT, R102, R91, RZ ;  /* 0x0000005b66667210 */ /* 0x000fe40007ffe0ff */
[----:B------:R-:W-:Y:S01]  /*4940*/  IADD3 R91, PT, PT, R103, R38, RZ ;  /* 0x00000026675b7210 */ /* 0x000fe20007ffe0ff */
[----:B------:R-:W-:Y:S01]  /*4950*/  ISETP.GE.U32.AND P1, PT, R61, 0x7f000001, PT ;  /* 0x7f0000013d00780c */ /* 0x000fe20003f26070 */
[----:B------:R-:W-:Y:S01]  /*4960*/  IMAD.WIDE.U32 R82, R44, R87, RZ ;  /* 0x000000572c527225 */ /* 0x000fe200078e00ff */
[----:B------:R-:W-:Y:S01]  /*4970*/  ISETP.GE.U32.AND P4, PT, R96, 0x7f000001, PT ;  /* 0x7f0000016000780c */ /* 0x000fe20003f86070 */
[----:B------:R-:W-:Y:S01]  /*4980*/  ISETP.GE.U32.AND P2, PT, R77, 0x7f000001, PT ;  /* 0x7f0000014d00780c */ /* 0x000fe20003f46070 */
[----:B------:R-:W-:Y:S01]  /*4990*/  @P6 IADD3 R93, PT, PT, R93, -0x7f000001, RZ ;  /* 0x80ffffff5d5d6810 */ /* 0x000fe20007ffe0ff */
[----:B------:R-:W-:Y:S01]  /*49a0*/  IMAD.HI.U32 R74, R53, 0x7f000001, R40 ;  /* 0x7f000001354a7827 */ /* 0x000fe200078e0028 */
[----:B------:R-:W-:Y:S01]  /*49b0*/  ISETP.GE.U32.AND P3, PT, R102, 0x7f000001, PT ;  /* 0x7f0000016600780c */ /* 0x000fe20003f66070 */
[----:B------:R-:W-:Y:S01]  /*49c0*/  ISETP.GE.U32.AND P6, PT, R91, 0x7f000001, PT ;  /* 0x7f0000015b00780c */ /* 0x000fe20003fc6070 */
[----:B------:R0:W4:Y:S01]  /*49d0*/  LD.E R69, desc[UR14][R70.64+0x3c] ;  /* 0x00003c0e46457980 */ /* 0x000122000c101900 */
[----:B------:R-:W-:Y:S01]  /*49e0*/  IMAD R89, R82, 0x7effffff, RZ ;  /* 0x7effffff52597824 */ /* 0x000fe200078e02ff */
[----:B------:R-:W-:Y:S01]  /*49f0*/  ISETP.GE.U32.AND P5, PT, R74, 0x7f000001, PT ;  /* 0x7f0000014a00780c */ /* 0x000fe20003fa6070 */
[----:B------:R-:W-:-:S02]  /*4a00*/  @P0 IADD3 R66, PT, PT, R66, -0x7f000001, RZ ;  /* 0x80ffffff42420810 */ /* 0x000fc40007ffe0ff */
[----:B------:R-:W-:-:S04]  /*4a10*/  IMAD.HI.U32 R89, R89, 0x7f000001, R82 ;  /* 0x7f00000159597827 */ /* 0x000fc800078e0052 */
[----:B------:R-:W-:Y:S01]  /*4a20*/  IMAD.WIDE.U32 R82, R84, R87, RZ ;  /* 0x0000005754527225 */ /* 0x000fe200078e00ff */
[----:B------:R-:W-:Y:S02]  /*4a30*/  @P1 IADD3 R61, PT, PT, R61, -0x7f000001, RZ ;  /* 0x80ffffff3d3d1810 */ /* 0x000fe40007ffe0ff */
[----:B------:R-:W-:Y:S02]  /*4a40*/  @P4 IADD3 R96, PT, PT, R96, -0x7f000001, RZ ;  /* 0x80ffffff60604810 */ /* 0x000fe40007ffe0ff */
[----:B------:R-:W-:Y:S01]  /*4a50*/  IADD3 R38, PT, PT, R93, R66, RZ ;  /* 0x000000425d267210 */ /* 0x000fe20007ffe0ff */
[----:B------:R-:W-:Y:S02]  /*4a60*/  IMAD R105, R82, 0x7effffff, RZ ;  /* 0x7effffff52697824 */ /* 0x000fe400078e02ff */
[----:B------:R-:W-:Y:S01]  /*4a70*/  IMAD.WIDE.U32 R40, R44, R81, RZ ;  /* 0x000000512c287225 */ /* 0x000fe200078e00ff */
[----:B------:R-:W-:Y:S02]  /*4a80*/  @P2 IADD3 R77, PT, PT, R77, -0x7f000001, RZ ;  /* 0x80ffffff4d4d2810 */ /* 0x000fe40007ffe0ff */
[----:B------:R-:W-:-:S02]  /*4a90*/  @P3 IADD3 R102, PT, PT, R102, -0x7f000001, RZ ;  /* 0x80ffffff66663810 */ /* 0x000fc40007ffe0ff */
[----:B------:R-:W-:Y:S01]  /*4aa0*/  @P5 IADD3 R74, PT, PT, R74, -0x7f000001, RZ ;  /* 0x80ffffff4a4a5810 */ /* 0x000fe20007ffe0ff */
[----:B------:R-:W-:Y:S01]  /*4ab0*/  IMAD.HI.U32 R58, R105, 0x7f000001, R82 ;  /* 0x7f000001693a7827 */ /* 0x000fe200078e0052 */
[----:B------:R-:W-:Y:S02]  /*4ac0*/  @P6 IADD3 R91, PT, PT, R91, -0x7f000001, RZ ;  /* 0x80ffffff5b5b6810 */ /* 0x000fe40007ffe0ff */
[----:B------:R-:W-:Y:S01]  /*4ad0*/  IADD3 R83, PT, PT, R96, R61, RZ ;  /* 0x0000003d60537210 */ /* 0x000fe20007ffe0ff */
[----:B------:R-:W-:Y:S01]  /*4ae0*/  ISETP.GE.U32.AND P1, PT, R38, 0x7f000001, PT ;  /* 0x7f0000012600780c */ /* 0x000fe20003f26070 */
[----:B------:R-:W-:Y:S01]  /*4af0*/  IMAD.WIDE.U32 R52, R43, R87, RZ ;  /* 0x000000572b347225 */ /* 0x000fe200078e00ff */
[----:B------:R-:W-:Y:S01]  /*4b00*/  IADD3 R77, PT, PT, R102, R77, RZ ;  /* 0x0000004d664d7210 */ /* 0x000fe20007ffe0ff */
[----:B------:R-:W4:Y:S02]  /*4b10*/  LDG.E R71, desc[UR14][R64.64+0x24] ;  /* 0x0000240e40477981 */ /* 0x000f24000c1e1900 */
[----:B------:R-:W-:Y:S01]  /*4b20*/  IMAD R119, R40, 0x7effffff, RZ ;  /* 0x7effffff28777824 */ /* 0x000fe200078e02ff */
[----:B------:R-:W-:Y:S01]  /*4b30*/  IADD3 R82, PT, PT, R91, R74, RZ ;  /* 0x0000004a5b527210 */ /* 0x000fe20007ffe0ff */
[----:B------:R-:W-:Y:S01]  /*4b40*/  IMAD R103, R52, 0x7effffff, RZ ;  /* 0x7effffff34677824 */ /* 0x000fe200078e02ff */
[----:B------:R-:W-:Y:S01]  /*4b50*/  ISETP.GE.U32.AND P0, PT, R83, 0x7f000001, PT ;  /* 0x7f0000015300780c */ /* 0x000fe20003f06070 */
[----:B------:R-:W-:Y:S01]  /*4b60*/  IMAD.HI.U32 R98, R119, 0x7f000001, R40 ;  /* 0x7f00000177627827 */ /* 0x000fe200078e0028 */
[----:B------:R-:W-:-:S03]  /*4b70*/  ISETP.GE.U32.AND P2, PT, R77, 0x7f000001, PT ;  /* 0x7f0000014d00780c */ /* 0x000fc60003f46070 */
[----:B------:R-:W-:Y:S01]  /*4b80*/  IMAD.WIDE.U32 R40, R51, R49, RZ ;  /* 0x0000003133287225 */ /* 0x000fe200078e00ff */
[----:B------:R-:W-:-:S03]  /*4b90*/  ISETP.GE.U32.AND P3, PT, R82, 0x7f000001, PT ;  /* 0x7f0000015200780c */ /* 0x000fc60003f66070 */
[----:B------:R-:W-:-:S04]  /*4ba0*/  IMAD.HI.U32 R103, R103, 0x7f000001, R52 ;  /* 0x7f00000167677827 */ /* 0x000fc800078e0034 */
[----:B------:R-:W-:Y:S01]  /*4bb0*/  IMAD.WIDE.U32 R52, R76, R81, RZ ;  /* 0x000000514c347225 */ /* 0x000fe200078e00ff */
[----:B------:R-:W-:-:S03]  /*4bc0*/  @P1 IADD3 R38, PT, PT, R38, -0x7f000001, RZ ;  /* 0x80ffffff26261810 */ /* 0x000fc60007ffe0ff */
[----:B------:R-:W-:Y:S02]  /*4bd0*/  IMAD R49, R40, 0x7effffff, RZ ;  /* 0x7effffff28317824 */ /* 0x000fe400078e02ff */
[----:B------:R-:W-:-:S04]  /*4be0*/  IMAD.WIDE.U32 R104, R76, R87, RZ ;  /* 0x000000574c687225 */ /* 0x000fc800078e00ff */
[----:B------:R-:W-:Y:S02]  /*4bf0*/  IMAD R91, R52, 0x7effffff, RZ ;  /* 0x7effffff345b7824 */ /* 0x000fe400078e02ff */
[----:B------:R-:W-:-:S04]  /*4c00*/  IMAD.WIDE.U32 R120, R84, R81, RZ ;  /* 0x0000005154787225 */ /* 0x000fc800078e00ff */
[----:B------:R-:W-:Y:S01]  /*4c10*/  IMAD.HI.U32 R116, R49, 0x7f000001, R40 ;  /* 0x7f00000131747827 */ /* 0x000fe200078e0028 */
[----:B------:R-:W-:Y:S02]  /*4c20*/  @P0 IADD3 R83, PT, PT, R83, -0x7f000001, RZ ;  /* 0x80ffffff53530810 */ /* 0x000fe40007ffe0ff */
[----:B------:R-:W-:Y:S02]  /*4c30*/  @P2 IADD3 R77, PT, PT, R77, -0x7f000001, RZ ;  /* 0x80ffffff4d4d2810 */ /* 0x000fe40007ffe0ff */
[----:B------:R-:W-:Y:S01]  /*4c40*/  @P3 IADD3 R82, PT, PT, R82, -0x7f000001, RZ ;  /* 0x80ffffff52523810 */ /* 0x000fe20007ffe0ff */
[----:B------:R-:W-:Y:S02]  /*4c50*/  IMAD R61, R104, 0x7effffff, RZ ;  /* 0x7effffff683d7824 */ /* 0x000fe400078e02ff */
[----:B------:R-:W-:Y:S01]  /*4c60*/  IMAD.HI.U32 R66, R91, 0x7f000001, R52 ;  /* 0x7f0000015b427827 */ /* 0x000fe200078e0034 */
[----:B------:R-:W-:Y:S01]  /*4c70*/  ISETP.GE.U32.AND P0, PT, R116, 0x7f000001, PT ;  /* 0x7f0000017400780c */ /* 0x000fe20003f06070 */
[----:B------:R-:W4:Y:S02]  /*4c80*/  LDG.E R49, desc[UR14][R64.64+0x20] ;  /* 0x0000200e40317981 */ /* 0x000f24000c1e1900 */
[----:B------:R-:W-:-:S02]  /*4c90*/  IMAD R51, R120, 0x7effffff, RZ ;  /* 0x7effffff78337824 */ /* 0x000fc400078e02ff */
[----:B------:R-:W-:-:S04]  /*4ca0*/  IMAD.WIDE.U32 R52, R38, R60, RZ ;  /* 0x0000003c26347225 */ /* 0x000fc800078e00ff */
[----:B------:R-:W-:-:S04]  /*4cb0*/  IMAD.HI.U32 R104, R61, 0x7f000001, R104 ;  /* 0x7f0000013d687827 */ /* 0x000fc800078e0068 */
[----:B------:R-:W-:-:S04]  /*4cc0*/  IMAD.HI.U32 R51, R51, 0x7f000001, R120 ;  /* 0x7f00000133337827 */ /* 0x000fc800078e0078 */
[----:B------:R-:W-:Y:S02]  /*4cd0*/  IMAD R61, R52, 0x7effffff, RZ ;  /* 0x7effffff343d7824 */ /* 0x000fe400078e02ff */
[----:B------:R-:W-:-:S04]  /*4ce0*/  IMAD.WIDE.U32 R120, R83, R60, RZ ;  /* 0x0000003c53787225 */ /* 0x000fc800078e00ff */
[----:B------:R-:W-:-:S04]  /*4cf0*/  IMAD.HI.U32 R96, R61, 0x7f000001, R52 ;  /* 0x7f0000013d607827 */ /* 0x000fc800078e0034 */
[----:B------:R-:W-:Y:S02]  /*4d00*/  IMAD R105, R120, 0x7effffff, RZ ;  /* 0x7effffff78697824 */ /* 0x000fe400078e02ff */
[----:B------:R-:W-:-:S04]  /*4d10*/  IMAD.WIDE.U32 R52, R77, R60, RZ ;  /* 0x0000003c4d347225 */ /* 0x000fc800078e00ff */
[----:B------:R-:W-:Y:S01]  /*4d20*/  IMAD.WIDE.U32 R40, R82, R60, RZ ;  /* 0x0000003c52287225 */ /* 0x000fe200078e00ff */
[----:B------:R-:W-:Y:S01]  /*4d30*/  @P0 IADD3 R116, PT, PT, R116, -0x7f000001, RZ ;  /* 0x80ffffff74740810 */ /* 0x000fe20007ffe0ff */
[----:B------:R-:W-:Y:S02]  /*4d40*/  ISETP.GE.U32.AND P0, PT, R68, 0x7f000001, PT ;  /* 0x7f0000014400780c */ /* 0x000fe40003f06070 */
[----:B------:R-:W-:-:S04]  /*4d50*/  IMAD.HI.U32 R105, R105, 0x7f000001, R120 ;  /* 0x7f00000169697827 */ /* 0x000fc800078e0078 */
[----:B------:R-:W-:Y:S02]  /*4d60*/  IMAD R61, R52, 0x7effffff, RZ ;  /* 0x7effffff343d7824 */ /* 0x000fe400078e02ff */
[----:B------:R-:W-:Y:S02]  /*4d70*/  IMAD R91, R40, 0x7effffff, RZ ;  /* 0x7effffff285b7824 */ /* 0x000fe400078e02ff */
[----:B------:R-:W-:-:S04]  /*4d80*/  IMAD.WIDE.U32 R120, R38, R54, RZ ;  /* 0x0000003626787225 */ /* 0x000fc800078e00ff */
[----:B------:R-:W-:-:S04]  /*4d90*/  IMAD.HI.U32 R52, R61, 0x7f000001, R52 ;  /* 0x7f0000013d347827 */ /* 0x000fc800078e0034 */
[----:B------:R-:W-:-:S04]  /*4da0*/  IMAD.HI.U32 R91, R91, 0x7f000001, R40 ;  /* 0x7f0000015b5b7827 */ /* 0x000fc800078e0028 */
[----:B------:R-:W-:Y:S02]  /*4db0*/  IMAD R53, R120, 0x7effffff, RZ ;  /* 0x7effffff78357824 */ /* 0x000fe400078e02ff */
[----:B------:R-:W-:-:S04]  /*4dc0*/  IMAD.WIDE.U32 R40, R83, R54, RZ ;  /* 0x0000003653287225 */ /* 0x000fc800078e00ff */
[----:B------:R-:W-:-:S04]  /*4dd0*/  IMAD.HI.U32 R106, R53, 0x7f000001, R120 ;  /* 0x7f000001356a7827 */ /* 0x000fc800078e0078 */
[----:B------:R-:W-:Y:S01]  /*4de0*/  IMAD R53, R40, 0x7effffff, RZ ;  /* 0x7effffff28357824 */ /* 0x000fe200078e02ff */
[----:B------:R-:W-:-:S03]  /*4df0*/  @P0 IADD3 R68, PT, PT, R68, -0x7f000001, RZ ;  /* 0x80ffffff44440810 */ /* 0x000fc60007ffe0ff */
[----:B------:R-:W-:Y:S01]  /*4e00*/  IMAD.HI.U32 R78, R53, 0x7f000001, R40 ;  /* 0x7f000001354e7827 */ /* 0x000fe200078e0028 */
[----:B0-----:R-:W-:-:S03]  /*4e10*/  IADD3 R70, PT, PT, R118, R116, RZ ;  /* 0x0000007476467210 */ /* 0x001fc60007ffe0ff */
[----:B------:R-:W-:-:S04]  /*4e20*/  IMAD.WIDE.U32 R40, R82, R54, RZ ;  /* 0x0000003652287225 */ /* 0x000fc800078e00ff */
[----:B------:R-:W-:Y:S02]  /*4e30*/  IMAD R61, R40, 0x7effffff, RZ ;  /* 0x7effffff283d7824 */ /* 0x000fe400078e02ff */
[----:B--2---:R-:W-:Y:S01]  /*4e40*/  IMAD.WIDE.U32 R122, R122, R68, RZ ;  /* 0x000000447a7a7225 */ /* 0x004fe200078e00ff */
[----:B------:R-:W-:-:S03]  /*4e50*/  ISETP.GE.U32.AND P1, PT, R70, 0x7f000001, PT ;  /* 0x7f0000014600780c */ /* 0x000fc60003f26070 */
[----:B------:R-:W-:-:S04]  /*4e60*/  IMAD.HI.U32 R61, R61, 0x7f000001, R40 ;  /* 0x7f0000013d3d7827 */ /* 0x000fc800078e0028 */
[----:B------:R-:W-:-:S04]  /*4e70*/  IMAD R41, R122, 0x7effffff, RZ ;  /* 0x7effffff7a297824 */ /* 0x000fc800078e02ff */
[----:B------:R-:W-:-:S04]  /*4e80*/  IMAD.HI.U32 R122, R41, 0x7f000001, R122 ;  /* 0x7f000001297a7827 */ /* 0x000fc800078e007a */
[----:B---3--:R-:W-:Y:S01]  /*4e90*/  IMAD.WIDE.U32 R40, R67, R68, RZ ;  /* 0x0000004443287225 */ /* 0x008fe200078e00ff */
[----:B------:R-:W-:Y:S02]  /*4ea0*/  @P1 IADD3 R70, PT, PT, R70, -0x7f000001, RZ ;  /* 0x80ffffff46461810 */ /* 0x000fe40007ffe0ff */
[----:B------:R-:W-:Y:S01]  /*4eb0*/  IADD3 R46, PT, PT, R90, R46, RZ ;  /* 0x0000002e5a2e7210 */ /* 0x000fe20007ffe0ff */
[----:B------:R-:W2:Y:S01]  /*4ec0*/  LDG.E R67, desc[UR14][R64.64+0x28] ;  /* 0x0000280e40437981 */ /* 0x000ea2000c1e1900 */
[----:B------:R-:W-:Y:S01]  /*4ed0*/  IMAD R53, R40, 0x7effffff, RZ ;  /* 0x7effffff28357824 */ /* 0x000fe200078e02ff */
[----:B------:R-:W-:-:S03]  /*4ee0*/  IADD3 R59, PT, PT, R70, R59, RZ ;  /* 0x0000003b463b7210 */ /* 0x000fc60007ffe0ff */
[----:B------:R-:W-:Y:S02]  /*4ef0*/  IMAD.HI.U32 R102, R53, 0x7f000001, R40 ;  /* 0x7f00000135667827 */ /* 0x000fe400078e0028 */
[----:B------:R-:W3:Y:S01]  /*4f00*/  LDG.E R53, desc[UR14][R64.64+0x4] ;  /* 0x0000040e40357981 */ /* 0x000ee2000c1e1900 */
[----:B------:R-:W-:Y:S01]  /*4f10*/  ISETP.GE.U32.AND P0, PT, R59, 0x7f000001, PT ;  /* 0x7f0000013b00780c */ /* 0x000fe20003f06070 */
[----:B----4-:R-:W-:-:S04]  /*4f20*/  IMAD.WIDE.U32 R40, R37, R68, RZ ;  /* 0x0000004425287225 */ /* 0x010fc800078e00ff */
[----:B------:R-:W-:-:S04]  /*4f30*/  IMAD R37, R40, 0x7effffff, RZ ;  /* 0x7effffff28257824 */ /* 0x000fc800078e02ff */
[----:B------:R-:W-:-:S04]  /*4f40*/  IMAD.HI.U32 R70, R37, 0x7f000001, R40 ;  /* 0x7f00000125467827 */ /* 0x000fc800078e0028 */
[----:B------:R-:W-:-:S05]  /*4f50*/  @P0 IADD3 R59, PT, PT, R59, -0x7f000001, RZ ;  /* 0x80ffffff3b3b0810 */ /* 0x000fca0007ffe0ff */
[----:B------:R-:W-:-:S04]  /*4f60*/  IMAD.WIDE.U32 R40, R39, R59, RZ ;  /* 0x0000003b27287225 */ /* 0x000fc800078e00ff */
[----:B------:R-:W-:-:S04]  /*4f70*/  IMAD R93, R40, 0x7effffff, RZ ;  /* 0x7effffff285d7824 */ /* 0x000fc800078e02ff */
[----:B------:R-:W-:Y:S01]  /*4f80*/  IMAD.HI.U32 R93, R93, 0x7f000001, R40 ;  /* 0x7f0000015d5d7827 */ /* 0x000fe200078e0028 */
[----:B------:R-:W-:-:S04]  /*4f90*/  ISETP.GE.U32.AND P0, PT, R46, 0x7f000001, PT ;  /* 0x7f0000012e00780c */ /* 0x000fc80003f06070 */
[----:B------:R-:W-:-:S09]  /*4fa0*/  ISETP.GE.U32.AND P2, PT, R93, 0x7f000001, PT ;  /* 0x7f0000015d00780c */ /* 0x000fd20003f46070 */
[----:B------:R-:W-:-:S04]  /*4fb0*/  @P0 IADD3 R46, PT, PT, R46, -0x7f000001, RZ ;  /* 0x80ffffff2e2e0810 */ /* 0x000fc80007ffe0ff */
[----:B------:R-:W-:-:S04]  /*4fc0*/  @P2 IADD3 R93, PT, PT, R93, -0x7f000001, RZ ;  /* 0x80ffffff5d5d2810 */ /* 0x000fc80007ffe0ff */
[----:B------:R-:W-:Y:S02]  /*4fd0*/  IADD3 R93, PT, PT, R46, R93, RZ ;  /* 0x0000005d2e5d7210 */ /* 0x000fe40007ffe0ff */
[----:B------:R-:W4:Y:S01]  /*4fe0*/  LDG.E R46, desc[UR14][R64.64+0x14] ;  /* 0x0000140e402e7981 */ /* 0x000f22000c1e1900 */
[----:B------:R-:W-:-:S04]  /*4ff0*/  IMAD.WIDE.U32 R40, R108, R59, RZ ;  /* 0x0000003b6c287225 */ /* 0x000fc800078e00ff */
[----:B------:R-:W-:-:S04]  /*5000*/  IMAD R119, R40, 0x7effffff, RZ ;  /* 0x7effffff28777824 */ /* 0x000fc800078e02ff */
[----:B------:R-:W-:-:S04]  /*5010*/  IMAD.HI.U32 R119, R119, 0x7f000001, R40 ;  /* 0x7f00000177777827 */ /* 0x000fc800078e0028 */
[----:B------:R-:W-:-:S04]  /*5020*/  IMAD.WIDE.U32 R40, R111, R59, RZ ;  /* 0x0000003b6f287225 */ /* 0x000fc800078e00ff */
[----:B------:R-:W-:Y:S01]  /*5030*/  IMAD R37, R40, 0x7effffff, RZ ;  /* 0x7effffff28257824 */ /* 0x000fe200078e02ff */
[----:B------:R-:W-:-:S03]  /*5040*/  IADD3 R121, PT, PT, R112, R57, RZ ;  /* 0x0000003970797210 */ /* 0x000fc60007ffe0ff */
[----:B------:R-:W-:Y:S02]  /*5050*/  IMAD.HI.U32 R74, R37, 0x7f000001, R40 ;  /* 0x7f000001254a7827 */ /* 0x000fe400078e0028 */
[----:B------:R-:W-:-:S03]  /*5060*/  ISETP.GE.U32.AND P1, PT, R121, 0x7f000001, PT ;  /* 0x7f0000017900780c */ /* 0x000fc60003f26070 */
[----:B------:R-:W-:Y:S01]  /*5070*/  ISETP.GE.U32.AND P3, PT, R74, 0x7f000001, PT ;  /* 0x7f0000014a00780c */ /* 0x000fe20003f66070 */
[----:B------:R-:W-:-:S09]  /*5080*/  IMAD.WIDE.U32 R40, R43, R81, RZ ;  /* 0x000000512b287225 */ /* 0x000fd200078e00ff */
[----:B------:R-:W-:-:S03]  /*5090*/  @P1 IADD3 R121, PT, PT, R121, -0x7f000001, RZ ;  /* 0x80ffffff79791810 */ /* 0x000fc60007ffe0ff */
[----:B------:R-:W-:Y:S01]  /*50a0*/  @P3 IADD3 R74, PT, PT, R74, -0x7f000001, RZ ;  /* 0x80ffffff4a4a3810 */ /* 0x000fe20007ffe0ff */
[----:B------:R-:W-:-:S03]  /*50b0*/  ISETP.GE.U32.AND P0, PT, R93, 0x7f000001, PT ;  /* 0x7f0000015d00780c */ /* 0x000fc60003f06070 */
[----:B------:R-:W-:Y:S01]  /*50c0*/  IADD3 R74, PT, PT, R121, R74, RZ ;  /* 0x0000004a794a7210 */ /* 0x000fe20007ffe0ff */
[----:B------:R-:W-:Y:S01]  /*50d0*/  ISETP.GE.U32.AND P2, PT, R100, 0x7f000001, PT ;  /* 0x7f0000016400780c */ /* 0x000fe20003f46070 */
[----:B------:R-:W-:Y:S01]  /*50e0*/  ISETP.GE.U32.AND P3, PT, R97, 0x7f000001, PT ;  /* 0x7f0000016100780c */ /* 0x000fe20003f66070 */
[----:B------:R-:W-:Y:S02]  /*50f0*/  ISETP.GE.U32.AND P4, PT, R107, 0x7f000001, PT ;  /* 0x7f0000016b00780c */ /* 0x000fe40003f86070 */
[----:B------:R-:W-:Y:S01]  /*5100*/  ISETP.GE.U32.AND P1, PT, R74, 0x7f000001, PT ;  /* 0x7f0000014a00780c */ /* 0x000fe20003f26070 */
[----:B------:R-:W-:-:S04]  /*5110*/  IMAD R37, R40, 0x7effffff, RZ ;  /* 0x7effffff28257824 */ /* 0x000fc800078e02ff */
[----:B------:R-:W-:-:S04]  /*5120*/  IMAD.HI.U32 R37, R37, 0x7f000001, R40 ;  /* 0x7f00000125257827 */ /* 0x000fc800078e0028 */
[----:B------:R-:W-:Y:S01]  /*5130*/  IMAD.WIDE.U32 R40, R77, R54, RZ ;  /* 0x000000364d287225 */ /* 0x000fe200078e00ff */
[----:B------:R-:W-:Y:S02]  /*5140*/  @P0 IADD3 R93, PT, PT, R93, -0x7f000001, RZ ;  /* 0x80ffffff5d5d0810 */ /* 0x000fe40007ffe0ff */
[----:B------:R-:W-:Y:S02]  /*5150*/  @P2 IADD3 R100, PT, PT, R100, -0x7f000001, RZ ;  /* 0x80ffffff64642810 */ /* 0x000fe40007ffe0ff */
[----:B------:R-:W-:Y:S01]  /*5160*/  @P3 IADD3 R97, PT, PT, R97, -0x7f000001, RZ ;  /* 0x80ffffff61613810 */ /* 0x000fe20007ffe0ff */
[----:B------:R-:W-:Y:S01]  /*5170*/  IMAD R57, R40, 0x7effffff, RZ ;  /* 0x7effffff28397824 */ /* 0x000fe200078e02ff */
[----:B------:R-:W-:Y:S02]  /*5180*/  @P1 IADD3 R74, PT, PT, R74, -0x7f000001, RZ ;  /* 0x80ffffff4a4a1810 */ /* 0x000fe40007ffe0ff */
[----:B------:R-:W-:Y:S01]  /*5190*/  @P4 IADD3 R107, PT, PT, R107, -0x7f000001, RZ ;  /* 0x80ffffff6b6b4810 */ /* 0x000fe20007ffe0ff */
[----:B------:R-:W-:Y:S01]  /*51a0*/  IMAD.HI.U32 R57, R57, 0x7f000001, R40 ;  /* 0x7f00000139397827 */ /* 0x000fe200078e0028 */
[----:B------:R-:W-:-:S02]  /*51b0*/  IADD3 R40, PT, PT, R93, R100, RZ ;  /* 0x000000645d287210 */ /* 0x000fc40007ffe0ff */
[C---:B------:R-:W-:Y:S02]  /*51c0*/  IADD3 R41, PT, PT, R74.reuse, R97, RZ ;  /* 0x000000614a297210 */ /* 0x040fe40007ffe0ff */
[----:B------:R-:W-:Y:S01]  /*51d0*/  IADD3 R120, PT, PT, R74, R107, RZ ;  /* 0x0000006b4a787210 */ /* 0x000fe20007ffe0ff */
[----:B------:R-:W-:Y:S02]  /*51e0*/  ISETP.GE.U32.AND P2, PT, R40, 0x7f000001, PT ;  /* 0x7f0000012800780c */ /* 0x000fe40003f46070 */
[----:B------:R-:W-:Y:S02]  /*51f0*/  ISETP.GE.U32.AND P3, PT, R41, 0x7f000001, PT ;  /* 0x7f0000012900780c */ /* 0x000fe40003f66070 */
[----:B------:R-:W-:Y:S01]  /*5200*/  ISETP.GE.U32.AND P4, PT, R120, 0x7f000001, PT ;  /* 0x7f0000017800780c */ /* 0x000fe20003f86070 */
[----:B------:R-:W-:Y:S02]  /*5210*/  R2UR UR9, R56 ;  /* 0x00000000380972ca */ /* 0x000fe400000e0000 */
[----:B------:R-:W-:-:S06]  /*5220*/  R2UR UR12, R109 ;  /* 0x000000006d0c72ca */ /* 0x000fcc00000e0000 */
[----:B------:R-:W-:Y:S02]  /*5230*/  @P2 IADD3 R40, PT, PT, R40, -0x7f000001, RZ ;  /* 0x80ffffff28282810 */ /* 0x000fe40007ffe0ff */
[----:B------:R-:W-:Y:S02]  /*5240*/  @P3 IADD3 R41, PT, PT, R41, -0x7f000001, RZ ;  /* 0x80ffffff29293810 */ /* 0x000fe40007ffe0ff */
[----:B------:R-:W-:Y:S02]  /*5250*/  @P4 IADD3 R120, PT, PT, R120, -0x7f000001, RZ ;  /* 0x80ffffff78784810 */ /* 0x000fe40007ffe0ff */
[----:B------:R-:W-:Y:S02]  /*5260*/  IADD3 R110, PT, PT, R113, R110, RZ ;  /* 0x0000006e716e7210 */ /* 0x000fe40007ffe0ff */
[----:B------:R-:W-:Y:S02]  /*5270*/  IADD3 R107, PT, PT, R40, UR9, RZ ;  /* 0x00000009286b7c10 */ /* 0x000fe4000fffe0ff */
[----:B------:R-:W-:-:S02]  /*5280*/  IADD3 R40, PT, PT, R41, UR12, RZ ;  /* 0x0000000c29287c10 */ /* 0x000fc4000fffe0ff */
[----:B------:R-:W-:Y:S01]  /*5290*/  IADD3 R41, PT, PT, R120, UR12, RZ ;  /* 0x0000000c78297c10 */ /* 0x000fe2000fffe0ff */
[----:B------:R-:W-:Y:S01]  /*52a0*/  ISETP.GE.U32.AND P0, PT, R110, 0x7f000001, PT ;  /* 0x7f0000016e00780c */ /* 0x000fe20003f06070 */
[----:B------:R-:W-:-:S03]  /*52b0*/  ISETP.GE.U32.AND P4, PT, R98, 0x7f000001, PT ;  /* 0x7f0000016200780c */ /* 0x000fc60003f86070 */
[----:B------:R-:W-:Y:S01]  /*52c0*/  ISETP.GE.U32.AND P2, PT, R41, 0x7f000001, PT ;  /* 0x7f0000012900780c */ /* 0x000fe20003f46070 */
[----:B------:R-:W-:Y:S01]  /*52d0*/  ISETP.GE.U32.AND P1, PT, R119, 0x7f000001, PT ;  /* 0x7f0000017700780c */ /* 0x000fe20003f26070 */
[----:B------:R-:W-:Y:S01]  /*52e0*/  ISETP.GE.U32.AND P6, PT, R104, 0x7f000001, PT ;  /* 0x7f0000016800780c */ /* 0x000fe20003fc6070 */
[----:B------:R-:W-:-:S06]  /*52f0*/  ISETP.GE.U32.AND P5, PT, R107, 0x7f000001, PT ;  /* 0x7f0000016b00780c */ /* 0x000fcc0003fa6070 */
[----:B------:R-:W-:Y:S02]  /*5300*/  @P0 IADD3 R110, PT, PT, R110, -0x7f000001, RZ ;  /* 0x80ffffff6e6e0810 */ /* 0x000fe40007ffe0ff */
[----:B------:R-:W-:Y:S01]  /*5310*/  @P4 IADD3 R98, PT, PT, R98, -0x7f000001, RZ ;  /* 0x80ffffff62624810 */ /* 0x000fe20007ffe0ff */
[----:B------:R-:W-:Y:S01]  /*5320*/  ISETP.GE.U32.AND P0, PT, R50, 0x7f000001, PT ;  /* 0x7f0000013200780c */ /* 0x000fe20003f06070 */
[----:B------:R-:W-:Y:S02]  /*5330*/  @P2 IADD3 R41, PT, PT, R41, -0x7f000001, RZ ;  /* 0x80ffffff29292810 */ /* 0x000fe40007ffe0ff */
[----:B------:R-:W-:Y:S02]  /*5340*/  @P1 IADD3 R119, PT, PT, R119, -0x7f000001, RZ ;  /* 0x80ffffff77771810 */ /* 0x000fe40007ffe0ff */
[----:B------:R-:W-:Y:S02]  /*5350*/  IADD3 R41, PT, PT, R41, R98, RZ ;  /* 0x0000006229297210 */ /* 0x000fe40007ffe0ff */
[----:B------:R-:W2:Y:S01]  /*5360*/  LDG.E R98, desc[UR14][R64.64+0x2c] ;  /* 0x00002c0e40627981 */ /* 0x000ea2000c1e1900 */
[----:B------:R-:W-:-:S02]  /*5370*/  @P6 IADD3 R104, PT, PT, R104, -0x7f000001, RZ ;  /* 0x80ffffff68686810 */ /* 0x000fc40007ffe0ff */
[----:B------:R-:W-:Y:S01]  /*5380*/  IADD3 R56, PT, PT, R110, R119, RZ ;  /* 0x000000776e387210 */ /* 0x000fe20007ffe0ff */
[----:B------:R-:W-:Y:S01]  /*5390*/  ISETP.GE.U32.AND P6, PT, R99, 0x7f000001, PT ;  /* 0x7f0000016300780c */ /* 0x000fe20003fc6070 */
[----:B------:R-:W-:Y:S01]  /*53a0*/  ISETP.GE.U32.AND P1, PT, R40, 0x7f000001, PT ;  /* 0x7f0000012800780c */ /* 0x000fe20003f26070 */
[----:B------:R-:W-:Y:S01]  /*53b0*/  ISETP.GE.U32.AND P3, PT, R89, 0x7f000001, PT ;  /* 0x7f0000015900780c */ /* 0x000fe20003f66070 */
[----:B------:R-:W-:Y:S02]  /*53c0*/  @P5 IADD3 R107, PT, PT, R107, -0x7f000001, RZ ;  /* 0x80ffffff6b6b5810 */ /* 0x000fe40007ffe0ff */
[----:B------:R-:W-:Y:S01]  /*53d0*/  @P0 IADD3 R50, PT, PT, R50, -0x7f000001, RZ ;  /* 0x80ffffff32320810 */ /* 0x000fe20007ffe0ff */
[----:B------:R-:W-:-:S03]  /*53e0*/  ISETP.GE.U32.AND P5, PT, R56, 0x7f000001, PT ;  /* 0x7f0000013800780c */ /* 0x000fc60003fa6070 */
[----:B------:R-:W-:-:S04]  /*53f0*/  IADD3 R50, PT, PT, R93, R50, RZ ;  /* 0x000000325d327210 */ /* 0x000fc80007ffe0ff */
[----:B------:R-:W-:Y:S01]  /*5400*/  @P6 IADD3 R99, PT, PT, R99, -0x7f000001, RZ ;  /* 0x80ffffff63636810 */ /* 0x000fe20007ffe0ff */
[----:B------:R-:W-:Y:S01]  /*5410*/  ISETP.GE.U32.AND P6, PT, R50, 0x7f000001, PT ;  /* 0x7f0000013200780c */ /* 0x000fe20003fc6070 */
[----:B------:R-:W-:Y:S02]  /*5420*/  @P1 IADD3 R40, PT, PT, R40, -0x7f000001, RZ ;  /* 0x80ffffff28281810 */ /* 0x000fe40007ffe0ff */
[----:B------:R-:W-:Y:S02]  /*5430*/  @P3 IADD3 R89, PT, PT, R89, -0x7f000001, RZ ;  /* 0x80ffffff59593810 */ /* 0x000fe40007ffe0ff */
[----:B------:R-:W-:Y:S01]  /*5440*/  @P5 IADD3 R56, PT, PT, R56, -0x7f000001, RZ ;  /* 0x80ffffff38385810 */ /* 0x000fe20007ffe0ff */
[----:B------:R-:W-:Y:S01]  /*5450*/  ISETP.GE.U32.AND P5, PT, R73, 0x7f000001, PT ;  /* 0x7f0000014900780c */ /* 0x000fe20003fa6070 */
[----:B------:R-:W-:Y:S02]  /*5460*/  IADD3 R107, PT, PT, R107, R104, RZ ;  /* 0x000000686b6b7210 */ /* 0x000fe40007ffe0ff */
[----:B------:R-:W-:Y:S01]  /*5470*/  IADD3 R104, PT, PT, R40, R89, RZ ;  /* 0x0000005928687210 */ /* 0x000fe20007ffe0ff */
[----:B------:R-:W-:Y:S01]  /*5480*/  ISETP.GE.U32.AND P4, PT, R105, 0x7f000001, PT ;  /* 0x7f0000016900780c */ /* 0x000fe20003f86070 */
[----:B------:R-:W-:-:S02]  /*5490*/  IADD3 R40, PT, PT, R56, R99, RZ ;  /* 0x0000006338287210 */ /* 0x000fc40007ffe0ff */
[----:B------:R-:W-:-:S03]  /*54a0*/  @P6 IADD3 R50, PT, PT, R50, -0x7f000001, RZ ;  /* 0x80ffffff32326810 */ /* 0x000fc60007ffe0ff */
[----:B------:R-:W-:Y:S01]  /*54b0*/  ISETP.GE.U32.AND P2, PT, R40, 0x7f000001, PT ;  /* 0x7f0000012800780c */ /* 0x000fe20003f46070 */
[----:B------:R-:W-:Y:S02]  /*54c0*/  R2UR UR11, R79 ;  /* 0x000000004f0b72ca */ /* 0x000fe400000e0000 */
[----:B------:R-:W-:Y:S02]  /*54d0*/  IADD3 R109, PT, PT, R50, UR9, RZ ;  /* 0x00000009326d7c10 */ /* 0x000fe4000fffe0ff */
[----:B------:R-:W-:Y:S01]  /*54e0*/  @P5 IADD3 R73, PT, PT, R73, -0x7f000001, RZ ;  /* 0x80ffffff49495810 */ /* 0x000fe20007ffe0ff */
[----:B------:R-:W-:Y:S01]  /*54f0*/  ISETP.GE.U32.AND P3, PT, R104, 0x7f000001, PT ;  /* 0x7f0000016800780c */ /* 0x000fe20003f66070 */
[----:B------:R-:W-:Y:S01]  /*5500*/  @P4 IADD3 R105, PT, PT, R105, -0x7f000001, RZ ;  /* 0x80ffffff69694810 */ /* 0x000fe20007ffe0ff */
[----:B------:R-:W-:Y:S01]  /*5510*/  ISETP.GE.U32.AND P4, PT, R109, 0x7f000001, PT ;  /* 0x7f0000016d00780c */ /* 0x000fe20003f86070 */
[----:B------:R-:W-:Y:S01]  /*5520*/  IADD3 R89, PT, PT, R56, R73, RZ ;  /* 0x0000004938597210 */ /* 0x000fe20007ffe0ff */
[----:B------:R-:W-:Y:S01]  /*5530*/  ISETP.GE.U32.AND P1, PT, R41, 0x7f000001, PT ;  /* 0x7f0000012900780c */ /* 0x000fe20003f26070 */
[----:B------:R-:W-:-:S02]  /*5540*/  ISETP.GE.U32.AND P0, PT, R78, 0x7f000001, PT ;  /* 0x7f0000014e00780c */ /* 0x000fc40003f06070 */
[----:B------:R-:W-:Y:S01]  /*5550*/  @P2 IADD3 R40, PT, PT, R40, -0x7f000001, RZ ;  /* 0x80ffffff28282810 */ /* 0x000fe20007ffe0ff */
[----:B------:R-:W-:-:S03]  /*5560*/  ISETP.GE.U32.AND P2, PT, R89, 0x7f000001, PT ;  /* 0x7f0000015900780c */ /* 0x000fc60003f46070 */
[----:B------:R-:W-:Y:S02]  /*5570*/  IADD3 R79, PT, PT, R40, UR11, RZ ;  /* 0x0000000b284f7c10 */ /* 0x000fe4000fffe0ff */
[----:B------:R-:W-:Y:S01]  /*5580*/  @P3 IADD3 R104, PT, PT, R104, -0x7f000001, RZ ;  /* 0x80ffffff68683810 */ /* 0x000fe20007ffe0ff */
[----:B------:R-:W-:Y:S01]  /*5590*/  ISETP.GE.U32.AND P6, PT, R107, 0x7f000001, PT ;  /* 0x7f0000016b00780c */ /* 0x000fe20003fc6070 */
[----:B------:R-:W-:Y:S01]  /*55a0*/  ISETP.GE.U32.AND P5, PT, R96, 0x7f000001, PT ;  /* 0x7f0000016000780c */ /* 0x000fe20003fa6070 */
[----:B------:R-:W-:Y:S01]  /*55b0*/  @P4 IADD3 R109, PT, PT, R109, -0x7f000001, RZ ;  /* 0x80ffffff6d6d4810 */ /* 0x000fe20007ffe0ff */
[----:B------:R-:W-:Y:S01]  /*55c0*/  ISETP.GE.U32.AND P3, PT, R79, 0x7f000001, PT ;  /* 0x7f0000014f00780c */ /* 0x000fe20003f66070 */
[----:B------:R-:W-:Y:S01]  /*55d0*/  ISETP.GE.U32.AND P4, PT, R58, 0x7f000001, PT ;  /* 0x7f0000013a00780c */ /* 0x000fe20003f86070 */
[----:B------:R-:W-:Y:S02]  /*55e0*/  @P1 IADD3 R41, PT, PT, R41, -0x7f000001, RZ ;  /* 0x80ffffff29291810 */ /* 0x000fe40007ffe0ff */
[----:B------:R-:W-:-:S02]  /*55f0*/  @P0 IADD3 R78, PT, PT, R78, -0x7f000001, RZ ;  /* 0x80ffffff4e4e0810 */ /* 0x000fc40007ffe0ff */
[----:B------:R-:W-:Y:S01]  /*5600*/  IADD3 R50, PT, PT, R104, R105, RZ ;  /* 0x0000006968327210 */ /* 0x000fe20007ffe0ff */
[----:B------:R-:W-:Y:S01]  /*5610*/  ISETP.GE.U32.AND P0, PT, R66, 0x7f000001, PT ;  /* 0x7f0000014200780c */ /* 0x000fe20003f06070 */
[----:B------:R-:W-:Y:S02]  /*5620*/  @P2 IADD3 R89, PT, PT, R89, -0x7f000001, RZ ;  /* 0x80ffffff59592810 */ /* 0x000fe40007ffe0ff */
[----:B------:R-:W-:Y:S01]  /*5630*/  IADD3 R73, PT, PT, R41, R78, RZ ;  /* 0x0000004e29497210 */ /* 0x000fe20007ffe0ff */
[----:B------:R-:W-:Y:S01]  /*5640*/  ISETP.GE.U32.AND P1, PT, R50, 0x7f000001, PT ;  /* 0x7f0000013200780c */ /* 0x000fe20003f26070 */
[----:B------:R-:W-:Y:S02]  /*5650*/  IADD3 R78, PT, PT, R89, UR11, RZ ;  /* 0x0000000b594e7c10 */ /* 0x000fe4000fffe0ff */
[----:B------:R-:W-:Y:S02]  /*5660*/  @P6 IADD3 R107, PT, PT, R107, -0x7f000001, RZ ;  /* 0x80ffffff6b6b6810 */ /* 0x000fe40007ffe0ff */
[----:B------:R-:W-:-:S02]  /*5670*/  @P5 IADD3 R96, PT, PT, R96, -0x7f000001, RZ ;  /* 0x80ffffff60605810 */ /* 0x000fc40007ffe0ff */
[----:B------:R-:W-:Y:S02]  /*5680*/  @P3 IADD3 R79, PT, PT, R79, -0x7f000001, RZ ;  /* 0x80ffffff4f4f3810 */ /* 0x000fe40007ffe0ff */
[----:B------:R-:W-:Y:S01]  /*5690*/  @P4 IADD3 R58, PT, PT, R58, -0x7f000001, RZ ;  /* 0x80ffffff3a3a4810 */ /* 0x000fe20007ffe0ff */
[----:B------:R-:W-:Y:S01]  /*56a0*/  ISETP.GE.U32.AND P4, PT, R78, 0x7f000001, PT ;  /* 0x7f0000014e00780c */ /* 0x000fe20003f86070 */
[----:B------:R-:W-:Y:S01]  /*56b0*/  ISETP.GE.U32.AND P5, PT, R51, 0x7f000001, PT ;  /* 0x7f0000013300780c */ /* 0x000fe20003fa6070 */
[----:B------:R-:W-:Y:S01]  /*56c0*/  @P0 IADD3 R66, PT, PT, R66, -0x7f000001, RZ ;  /* 0x80ffffff42420810 */ /* 0x000fe20007ffe0ff */
[----:B------:R-:W-:Y:S01]  /*56d0*/  ISETP.GE.U32.AND P0, PT, R73, 0x7f000001, PT ;  /* 0x7f0000014900780c */ /* 0x000fe20003f06070 */
[----:B------:R-:W-:Y:S02]  /*56e0*/  IADD3 R96, PT, PT, R107, R96, RZ ;  /* 0x000000606b607210 */ /* 0x000fe40007ffe0ff */
[----:B------:R-:W-:Y:S02]  /*56f0*/  IADD3 R58, PT, PT, R79, R58, RZ ;  /* 0x0000003a4f3a7210 */ /* 0x000fe40007ffe0ff */
[----:B------:R-:W-:Y:S01]  /*5700*/  @P1 IADD3 R50, PT, PT, R50, -0x7f000001, RZ ;  /* 0x80ffffff32321810 */ /* 0x000fe20007ffe0ff */
[----:B------:R-:W-:Y:S01]  /*5710*/  ISETP.GE.U32.AND P2, PT, R91, 0x7f000001, PT ;  /* 0x7f0000015b00780c */ /* 0x000fe20003f46070 */
[----:B------:R-:W-:Y:S01]  /*5720*/  ISETP.GE.U32.AND P1, PT, R96, 0x7f000001, PT ;  /* 0x7f0000016000780c */ /* 0x000fe20003f26070 */
[----:B------:R-:W-:-:S02]  /*5730*/  ISETP.GE.U32.AND P3, PT, R58, 0x7f000001, PT ;  /* 0x7f0000013a00780c */ /* 0x000fc40003f66070 */
[----:B------:R-:W-:Y:S02]  /*5740*/  @P4 IADD3 R78, PT, PT, R78, -0x7f000001, RZ ;  /* 0x80ffffff4e4e4810 */ /* 0x000fe40007ffe0ff */
[----:B------:R-:W-:Y:S02]  /*5750*/  @P5 IADD3 R51, PT, PT, R51, -0x7f000001, RZ ;  /* 0x80ffffff33335810 */ /* 0x000fe40007ffe0ff */
[----:B------:R-:W-:Y:S01]  /*5760*/  @P0 IADD3 R73, PT, PT, R73, -0x7f000001, RZ ;  /* 0x80ffffff49490810 */ /* 0x000fe20007ffe0ff */
[----:B------:R-:W-:Y:S01]  /*5770*/  ISETP.GE.U32.AND P0, PT, R106, 0x7f000001, PT ;  /* 0x7f0000016a00780c */ /* 0x000fe20003f06070 */
[----:B------:R-:W-:Y:S02]  /*5780*/  IADD3 R78, PT, PT, R78, R51, RZ ;  /* 0x000000334e4e7210 */ /* 0x000fe40007ffe0ff */
[----:B------:R-:W-:Y:S02]  /*5790*/  R2UR UR7, R71 ;  /* 0x00000000470772ca */ /* 0x000fe400000e0000 */
[----:B------:R-:W-:-:S02]  /*57a0*/  @P2 IADD3 R91, PT, PT, R91, -0x7f000001, RZ ;  /* 0x80ffffff5b5b2810 */ /* 0x000fc40007ffe0ff */
[----:B------:R-:W-:Y:S02]  /*57b0*/  @P3 IADD3 R58, PT, PT, R58, -0x7f000001, RZ ;  /* 0x80ffffff3a3a3810 */ /* 0x000fe40007ffe0ff */
[----:B------:R-:W-:Y:S01]  /*57c0*/  @P1 IADD3 R96, PT, PT, R96, -0x7f000001, RZ ;  /* 0x80ffffff60601810 */ /* 0x000fe20007ffe0ff */
[----:B------:R-:W-:Y:S01]  /*57d0*/  ISETP.GE.U32.AND P1, PT, R78, 0x7f000001, PT ;  /* 0x7f0000014e00780c */ /* 0x000fe20003f26070 */
[----:B------:R-:W-:Y:S01]  /*57e0*/  ISETP.GE.U32.AND P2, PT, R61, 0x7f000001, PT ;  /* 0x7f0000013d00780c */ /* 0x000fe20003f46070 */
[----:B------:R-:W-:Y:S01]  /*57f0*/  IMAD.WIDE.U32 R68, R69, R68, RZ ;  /* 0x0000004445447225 */ /* 0x000fe200078e00ff */
[----:B------:R-:W-:-:S03]  /*5800*/  IADD3 R91, PT, PT, R58, R91, RZ ;  /* 0x0000005b3a5b7210 */ /* 0x000fc60007ffe0ff */
[----:B------:R-:W-:Y:S01]  /*5810*/  IMAD R41, R68, 0x7effffff, RZ ;  /* 0x7effffff44297824 */ /* 0x000fe200078e02ff */
[----:B------:R-:W-:Y:S01]  /*5820*/  @P0 IADD3 R106, PT, PT, R106, -0x7f000001, RZ ;  /* 0x80ffffff6a6a0810 */ /* 0x000fe20007ffe0ff */
[----:B------:R-:W-:Y:S02]  /*5830*/  ISETP.GE.U32.AND P0, PT, R91, 0x7f000001, PT ;  /* 0x7f0000015b00780c */ /* 0x000fe40003f06070 */
[----:B------:R-:W-:-:S04]  /*5840*/  IMAD.HI.U32 R68, R41, 0x7f000001, R68 ;  /* 0x7f00000129447827 */ /* 0x000fc800078e0044 */
[----:B------:R-:W-:Y:S01]  /*5850*/  IMAD.WIDE.U32 R40, R50, UR7, RZ ;  /* 0x0000000732287c25 */ /* 0x000fe2000f8e00ff */
[----:B------:R-:W-:Y:S02]  /*5860*/  @P1 IADD3 R78, PT, PT, R78, -0x7f000001, RZ ;  /* 0x80ffffff4e4e1810 */ /* 0x000fe40007ffe0ff */
[----:B------:R-:W-:Y:S01]  /*5870*/  @P2 IADD3 R61, PT, PT, R61, -0x7f000001, RZ ;  /* 0x80ffffff3d3d2810 */ /* 0x000fe20007ffe0ff */
[----:B------:R-:W-:Y:S01]  /*5880*/  IMAD R71, R40, 0x7effffff, RZ ;  /* 0x7effffff28477824 */ /* 0x000fe200078e02ff */
[----:B------:R-:W-:Y:S02]  /*5890*/  IADD3 R69, PT, PT, R109, R66, RZ ;  /* 0x000000426d457210 */ /* 0x000fe40007ffe0ff */
[----:B------:R-:W-:Y:S01]  /*58a0*/  IADD3 R61, PT, PT, R78, R61, RZ ;  /* 0x0000003d4e3d7210 */ /* 0x000fe20007ffe0ff */
[----:B------:R-:W-:Y:S01]  /*58b0*/  IMAD.HI.U32 R66, R71, 0x7f000001, R40 ;  /* 0x7f00000147427827 */ /* 0x000fe200078e0028 */
[----:B------:R-:W-:-:S03]  /*58c0*/  @P0 IADD3 R91, PT, PT, R91, -0x7f000001, RZ ;  /* 0x80ffffff5b5b0810 */ /* 0x000fc60007ffe0ff */
[----:B------:R-:W-:Y:S01]  /*58d0*/  IMAD.WIDE.U32 R40, R73, UR7, RZ ;  /* 0x0000000749287c25 */ /* 0x000fe2000f8e00ff */
[----:B------:R-:W-:-:S03]  /*58e0*/  ISETP.GE.U32.AND P0, PT, R61, 0x7f000001, PT ;  /* 0x7f0000013d00780c */ /* 0x000fc60003f06070 */
[----:B------:R-:W-:-:S04]  /*58f0*/  IMAD.WIDE.U32 R104, R92, R59, RZ ;  /* 0x0000003b5c687225 */ /* 0x000fc800078e00ff */
[----:B------:R-:W-:-:S04]  /*5900*/  IMAD R59, R40, 0x7effffff, RZ ;  /* 0x7effffff283b7824 */ /* 0x000fc800078e02ff */
[----:B------:R-:W-:-:S04]  /*5910*/  IMAD.HI.U32 R71, R59, 0x7f000001, R40 ;  /* 0x7f0000013b477827 */ /* 0x000fc800078e0028 */
[----:B------:R-:W-:Y:S01]  /*5920*/  IMAD R41, R104, 0x7effffff, RZ ;  /* 0x7effffff68297824 */ /* 0x000fe200078e02ff */
[----:B---3--:R-:W-:Y:S01]  /*5930*/  IADD3 R53, PT, PT, R114, R53, RZ ;  /* 0x0000003572357210 */ /* 0x008fe20007ffe0ff */
[----:B------:R-:W-:Y:S02]  /*5940*/  ISETP.GE.U32.AND P6, PT, R69, 0x7f000001, PT ;  /* 0x7f0000014500780c */ /* 0x000fe40003fc6070 */
[----:B------:R-:W-:Y:S01]  /*5950*/  IMAD.HI.U32 R104, R41, 0x7f000001, R104 ;  /* 0x7f00000129687827 */ /* 0x000fe200078e0068 */
[----:B------:R-:W-:Y:S01]  /*5960*/  @P0 IADD3 R61, PT, PT, R61, -0x7f000001, RZ ;  /* 0x80ffffff3d3d0810 */ /* 0x000fe20007ffe0ff */
[----:B------:R-:W-:-:S03]  /*5970*/  ISETP.GE.U32.AND P0, PT, R53, 0x7f000001, PT ;  /* 0x7f0000013500780c */ /* 0x000fc60003f06070 */
[----:B------:R-:W-:Y:S01]  /*5980*/  ISETP.GE.U32.AND P1, PT, R104, 0x7f000001, PT ;  /* 0x7f0000016800780c */ /* 0x000fe20003f26070 */
[----:B------:R-:W-:-:S05]  /*5990*/  ISETP.GE.U32.AND P4, PT, R66, 0x7f000001, PT ;  /* 0x7f0000014200780c */ /* 0x000fca0003f86070 */
[----:B------:R-:W-:Y:S02]  /*59a0*/  @P6 IADD3 R69, PT, PT, R69, -0x7f000001, RZ ;  /* 0x80ffffff45456810 */ /* 0x000fe40007ffe0ff */
[----:B------:R-:W-:Y:S02]  /*59b0*/  R2UR UR6, R49 ;  /* 0x00000000310672ca */ /* 0x000fe400000e0000 */
[----:B------:R-:W-:Y:S02]  /*59c0*/  @P0 IADD3 R53, PT, PT, R53, -0x7f000001, RZ ;  /* 0x80ffffff35350810 */ /* 0x000fe40007ffe0ff */
[----:B------:R-:W-:Y:S02]  /*59d0*/  IADD3 R106, PT, PT, R69, R106, RZ ;  /* 0x0000006a456a7210 */ /* 0x000fe40007ffe0ff */
[----:B------:R-:W-:Y:S02]  /*59e0*/  @P1 IADD3 R104, PT, PT, R104, -0x7f000001, RZ ;  /* 0x80ffffff68681810 */ /* 0x000fe40007ffe0ff */
[----:B------:R-:W-:Y:S01]  /*59f0*/  @P4 IADD3 R66, PT, PT, R66, -0x7f000001, RZ ;  /* 0x80ffffff42424810 */ /* 0x000fe20007ffe0ff */
[----:B------:R-:W-:Y:S01]  /*5a00*/  ISETP.GE.U32.AND P3, PT, R106, 0x7f000001, PT ;  /* 0x7f0000016a00780c */ /* 0x000fe20003f66070 */
[----:B------:R-:W-:-:S03]  /*5a10*/  IADD3 R104, PT, PT, R53, R104, RZ ;  /* 0x0000006835687210 */ /* 0x000fc60007ffe0ff */
[----:B------:R-:W-:Y:S01]  /*5a20*/  IMAD.WIDE.U32 R40, R66, 0x5fffffa, RZ ;  /* 0x05fffffa42287825 */ /* 0x000fe200078e00ff */
[----:B------:R-:W-:-:S03]  /*5a30*/  ISETP.GE.U32.AND P1, PT, R101, 0x7f000001, PT ;  /* 0x7f0000016500780c */ /* 0x000fc60003f26070 */
[----:B------:R-:W-:Y:S01]  /*5a40*/  IMAD R51, R66, 0x6, RZ ;  /* 0x0000000642337824 */ /* 0x000fe200078e02ff */
[----:B------:R-:W-:-:S03]  /*5a50*/  ISETP.GE.U32.AND P0, PT, R104, 0x7f000001, PT ;  /* 0x7f0000016800780c */ /* 0x000fc60003f06070 */
[----:B------:R-:W-:Y:S01]  /*5a60*/  IMAD.HI.U32 R110, R51, 0x7f000001, R40 ;  /* 0x7f000001336e7827 */ /* 0x000fe200078e0028 */
[----:B------:R-:W-:-:S03]  /*5a70*/  ISETP.GE.U32.AND P5, PT, R71, 0x7f000001, PT ;  /* 0x7f0000014700780c */ /* 0x000fc60003fa6070 */
[----:B------:R-:W-:Y:S01]  /*5a80*/  IMAD.WIDE.U32 R40, R96, UR6, RZ ;  /* 0x0000000660287c25 */ /* 0x000fe2000f8e00ff */
[----:B------:R-:W-:-:S03]  /*5a90*/  @P3 IADD3 R106, PT, PT, R106, -0x7f000001, RZ ;  /* 0x80ffffff6a6a3810 */ /* 0x000fc60007ffe0ff */
[----:B------:R-:W-:Y:S01]  /*5aa0*/  IMAD R79, R40, 0x7effffff, RZ ;  /* 0x7effffff284f7824 */ /* 0x000fe200078e02ff */
[----:B------:R-:W-:Y:S02]  /*5ab0*/  @P1 IADD3 R101, PT, PT, R101, -0x7f000001, RZ ;  /* 0x80ffffff65651810 */ /* 0x000fe40007ffe0ff */
[----:B------:R-:W-:Y:S01]  /*5ac0*/  @P0 IADD3 R104, PT, PT, R104, -0x7f000001, RZ ;  /* 0x80ffffff68680810 */ /* 0x000fe20007ffe0ff */
[----:B------:R-:W-:-:S04]  /*5ad0*/  IMAD.HI.U32 R79, R79, 0x7f000001, R40 ;  /* 0x7f0000014f4f7827 */ /* 0x000fc800078e0028 */
[----:B------:R-:W-:Y:S01]  /*5ae0*/  IMAD.WIDE.U32 R40, R106, UR6, RZ ;  /* 0x000000066a287c25 */ /* 0x000fe2000f8e00ff */
[----:B------:R-:W-:-:S03]  /*5af0*/  IADD3 R105, PT, PT, R104, R101, RZ ;  /* 0x0000006568697210 */ /* 0x000fc60007ffe0ff */
[----:B------:R-:W-:Y:S01]  /*5b00*/  IMAD.WIDE.U32 R58, R96, UR7, RZ ;  /* 0x00000007603a7c25 */ /* 0x000fe2000f8e00ff */
[----:B------:R-:W-:-:S03]  /*5b10*/  @P5 IADD3 R71, PT, PT, R71, -0x7f000001, RZ ;  /* 0x80ffffff47475810 */ /* 0x000fc60007ffe0ff */
[----:B------:R-:W-:Y:S01]  /*5b20*/  IMAD R119, R40, 0x7effffff, RZ ;  /* 0x7effffff28777824 */ /* 0x000fe200078e02ff */
[----:B------:R-:W-:Y:S01]  /*5b30*/  ISETP.GE.U32.AND P0, PT, R105, 0x7f000001, PT ;  /* 0x7f0000016900780c */ /* 0x000fe20003f06070 */
[----:B------:R-:W-:Y:S02]  /*5b40*/  IMAD R49, R58, 0x7effffff, RZ ;  /* 0x7effffff3a317824 */ /* 0x000fe400078e02ff */
[----:B------:R-:W-:-:S04]  /*5b50*/  IMAD.HI.U32 R119, R119, 0x7f000001, R40 ;  /* 0x7f00000177777827 */ /* 0x000fc800078e0028 */
[----:B------:R-:W-:Y:S01]  /*5b60*/  IMAD.WIDE.U32 R40, R91, UR6, RZ ;  /* 0x000000065b287c25 */ /* 0x000fe2000f8e00ff */
[----:B----4-:R-:W-:-:S03]  /*5b70*/  R2UR UR10, R46 ;  /* 0x000000002e0a72ca */ /* 0x010fc600000e0000 */
[----:B------:R-:W-:-:S04]  /*5b80*/  IMAD.WIDE.U32 R120, R71, 0x5fffffa, RZ ;  /* 0x05fffffa47787825 */ /* 0x000fc800078e00ff */
[----:B------:R-:W-:Y:S02]  /*5b90*/  IMAD R69, R71, 0x6, RZ ;  /* 0x0000000647457824 */ /* 0x000fe400078e02ff */
[----:B------:R-:W-:-:S04]  /*5ba0*/  IMAD.HI.U32 R66, R49, 0x7f000001, R58 ;  /* 0x7f00000131427827 */ /* 0x000fc800078e003a */
[----:B------:R-:W-:-:S04]  /*5bb0*/  IMAD.WIDE.U32 R58, R50, UR6, RZ ;  /* 0x00000006323a7c25 */ /* 0x000fc8000f8e00ff */
[----:B------:R-:W-:Y:S02]  /*5bc0*/  IMAD R71, R40, 0x7effffff, RZ ;  /* 0x7effffff28477824 */ /* 0x000fe400078e02ff */
[----:B------:R-:W-:Y:S02]  /*5bd0*/  IMAD R49, R58, 0x7effffff, RZ ;  /* 0x7effffff3a317824 */ /* 0x000fe400078e02ff */
[----:B------:R-:W-:-:S04]  /*5be0*/  IMAD.HI.U32 R71, R71, 0x7f000001, R40 ;  /* 0x7f00000147477827 */ /* 0x000fc800078e0028 */
[----:B------:R-:W-:-:S04]  /*5bf0*/  IMAD.WIDE.U32 R124, R73, UR6, RZ ;  /* 0x00000006497c7c25 */ /* 0x000fc8000f8e00ff */
[----:B------:R-:W-:Y:S01]  /*5c00*/  IMAD.WIDE.U32 R40, R91, UR7, RZ ;  /* 0x000000075b287c25 */ /* 0x000fe2000f8e00ff */
[----:B------:R-:W-:Y:S01]  /*5c10*/  @P0 IADD3 R105, PT, PT, R105, -0x7f000001, RZ ;  /* 0x80ffffff69690810 */ /* 0x000fe20007ffe0ff */
[----:B------:R-:W-:Y:S02]  /*5c20*/  ISETP.GE.U32.AND P2, PT, R80, 0x7f000001, PT ;  /* 0x7f0000015000780c */ /* 0x000fe40003f46070 */
[----:B------:R-:W-:-:S04]  /*5c30*/  IMAD.HI.U32 R58, R49, 0x7f000001, R58 ;  /* 0x7f000001313a7827 */ /* 0x000fc800078e003a */
[----:B------:R-:W-:Y:S02]  /*5c40*/  IMAD R51, R124, 0x7effffff, RZ ;  /* 0x7effffff7c337824 */ /* 0x000fe400078e02ff */
[----:B------:R-:W-:Y:S02]  /*5c50*/  IMAD R49, R40, 0x7effffff, RZ ;  /* 0x7effffff28317824 */ /* 0x000fe400078e02ff */
[----:B------:R-:W-:Y:S01]  /*5c60*/  IMAD.HI.U32 R51, R51, 0x7f000001, R124 ;  /* 0x7f00000133337827 */ /* 0x000fe200078e007c */
[----:B------:R-:W-:-:S03]  /*5c70*/  IADD3 R124, PT, PT, R105, UR10, RZ ;  /* 0x0000000a697c7c10 */ /* 0x000fc6000fffe0ff */
[----:B------:R-:W-:-:S04]  /*5c80*/  IMAD.HI.U32 R49, R49, 0x7f000001, R40 ;  /* 0x7f00000131317827 */ /* 0x000fc800078e0028 */
[----:B------:R-:W-:Y:S01]  /*5c90*/  IMAD.WIDE.U32 R40, R61, UR6, RZ ;  /* 0x000000063d287c25 */ /* 0x000fe2000f8e00ff */
[----:B--2---:R-:W-:Y:S01]  /*5ca0*/  R2UR UR8, R67 ;  /* 0x00000000430872ca */ /* 0x004fe200000e0000 */
[----:B------:R-:W-:Y:S02]  /*5cb0*/  ISETP.GE.U32.AND P0, PT, R124, 0x7f000001, PT ;  /* 0x7f0000017c00780c */ /* 0x000fe40003f06070 */
[----:B------:R-:W-:Y:S01]  /*5cc0*/  IMAD R59, R40, 0x7effffff, RZ ;  /* 0x7effffff283b7824 */ /* 0x000fe200078e02ff */
[----:B------:R-:W-:Y:S01]  /*5cd0*/  ISETP.GE.U32.AND P1, PT, R103, 0x7f000001, PT ;  /* 0x7f0000016700780c */ /* 0x000fe20003f26070 */
[----:B------:R-:W-:Y:S02]  /*5ce0*/  @P2 IADD3 R80, PT, PT, R80, -0x7f000001, RZ ;  /* 0x80ffffff50502810 */ /* 0x000fe40007ffe0ff */
[----:B------:R-:W-:-:S04]  /*5cf0*/  IMAD.HI.U32 R59, R59, 0x7f000001, R40 ;  /* 0x7f0000013b3b7827 */ /* 0x000fc800078e0028 */
[----:B------:R-:W-:Y:S01]  /*5d00*/  IMAD.WIDE.U32 R40, R61, UR7, RZ ;  /* 0x000000073d287c25 */ /* 0x000fe2000f8e00ff */
[----:B------:R-:W-:-:S03]  /*5d10*/  IADD3 R80, PT, PT, R104, R80, RZ ;  /* 0x0000005068507210 */ /* 0x000fc60007ffe0ff */
[----:B------:R-:W-:Y:S01]  /*5d20*/  IMAD R89, R40, 0x7effffff, RZ ;  /* 0x7effffff28597824 */ /* 0x000fe200078e02ff */
[----:B------:R-:W-:Y:S02]  /*5d30*/  @P0 IADD3 R124, PT, PT, R124, -0x7f000001, RZ ;  /* 0x80ffffff7c7c0810 */ /* 0x000fe40007ffe0ff */
[----:B------:R-:W-:Y:S01]  /*5d40*/  @P1 IADD3 R103, PT, PT, R103, -0x7f000001, RZ ;  /* 0x80ffffff67671810 */ /* 0x000fe20007ffe0ff */
[----:B------:R-:W-:Y:S01]  /*5d50*/  IMAD.HI.U32 R89, R89, 0x7f000001, R40 ;  /* 0x7f00000159597827 */ /* 0x000fe200078e0028 */
[----:B------:R-:W-:-:S03]  /*5d60*/  ISETP.GE.U32.AND P2, PT, R80, 0x7f000001, PT ;  /* 0x7f0000015000780c */ /* 0x000fc60003f46070 */
[----:B------:R-:W-:Y:S01]  /*5d70*/  IMAD.WIDE.U32 R40, R91, UR8, RZ ;  /* 0x000000085b287c25 */ /* 0x000fe2000f8e00ff */
[----:B------:R-:W-:-:S03]  /*5d80*/  IADD3 R103, PT, PT, R124, R103, RZ ;  /* 0x000000677c677210 */ /* 0x000fc60007ffe0ff */
[----:B------:R-:W-:Y:S02]  /*5d90*/  IMAD R67, R40, 0x7effffff, RZ ;  /* 0x7effffff28437824 */ /* 0x000fe400078e02ff */
[----:B------:R-:W-:Y:S02]  /*5da0*/  ISETP.GE.U32.AND P0, PT, R103, 0x7f000001, PT ;  /* 0x7f0000016700780c */ /* 0x000fe40003f06070 */
[----:B------:R-:W-:-:S04]  /*5db0*/  IMAD.HI.U32 R67, R67, 0x7f000001, R40 ;  /* 0x7f00000143437827 */ /* 0x000fc800078e0028 */
[----:B------:R-:W-:Y:S01]  /*5dc0*/  IMAD.WIDE.U32 R40, R96, UR8, RZ ;  /* 0x0000000860287c25 */ /* 0x000fe2000f8e00ff */
[----:B------:R-:W-:Y:S01]  /*5dd0*/  @P2 IADD3 R80, PT, PT, R80, -0x7f000001, RZ ;  /* 0x80ffffff50502810 */ /* 0x000fe20007ffe0ff */
[----:B------:R-:W-:Y:S02]  /*5de0*/  ISETP.GE.U32.AND P1, PT, R52, 0x7f000001, PT ;  /* 0x7f0000013400780c */ /* 0x000fe40003f26070 */
[----:B------:R-:W-:Y:S01]  /*5df0*/  IMAD R53, R40, 0x7effffff, RZ ;  /* 0x7effffff28357824 */ /* 0x000fe200078e02ff */
[----:B------:R-:W-:Y:S01]  /*5e00*/  ISETP.GE.U32.AND P3, PT, R67, 0x7f000001, PT ;  /* 0x7f0000014300780c */ /* 0x000fe20003f66070 */
[----:B------:R-:W-:Y:S02]  /*5e10*/  IADD3 R80, PT, PT, R80, UR10, RZ ;  /* 0x0000000a50507c10 */ /* 0x000fe4000fffe0ff */
[----:B------:R-:W-:-:S04]  /*5e20*/  IMAD.HI.U32 R53, R53, 0x7f000001, R40 ;  /* 0x7f00000135357827 */ /* 0x000fc800078e0028 */
[----:B------:R-:W-:Y:S01]  /*5e30*/  IMAD.WIDE.U32 R40, R50, UR8, RZ ;  /* 0x0000000832287c25 */ /* 0x000fe2000f8e00ff */
[----:B------:R-:W-:-:S03]  /*5e40*/  @P0 IADD3 R103, PT, PT, R103, -0x7f000001, RZ ;  /* 0x80ffffff67670810 */ /* 0x000fc60007ffe0ff */
[----:B------:R-:W-:Y:S01]  /*5e50*/  IMAD.HI.U32 R120, R69, 0x7f000001, R120 ;  /* 0x7f00000145787827 */ /* 0x000fe200078e0078 */
[----:B------:R-:W-:-:S03]  /*5e60*/  ISETP.GE.U32.AND P0, PT, R80, 0x7f000001, PT ;  /* 0x7f0000015000780c */ /* 0x000fc60003f06070 */
[----:B------:R-:W-:Y:S01]  /*5e70*/  IMAD R69, R40, 0x7effffff, RZ ;  /* 0x7effffff28457824 */ /* 0x000fe200078e02ff */
[----:B------:R-:W-:-:S03]  /*5e80*/  @P1 IADD3 R52, PT, PT, R52, -0x7f000001, RZ ;  /* 0x80ffffff34341810 */ /* 0x000fc60007ffe0ff */
[----:B------:R-:W-:Y:S01]  /*5e90*/  IMAD.HI.U32 R69, R69, 0x7f000001, R40 ;  /* 0x7f00000145457827 */ /* 0x000fe200078e0028 */
[----:B------:R-:W-:-:S03]  /*5ea0*/  ISETP.GE.U32.AND P1, PT, R37, 0x7f000001, PT ;  /* 0x7f0000012500780c */ /* 0x000fc60003f26070 */
[----:B------:R-:W-:Y:S01]  /*5eb0*/  IMAD.WIDE.U32 R40, R61, UR8, RZ ;  /* 0x000000083d287c25 */ /* 0x000fe2000f8e00ff */
[----:B------:R-:W-:Y:S02]  /*5ec0*/  @P3 IADD3 R67, PT, PT, R67, -0x7f000001, RZ ;  /* 0x80ffffff43433810 */ /* 0x000fe40007ffe0ff */
[----:B------:R-:W-:Y:S01]  /*5ed0*/  IADD3 R52, PT, PT, R103, R52, RZ ;  /* 0x0000003467347210 */ /* 0x000fe20007ffe0ff */
[----:B------:R-:W-:Y:S01]  /*5ee0*/  IMAD R107, R40, 0x7effffff, RZ ;  /* 0x7effffff286b7824 */ /* 0x000fe200078e02ff */
[----:B------:R-:W-:Y:S01]  /*5ef0*/  ISETP.GE.U32.AND P3, PT, R69, 0x7f000001, PT ;  /* 0x7f0000014500780c */ /* 0x000fe20003f66070 */
[----:B------:R-:W-:Y:S02]  /*5f00*/  @P0 IADD3 R80, PT, PT, R80, -0x7f000001, RZ ;  /* 0x80ffffff50500810 */ /* 0x000fe40007ffe0ff */
[----:B------:R-:W-:Y:S01]  /*5f10*/  IMAD.HI.U32 R78, R107, 0x7f000001, R40 ;  /* 0x7f0000016b4e7827 */ /* 0x000fe200078e0028 */
[----:B------:R-:W-:-:S03]  /*5f20*/  ISETP.GE.U32.AND P0, PT, R52, 0x7f000001, PT ;  /* 0x7f0000013400780c */ /* 0x000fc60003f06070 */
[----:B------:R-:W-:Y:S01]  /*5f30*/  IMAD.WIDE.U32 R40, R106, UR8, RZ ;  /* 0x000000086a287c25 */ /* 0x000fe2000f8e00ff */
[----:B------:R-:W-:Y:S01]  /*5f40*/  ISETP.GE.U32.AND P2, PT, R78, 0x7f000001, PT ;  /* 0x7f0000014e00780c */ /* 0x000fe20003f46070 */
[----:B------:R-:W-:Y:S02]  /*5f50*/  @P1 IADD3 R37, PT, PT, R37, -0x7f000001, RZ ;  /* 0x80ffffff25251810 */ /* 0x000fe40007ffe0ff */
[----:B------:R-:W-:-:S04]  /*5f60*/  IMAD R105, R40, 0x7effffff, RZ ;  /* 0x7effffff28697824 */ /* 0x000fc800078e02ff */
[----:B------:R-:W-:Y:S01]  /*5f70*/  IMAD.HI.U32 R46, R105, 0x7f000001, R40 ;  /* 0x7f000001692e7827 */ /* 0x000fe200078e0028 */
[----:B------:R-:W-:Y:S02]  /*5f80*/  @P3 IADD3 R69, PT, PT, R69, -0x7f000001, RZ ;  /* 0x80ffffff45453810 */ /* 0x000fe40007ffe0ff */
[----:B------:R-:W-:Y:S01]  /*5f90*/  IADD3 R124, PT, PT, R80, R37, RZ ;  /* 0x00000025507c7210 */ /* 0x000fe20007ffe0ff */
[----:B------:R-:W-:-:S04]  /*5fa0*/  IMAD.WIDE.U32 R40, R67, 0x5fffffa, RZ ;  /* 0x05fffffa43287825 */ /* 0x000fc800078e00ff */
[----:B------:R-:W-:Y:S01]  /*5fb0*/  IMAD R67, R67, 0x6, RZ ;  /* 0x0000000643437824 */ /* 0x000fe200078e02ff */
[----:B------:R-:W-:Y:S01]  /*5fc0*/  @P0 IADD3 R52, PT, PT, R52, -0x7f000001, RZ ;  /* 0x80ffffff34340810 */ /* 0x000fe20007ffe0ff */
[----:B------:R-:W-:Y:S01]  /*5fd0*/  ISETP.GE.U32.AND P0, PT, R124, 0x7f000001, PT ;  /* 0x7f0000017c00780c */ /* 0x000fe20003f06070 */
[----:B------:R-:W-:Y:S01]  /*5fe0*/  ISETP.GE.U32.AND P1, PT, R57, 0x7f000001, PT ;  /* 0x7f0000013900780c */ /* 0x000fe20003f26070 */
[----:B------:R-:W-:Y:S01]  /*5ff0*/  IMAD.HI.U32 R67, R67, 0x7f000001, R40 ;  /* 0x7f00000143437827 */ /* 0x000fe200078e0028 */
[----:B------:R-:W-:-:S03]  /*6000*/  @P2 IADD3 R78, PT, PT, R78, -0x7f000001, RZ ;  /* 0x80ffffff4e4e2810 */ /* 0x000fc60007ffe0ff */
[----:B------:R-:W-:-:S04]  /*6010*/  IMAD.WIDE.U32 R40, R69, 0x5fffffa, RZ ;  /* 0x05fffffa45287825 */ /* 0x000fc800078e00ff */
[----:B------:R-:W-:-:S04]  /*6020*/  IMAD R69, R69, 0x6, RZ ;  /* 0x0000000645457824 */ /* 0x000fc800078e02ff */
[----:B------:R-:W-:-:S04]  /*6030*/  IMAD.HI.U32 R69, R69, 0x7f000001, R40 ;  /* 0x7f00000145457827 */ /* 0x000fc800078e0028 */
[----:B------:R-:W-:-:S04]  /*6040*/  IMAD.WIDE.U32 R40, R78, 0x5fffffa, RZ ;  /* 0x05fffffa4e287825 */ /* 0x000fc800078e00ff */
[----:B------:R-:W-:Y:S01]  /*6050*/  IMAD R37, R78, 0x6, RZ ;  /* 0x000000064e257824 */ /* 0x000fe200078e02ff */
[----:B------:R-:W-:Y:S02]  /*6060*/  @P0 IADD3 R124, PT, PT, R124, -0x7f000001, RZ ;  /* 0x80ffffff7c7c0810 */ /* 0x000fe40007ffe0ff */
[----:B------:R-:W-:Y:S01]  /*6070*/  @P1 IADD3 R57, PT, PT, R57, -0x7f000001, RZ ;  /* 0x80ffffff39391810 */ /* 0x000fe20007ffe0ff */
[----:B------:R-:W-:-:S04]  /*6080*/  IMAD.HI.U32 R78, R37, 0x7f000001, R40 ;  /* 0x7f000001254e7827 */ /* 0x000fc800078e0028 */
[----:B------:R-:W-:Y:S01]  /*6090*/  IMAD.WIDE.U32 R40, R52, UR7, RZ ;  /* 0x0000000734287c25 */ /* 0x000fe2000f8e00ff */
[----:B------:R-:W-:-:S03]  /*60a0*/  IADD3 R57, PT, PT, R124, R57, RZ ;  /* 0x000000397c397210 */ /* 0x000fc60007ffe0ff */
[----:B------:R-:W-:Y:S02]  /*60b0*/  IMAD R37, R40, 0x7effffff, RZ ;  /* 0x7effffff28257824 */ /* 0x000fe400078e02ff */
[----:B------:R-:W-:Y:S02]  /*60c0*/  ISETP.GE.U32.AND P0, PT, R57, 0x7f000001, PT ;  /* 0x7f0000013900780c */ /* 0x000fe40003f06070 */
[----:B------:R-:W-:-:S04]  /*60d0*/  IMAD.HI.U32 R80, R37, 0x7f000001, R40 ;  /* 0x7f00000125507827 */ /* 0x000fc800078e0028 */
[----:B------:R-:W-:-:S04]  /*60e0*/  IMAD.WIDE.U32 R40, R52, UR8, RZ ;  /* 0x0000000834287c25 */ /* 0x000fc8000f8e00ff */
[----:B------:R-:W-:-:S04]  /*60f0*/  IMAD R37, R40, 0x7effffff, RZ ;  /* 0x7effffff28257824 */ /* 0x000fc800078e02ff */
[----:B------:R-:W-:-:S04]  /*6100*/  IMAD.HI.U32 R37, R37, 0x7f000001, R40 ;  /* 0x7f00000125257827 */ /* 0x000fc800078e0028 */
[----:B------:R-:W-:Y:S01]  /*6110*/  IMAD.WIDE.U32 R40, R52, UR6, RZ ;  /* 0x0000000634287c25 */ /* 0x000fe2000f8e00ff */
[----:B------:R-:W-:Y:S02]  /*6120*/  @P0 IADD3 R57, PT, PT, R57, -0x7f000001, RZ ;  /* 0x80ffffff39390810 */ /* 0x000fe40007ffe0ff */
[----:B------:R-:W-:Y:S01]  /*6130*/  R2UR UR13, R98 ;  /* 0x00000000620d72ca */ /* 0x000fe200000e0000 */
[----:B------:R-:W-:-:S04]  /*6140*/  IMAD R103, R40, 0x7effffff, RZ ;  /* 0x7effffff28677824 */ /* 0x000fc800078e02ff */
[----:B------:R-:W-:-:S04]  /*6150*/  IMAD.HI.U32 R103, R103, 0x7f000001, R40 ;  /* 0x7f00000167677827 */ /* 0x000fc800078e0028 */
[----:B------:R-:W-:-:S04]  /*6160*/  IMAD.WIDE.U32 R40, R57, UR7, RZ ;  /* 0x0000000739287c25 */ /* 0x000fc8000f8e00ff */
        /* <DEDUP_REMOVED lines=10> */
[----:B------:R-:W-:Y:S01]  /*6210*/  IMAD.HI.U32 R105, R105, 0x7f000001, R40 ;  /* 0x7f00000169697827 */ /* 0x000fe200078e0028 */
[----:B------:R-:W-:-:S04]  /*6220*/  ISETP.GE.U32.AND P0, PT, R103, 0x7f000001, PT ;  /* 0x7f0000016700780c */ /* 0x000fc80003f06070 */
[----:B------:R-:W-:Y:S01]  /*6230*/  ISETP.GE.U32.AND P1, PT, R105, 0x7f000001, PT ;  /* 0x7f0000016900780c */ /* 0x000fe20003f26070 */
[----:B------:R-:W-:-:S08]  /*6240*/  ISETP.GE.U32.AND P2, PT, R66, 0x7f000001, PT ;  /* 0x7f0000014200780c */ /* 0x000fd00003f46070 */
[----:B------:R-:W-:-:S04]  /*6250*/  @P0 IADD3 R103, PT, PT, R103, -0x7f000001, RZ ;  /* 0x80ffffff67670810 */ /* 0x000fc80007ffe0ff */
[----:B------:R-:W-:Y:S01]  /*6260*/  @P1 IADD3 R105, PT, PT, R105, -0x7f000001, RZ ;  /* 0x80ffffff69691810 */ /* 0x000fe20007ffe0ff */
[----:B------:R-:W-:Y:S01]  /*6270*/  ISETP.GE.U32.AND P1, PT, R71, 0x7f000001, PT ;  /* 0x7f0000014700780c */ /* 0x000fe20003f26070 */
[----:B------:R-:W-:Y:S01]  /*6280*/  ISETP.GE.U32.AND P0, PT, R103, 0x7f000001, PT ;  /* 0x7f0000016700780c */ /* 0x000fe20003f06070 */
[----:B------:R-:W-:Y:S01]  /*6290*/  IMAD.WIDE.U32 R40, R50, UR13, RZ ;  /* 0x0000000d32287c25 */ /* 0x000fe2000f8e00ff */
[----:B------:R-:W-:Y:S01]  /*62a0*/  @P2 IADD3 R66, PT, PT, R66, -0x7f000001, RZ ;  /* 0x80ffffff42422810 */ /* 0x000fe20007ffe0ff */
[----:B------:R-:W-:Y:S02]  /*62b0*/  ISETP.GE.U32.AND P2, PT, R80, 0x7f000001, PT ;  /* 0x7f0000015000780c */ /* 0x000fe40003f46070 */
[----:B------:R-:W-:-:S07]  /*62c0*/  IMAD R91, R40, 0x7effffff, RZ ;  /* 0x7effffff285b7824 */ /* 0x000fce00078e02ff */
[----:B------:R-:W-:Y:S02]  /*62d0*/  @P1 IADD3 R71, PT, PT, R71, -0x7f000001, RZ ;  /* 0x80ffffff47471810 */ /* 0x000fe40007ffe0ff */
[----:B------:R-:W-:-:S03]  /*62e0*/  @P0 IADD3 R103, PT, PT, R103, -0x7f000001, RZ ;  /* 0x80ffffff67670810 */ /* 0x000fc60007ffe0ff */
[----:B------:R-:W-:Y:S01]  /*62f0*/  ISETP.GE.U32.AND P0, PT, R71, 0x7f000001, PT ;  /* 0x7f0000014700780c */ /* 0x000fe20003f06070 */
[----:B------:R-:W-:Y:S01]  /*6300*/  IADD3 R124, PT, PT, R103, R66, RZ ;  /* 0x00000042677c7210 */ /* 0x000fe20007ffe0ff */
[----:B------:R-:W-:-:S04]  /*6310*/  IMAD.HI.U32 R91, R91, 0x7f000001, R40 ;  /* 0x7f0000015b5b7827 */ /* 0x000fc800078e0028 */
[----:B------:R-:W-:Y:S01]  /*6320*/  IMAD.WIDE.U32 R40, R57, UR13, RZ ;  /* 0x0000000d39287c25 */ /* 0x000fe2000f8e00ff */
[----:B------:R-:W-:-:S03]  /*6330*/  ISETP.GE.U32.AND P1, PT, R124, 0x7f000001, PT ;  /* 0x7f0000017c00780c */ /* 0x000fc60003f26070 */
[----:B------:R-:W-:Y:S01]  /*6340*/  IMAD R109, R40, 0x7effffff, RZ ;  /* 0x7effffff286d7824 */ /* 0x000fe200078e02ff */
[----:B------:R-:W-:Y:S01]  /*6350*/  @P2 IADD3 R80, PT, PT, R80, -0x7f000001, RZ ;  /* 0x80ffffff50502810 */ /* 0x000fe20007ffe0ff */
[----:B------:R-:W-:Y:S01]  /*6360*/  ISETP.GE.U32.AND P3, PT, R69, 0x7f000001, PT ;  /* 0x7f0000014500780c */ /* 0x000fe20003f66070 */
[----:B------:R-:W-:Y:S01]  /*6370*/  @P0 IADD3 R71, PT, PT, R71, -0x7f000001, RZ ;  /* 0x80ffffff47470810 */ /* 0x000fe20007ffe0ff */
[----:B------:R-:W-:-:S04]  /*6380*/  IMAD.HI.U32 R96, R109, 0x7f000001, R40 ;  /* 0x7f0000016d607827 */ /* 0x000fc800078e0028 */
[----:B------:R-:W-:Y:S01]  /*6390*/  IMAD.WIDE.U32 R40, R105, 0x5fffffa, RZ ;  /* 0x05fffffa69287825 */ /* 0x000fe200078e00ff */
[----:B------:R-:W-:-:S03]  /*63a0*/  IADD3 R80, PT, PT, R71, R80, RZ ;  /* 0x0000005047507210 */ /* 0x000fc60007ffe0ff */
[----:B------:R-:W-:Y:S01]  /*63b0*/  IMAD R105, R105, 0x6, RZ ;  /* 0x0000000669697824 */ /* 0x000fe200078e02ff */
[----:B------:R-:W-:Y:S01]  /*63c0*/  ISETP.GE.U32.AND P4, PT, R91, 0x7f000001, PT ;  /* 0x7f0000015b00780c */ /* 0x000fe20003f86070 */
[----:B------:R-:W-:Y:S02]  /*63d0*/  @P1 IADD3 R124, PT, PT, R124, -0x7f000001, RZ ;  /* 0x80ffffff7c7c1810 */ /* 0x000fe40007ffe0ff */
[----:B------:R-:W-:Y:S01]  /*63e0*/  IMAD.HI.U32 R105, R105, 0x7f000001, R40 ;  /* 0x7f00000169697827 */ /* 0x000fe200078e0028 */
[----:B------:R-:W-:Y:S01]  /*63f0*/  ISETP.GE.U32.AND P1, PT, R53, 0x7f000001, PT ;  /* 0x7f0000013500780c */ /* 0x000fe20003f26070 */
[----:B------:R-:W-:Y:S02]  /*6400*/  ISETP.GE.U32.AND P0, PT, R80, 0x7f000001, PT ;  /* 0x7f0000015000780c */ /* 0x000fe40003f06070 */
[----:B------:R-:W-:Y:S01]  /*6410*/  IMAD.WIDE.U32 R40, R57, UR8, RZ ;  /* 0x0000000839287c25 */ /* 0x000fe2000f8e00ff */
[----:B------:R-:W-:-:S03]  /*6420*/  @P3 IADD3 R69, PT, PT, R69, -0x7f000001, RZ ;  /* 0x80ffffff45453810 */ /* 0x000fc60007ffe0ff */
[----:B------:R-:W-:Y:S01]  /*6430*/  IMAD R109, R40, 0x7effffff, RZ ;  /* 0x7effffff286d7824 */ /* 0x000fe200078e02ff */
[----:B------:R-:W-:-:S03]  /*6440*/  IADD3 R124, PT, PT, R124, R69, RZ ;  /* 0x000000457c7c7210 */ /* 0x000fc60007ffe0ff */
[----:B------:R-:W-:-:S04]  /*6450*/  IMAD.HI.U32 R50, R109, 0x7f000001, R40 ;  /* 0x7f0000016d327827 */ /* 0x000fc800078e0028 */
[----:B------:R-:W-:Y:S01]  /*6460*/  IMAD.WIDE.U32 R40, R106, UR13, RZ ;  /* 0x0000000d6a287c25 */ /* 0x000fe2000f8e00ff */
[----:B------:R-:W-:Y:S02]  /*6470*/  @P4 IADD3 R91, PT, PT, R91, -0x7f000001, RZ ;  /* 0x80ffffff5b5b4810 */ /* 0x000fe40007ffe0ff */
[----:B------:R-:W-:Y:S02]  /*6480*/  @P1 IADD3 R53, PT, PT, R53, -0x7f000001, RZ ;  /* 0x80ffffff35351810 */ /* 0x000fe40007ffe0ff */
[----:B------:R-:W-:Y:S01]  /*6490*/  @P0 IADD3 R80, PT, PT, R80, -0x7f000001, RZ ;  /* 0x80ffffff50500810 */ /* 0x000fe20007ffe0ff */
[----:B------:R-:W-:Y:S01]  /*64a0*/  IMAD R103, R40, 0x7effffff, RZ ;  /* 0x7effffff28677824 */ /* 0x000fe200078e02ff */
[----:B------:R-:W-:Y:S01]  /*64b0*/  ISETP.GE.U32.AND P4, PT, R105, 0x7f000001, PT ;  /* 0x7f0000016900780c */ /* 0x000fe20003f86070 */
[----:B------:R-:W-:Y:S02]  /*64c0*/  ISETP.GE.U32.AND P2, PT, R124, 0x7f000001, PT ;  /* 0x7f0000017c00780c */ /* 0x000fe40003f46070 */
[----:B------:R-:W-:Y:S01]  /*64d0*/  IMAD.HI.U32 R66, R103, 0x7f000001, R40 ;  /* 0x7f00000167427827 */ /* 0x000fe200078e0028 */
[----:B------:R-:W-:-:S03]  /*64e0*/  IADD3 R53, PT, PT, R80, R53, RZ ;  /* 0x0000003550357210 */ /* 0x000fc60007ffe0ff */
[----:B------:R-:W-:-:S04]  /*64f0*/  IMAD.WIDE.U32 R40, R91, 0x5fffffa, RZ ;  /* 0x05fffffa5b287825 */ /* 0x000fc800078e00ff */
[----:B------:R-:W-:Y:S01]  /*6500*/  IMAD R91, R91, 0x6, RZ ;  /* 0x000000065b5b7824 */ /* 0x000fe200078e02ff */
[----:B------:R-:W-:-:S03]  /*6510*/  ISETP.GE.U32.AND P0, PT, R53, 0x7f000001, PT ;  /* 0x7f0000013500780c */ /* 0x000fc60003f06070 */
[----:B------:R-:W-:Y:S01]  /*6520*/  IMAD.HI.U32 R71, R91, 0x7f000001, R40 ;  /* 0x7f0000015b477827 */ /* 0x000fe200078e0028 */
[----:B------:R-:W-:Y:S02]  /*6530*/  @P4 IADD3 R105, PT, PT, R105, -0x7f000001, RZ ;  /* 0x80ffffff69694810 */ /* 0x000fe40007ffe0ff */
[----:B------:R-:W-:Y:S02]  /*6540*/  @P2 IADD3 R124, PT, PT, R124, -0x7f000001, RZ ;  /* 0x80ffffff7c7c2810 */ /* 0x000fe40007ffe0ff */
[----:B------:R-:W-:Y:S02]  /*6550*/  ISETP.GE.U32.AND P1, PT, R71, 0x7f000001, PT ;  /* 0x7f0000014700780c */ /* 0x000fe40003f26070 */
[----:B------:R-:W-:-:S03]  /*6560*/  IADD3 R91, PT, PT, R124, R105, RZ ;  /* 0x000000697c5b7210 */ /* 0x000fc60007ffe0ff */
[----:B------:R-:W-:Y:S02]  /*6570*/  @P0 IADD3 R53, PT, PT, R53, -0x7f000001, RZ ;  /* 0x80ffffff35350810 */ /* 0x000fe40007ffe0ff */
[----:B------:R-:W-:-:S06]  /*6580*/  ISETP.GE.U32.AND P0, PT, R91, 0x7f000001, PT ;  /* 0x7f0000015b00780c */ /* 0x000fcc0003f06070 */
[----:B------:R-:W-:-:S04]  /*6590*/  @P1 IADD3 R71, PT, PT, R71, -0x7f000001, RZ ;  /* 0x80ffffff47471810 */ /* 0x000fc80007ffe0ff */
[----:B------:R-:W-:-:S03]  /*65a0*/  IADD3 R71, PT, PT, R53, R71, RZ ;  /* 0x0000004735477210 */ /* 0x000fc60007ffe0ff */
[----:B------:R-:W-:Y:S02]  /*65b0*/  @P0 IADD3 R91, PT, PT, R91, -0x7f000001, RZ ;  /* 0x80ffffff5b5b0810 */ /* 0x000fe40007ffe0ff */
[----:B------:R-:W-:Y:S01]  /*65c0*/  ISETP.GE.U32.AND P0, PT, R71, 0x7f000001, PT ;  /* 0x7f0000014700780c */ /* 0x000fe20003f06070 */
[----:B------:R-:W-:-:S12]  /*65d0*/  ISETP.GE.U32.AND P3, PT, R52, 0x7f000001, PT ;  /* 0x7f0000013400780c */ /* 0x000fd80003f66070 */
[----:B------:R-:W-:Y:S01]  /*65e0*/  @P0 IADD3 R71, PT, PT, R71, -0x7f000001, RZ ;  /* 0x80ffffff47470810 */ /* 0x000fe20007ffe0ff */
[----:B------:R-:W-:Y:S01]  /*65f0*/  ISETP.GE.U32.AND P0, PT, R58, 0x7f000001, PT ;  /* 0x7f0000013a00780c */ /* 0x000fe20003f06070 */
[----:B------:R-:W-:Y:S01]  /*6600*/  ISETP.GE.U32.AND P2, PT, R96, 0x7f000001, PT ;  /* 0x7f0000016000780c */ /* 0x000fe20003f46070 */
[----:B------:R-:W-:Y:S01]  /*6610*/  ISETP.GE.U32.AND P1, PT, R49, 0x7f000001, PT ;  /* 0x7f0000013100780c */ /* 0x000fe20003f26070 */
[----:B------:R-:W-:-:S10]  /*6620*/  @P3 IADD3 R52, PT, PT, R52, -0x7f000001, RZ ;  /* 0x80ffffff34343810 */ /* 0x000fd40007ffe0ff */
[----:B------:R-:W-:-:S05]  /*6630*/  @P0 IADD3 R58, PT, PT, R58, -0x7f000001, RZ ;  /* 0x80ffffff3a3a0810 */ /* 0x000fca0007ffe0ff */
[----:B------:R-:W-:Y:S01]  /*6640*/  ISETP.GE.U32.AND P0, PT, R58, 0x7f000001, PT ;  /* 0x7f0000013a00780c */ /* 0x000fe20003f06070 */
[----:B------:R-:W-:Y:S01]  /*6650*/  IMAD.WIDE.U32 R40, R52, 0x5fffffa, RZ ;  /* 0x05fffffa34287825 */ /* 0x000fe200078e00ff */
[----:B------:R-:W-:Y:S02]  /*6660*/  @P2 IADD3 R96, PT, PT, R96, -0x7f000001, RZ ;  /* 0x80ffffff60602810 */ /* 0x000fe40007ffe0ff */
[----:B------:R-:W-:Y:S01]  /*6670*/  @P1 IADD3 R49, PT, PT, R49, -0x7f000001, RZ ;  /* 0x80ffffff31311810 */ /* 0x000fe20007ffe0ff */
[----:B------:R-:W-:Y:S02]  /*6680*/  IMAD R103, R52, 0x6, RZ ;  /* 0x0000000634677824 */ /* 0x000fe400078e02ff */
[----:B------:R-:W-:Y:S02]  /*6690*/  IMAD R53, R96, 0x6, RZ ;  /* 0x0000000660357824 */ /* 0x000fe400078e02ff */
[----:B------:R-:W-:-:S04]  /*66a0*/  IMAD.HI.U32 R103, R103, 0x7f000001, R40 ;  /* 0x7f00000167677827 */ /* 0x000fc800078e0028 */
[----:B------:R-:W-:Y:S01]  /*66b0*/  @P0 IADD3 R58, PT, PT, R58, -0x7f000001, RZ ;  /* 0x80ffffff3a3a0810 */ /* 0x000fe20007ffe0ff */
[----:B------:R-:W-:-:S03]  /*66c0*/  IMAD.WIDE.U32 R40, R96, 0x5fffffa, RZ ;  /* 0x05fffffa60287825 */ /* 0x000fc600078e00ff */
[----:B------:R-:W-:Y:S01]  /*66d0*/  IADD3 R96, PT, PT, R58, R49, RZ ;  /* 0x000000313a607210 */ /* 0x000fe20007ffe0ff */
[----:B------:R-:W-:Y:S01]  /*66e0*/  ISETP.GE.U32.AND P1, PT, R37, 0x7f000001, PT ;  /* 0x7f0000012500780c */ /* 0x000fe20003f26070 */
[----:B------:R-:W-:-:S03]  /*66f0*/  IMAD.HI.U32 R80, R53, 0x7f000001, R40 ;  /* 0x7f00000135507827 */ /* 0x000fc600078e0028 */
[----:B------:R-:W-:Y:S01]  /*6700*/  ISETP.GE.U32.AND P0, PT, R96, 0x7f000001, PT ;  /* 0x7f0000016000780c */ /* 0x000fe20003f06070 */
[----:B------:R-:W-:-:S04]  /*6710*/  IMAD.WIDE.U32 R40, R91, R73, RZ ;  /* 0x000000495b287225 */ /* 0x000fc800078e00ff */
[----:B------:R-:W-:-:S04]  /*6720*/  IMAD R105, R40, 0x7effffff, RZ ;  /* 0x7effffff28697824 */ /* 0x000fc800078e02ff */
[----:B------:R-:W-:Y:S01]  /*6730*/  IMAD.HI.U32 R105, R105, 0x7f000001, R40 ;  /* 0x7f00000169697827 */ /* 0x000fe200078e0028 */
[----:B------:R-:W-:-:S03]  /*6740*/  @P1 IADD3 R37, PT, PT, R37, -0x7f000001, RZ ;  /* 0x80ffffff25251810 */ /* 0x000fc60007ffe0ff */
[----:B------:R-:W-:Y:S01]  /*6750*/  IMAD.WIDE.U32 R40, R71, R61, RZ ;  /* 0x0000003d47287225 */ /* 0x000fe200078e00ff */
[----:B------:R-:W-:-:S03]  /*6760*/  @P0 IADD3 R96, PT, PT, R96, -0x7f000001, RZ ;  /* 0x80ffffff60600810 */ /* 0x000fc60007ffe0ff */
[----:B------:R-:W-:Y:S02]  /*6770*/  IMAD R109, R40, 0x7effffff, RZ ;  /* 0x7effffff286d7824 */ /* 0x000fe400078e02ff */
[----:B------:R-:W-:Y:S01]  /*6780*/  IMAD.WIDE.U32 R52, R91, R57, RZ ;  /* 0x000000395b347225 */ /* 0x000fe200078e00ff */
[----:B------:R-:W-:-:S03]  /*6790*/  IADD3 R96, PT, PT, R96, R37, RZ ;  /* 0x0000002560607210 */ /* 0x000fc60007ffe0ff */
[----:B------:R-:W-:Y:S01]  /*67a0*/  IMAD.HI.U32 R109, R109, 0x7f000001, R40 ;  /* 0x7f0000016d6d7827 */ /* 0x000fe200078e0028 */
[----:B------:R-:W-:Y:S01]  /*67b0*/  ISETP.GE.U32.AND P1, PT, R107, 0x7f000001, PT ;  /* 0x7f0000016b00780c */ /* 0x000fe20003f26070 */
[----:B------:R-:W-:Y:S02]  /*67c0*/  ISETP.GE.U32.AND P0, PT, R96, 0x7f000001, PT ;  /* 0x7f0000016000780c */ /* 0x000fe40003f06070 */
[----:B------:R-:W-:-:S04]  /*67d0*/  IMAD R41, R52, 0x7effffff, RZ ;  /* 0x7effffff34297824 */ /* 0x000fc800078e02ff */
[----:B------:R-:W-:-:S04]  /*67e0*/  IMAD.HI.U32 R52, R41, 0x7f000001, R52 ;  /* 0x7f00000129347827 */ /* 0x000fc800078e0034 */
[----:B------:R-:W-:-:S04]  /*67f0*/  IMAD.WIDE.U32 R40, R91, R61, RZ ;  /* 0x0000003d5b287225 */ /* 0x000fc800078e00ff */
[----:B------:R-:W-:Y:S01]  /*6800*/  IMAD R49, R40, 0x7effffff, RZ ;  /* 0x7effffff28317824 */ /* 0x000fe200078e02ff */
[----:B------:R-:W-:Y:S02]  /*6810*/  @P1 IADD3 R107, PT, PT, R107, -0x7f000001, RZ ;  /* 0x80ffffff6b6b1810 */ /* 0x000fe40007ffe0ff */
[----:B------:R-:W-:Y:S01]  /*6820*/  @P0 IADD3 R96, PT, PT, R96, -0x7f000001, RZ ;  /* 0x80ffffff60600810 */ /* 0x000fe20007ffe0ff */
[----:B------:R-:W-:-:S04]  /*6830*/  IMAD.HI.U32 R49, R49, 0x7f000001, R40 ;  /* 0x7f00000131317827 */ /* 0x000fc800078e0028 */
[----:B------:R-:W-:Y:S01]  /*6840*/  IMAD.WIDE.U32 R40, R71, R106, RZ ;  /* 0x0000006a47287225 */ /* 0x000fe200078e00ff */
[----:B------:R-:W-:Y:S01]  /*6850*/  ISETP.GE.U32.AND P0, PT, R79, 0x7f000001, PT ;  /* 0x7f0000014f00780c */ /* 0x000fe20003f06070 */
[----:B------:R-:W-:Y:S02]  /*6860*/  IADD3 R107, PT, PT, R96, R107, RZ ;  /* 0x0000006b606b7210 */ /* 0x000fe40007ffe0ff */
[----:B------:R-:W-:-:S04]  /*6870*/  IMAD R53, R40, 0x7effffff, RZ ;  /* 0x7effffff28357824 */ /* 0x000fc800078e02ff */
[----:B------:R-:W-:Y:S01]  /*6880*/  IMAD.HI.U32 R58, R53, 0x7f000001, R40 ;  /* 0x7f000001353a7827 */ /* 0x000fe200078e0028 */
[----:B------:R-:W-:-:S03]  /*6890*/  ISETP.GE.U32.AND P1, PT, R107, 0x7f000001, PT ;  /* 0x7f0000016b00780c */ /* 0x000fc60003f26070 */
[----:B------:R-:W-:-:S04]  /*68a0*/  IMAD.WIDE.U32 R40, R71, R57, RZ ;  /* 0x0000003947287225 */ /* 0x000fc800078e00ff */
[----:B------:R-:W-:Y:S01]  /*68b0*/  IMAD R37, R40, 0x7effffff, RZ ;  /* 0x7effffff28257824 */ /* 0x000fe200078e02ff */
[----:B------:R-:W-:-:S03]  /*68c0*/  @P0 IADD3 R79, PT, PT, R79, -0x7f000001, RZ ;  /* 0x80ffffff4f4f0810 */ /* 0x000fc60007ffe0ff */
[----:B------:R-:W-:Y:S01]  /*68d0*/  IMAD.HI.U32 R37, R37, 0x7f000001, R40 ;  /* 0x7f00000125257827 */ /* 0x000fe200078e0028 */
[----:B------:R-:W-:-:S03]  /*68e0*/  ISETP.GE.U32.AND P2, PT, R51, 0x7f000001, PT ;  /* 0x7f0000013300780c */ /* 0x000fc60003f46070 */
[----:B------:R-:W-:Y:S01]  /*68f0*/  IMAD.WIDE.U32 R40, R106, UR7, RZ ;  /* 0x000000076a287c25 */ /* 0x000fe2000f8e00ff */
[----:B------:R-:W-:Y:S01]  /*6900*/  ISETP.GE.U32.AND P0, PT, R79, 0x7f000001, PT ;  /* 0x7f0000014f00780c */ /* 0x000fe20003f06070 */
[----:B------:R-:W-:Y:S02]  /*6910*/  @P1 IADD3 R107, PT, PT, R107, -0x7f000001, RZ ;  /* 0x80ffffff6b6b1810 */ /* 0x000fe40007ffe0ff */
[----:B------:R-:W-:Y:S01]  /*6920*/  IMAD R69, R40, 0x7effffff, RZ ;  /* 0x7effffff28457824 */ /* 0x000fe200078e02ff */
[----:B------:R-:W-:-:S03]  /*6930*/  ISETP.GE.U32.AND P1, PT, R110, 0x7f000001, PT ;  /* 0x7f0000016e00780c */ /* 0x000fc60003f26070 */
[----:B------:R-:W-:-:S04]  /*6940*/  IMAD.HI.U32 R69, R69, 0x7f000001, R40 ;  /* 0x7f00000145457827 */ /* 0x000fc800078e0028 */
[----:B------:R-:W-:Y:S01]  /*6950*/  IMAD.WIDE.U32 R40, R91, R106, RZ ;  /* 0x0000006a5b287225 */ /* 0x000fe200078e00ff */
[----:B------:R-:W-:-:S03]  /*6960*/  @P2 IADD3 R51, PT, PT, R51, -0x7f000001, RZ ;  /* 0x80ffffff33332810 */ /* 0x000fc60007ffe0ff */
[----:B------:R-:W-:Y:S01]  /*6970*/  IMAD R53, R40, 0x7effffff, RZ ;  /* 0x7effffff28357824 */ /* 0x000fe200078e02ff */
[----:B------:R-:W-:Y:S01]  /*6980*/  @P0 IADD3 R79, PT, PT, R79, -0x7f000001, RZ ;  /* 0x80ffffff4f4f0810 */ /* 0x000fe20007ffe0ff */
[----:B------:R-:W-:Y:S02]  /*6990*/  ISETP.GE.U32.AND P0, PT, R59, 0x7f000001, PT ;  /* 0x7f0000013b00780c */ /* 0x000fe40003f06070 */
[----:B------:R-:W-:Y:S01]  /*69a0*/  IMAD.HI.U32 R96, R53, 0x7f000001, R40 ;  /* 0x7f00000135607827 */ /* 0x000fe200078e0028 */
[----:B------:R-:W-:-:S03]  /*69b0*/  @P1 IADD3 R110, PT, PT, R110, -0x7f000001, RZ ;  /* 0x80ffffff6e6e1810 */ /* 0x000fc60007ffe0ff */
[----:B------:R-:W-:Y:S01]  /*69c0*/  IMAD.WIDE.U32 R40, R107, R106, RZ ;  /* 0x0000006a6b287225 */ /* 0x000fe200078e00ff */
[----:B------:R-:W-:Y:S01]  /*69d0*/  ISETP.GE.U32.AND P2, PT, R89, 0x7f000001, PT ;  /* 0x7f0000015900780c */ /* 0x000fe20003f46070 */
[----:B------:R-:W-:Y:S02]  /*69e0*/  ISETP.GE.U32.AND P1, PT, R51, 0x7f000001, PT ;  /* 0x7f0000013300780c */ /* 0x000fe40003f26070 */
[----:B------:R-:W-:-:S04]  /*69f0*/  IMAD R53, R40, 0x7effffff, RZ ;  /* 0x7effffff28357824 */ /* 0x000fc800078e02ff */
[----:B------:R-:W-:Y:S01]  /*6a00*/  IMAD.HI.U32 R53, R53, 0x7f000001, R40 ;  /* 0x7f00000135357827 */ /* 0x000fe200078e0028 */
[----:B------:R-:W-:-:S03]  /*6a10*/  IADD3 R110, PT, PT, R79, R110, RZ ;  /* 0x0000006e4f6e7210 */ /* 0x000fc60007ffe0ff */
[----:B------:R-:W-:Y:S01]  /*6a20*/  IMAD.WIDE.U32 R40, R57, UR6, RZ ;  /* 0x0000000639287c25 */ /* 0x000fe2000f8e00ff */
[----:B------:R-:W-:-:S03]  /*6a30*/  @P0 IADD3 R59, PT, PT, R59, -0x7f000001, RZ ;  /* 0x80ffffff3b3b0810 */ /* 0x000fc60007ffe0ff */
[----:B------:R-:W-:Y:S01]  /*6a40*/  IMAD R79, R40, 0x7effffff, RZ ;  /* 0x7effffff284f7824 */ /* 0x000fe200078e02ff */
[----:B------:R-:W-:Y:S02]  /*6a50*/  @P2 IADD3 R89, PT, PT, R89, -0x7f000001, RZ ;  /* 0x80ffffff59592810 */ /* 0x000fe40007ffe0ff */
[----:B------:R-:W-:Y:S01]  /*6a60*/  @P1 IADD3 R51, PT, PT, R51, -0x7f000001, RZ ;  /* 0x80ffffff33331810 */ /* 0x000fe20007ffe0ff */
[----:B------:R-:W-:Y:S01]  /*6a70*/  ISETP.GE.U32.AND P0, PT, R59, 0x7f000001, PT ;  /* 0x7f0000013b00780c */ /* 0x000fe20003f06070 */
[----:B------:R-:W-:-:S04]  /*6a80*/  IMAD.HI.U32 R79, R79, 0x7f000001, R40 ;  /* 0x7f0000014f4f7827 */ /* 0x000fc800078e0028 */
[----:B------:R-:W-:Y:S01]  /*6a90*/  IMAD.WIDE.U32 R40, R107, R57, RZ ;  /* 0x000000396b287225 */ /* 0x000fe200078e00ff */
[----:B------:R-:W-:-:S03]  /*6aa0*/  IADD3 R51, PT, PT, R51, R89, RZ ;  /* 0x0000005933337210 */ /* 0x000fc60007ffe0ff */
[----:B------:R-:W-:-:S04]  /*6ab0*/  IMAD R89, R40, 0x7effffff, RZ ;  /* 0x7effffff28597824 */ /* 0x000fc800078e02ff */
[----:B------:R-:W-:-:S04]  /*6ac0*/  IMAD.HI.U32 R89, R89, 0x7f000001, R40 ;  /* 0x7f00000159597827 */ /* 0x000fc800078e0028 */
[----:B------:R-:W-:Y:S01]  /*6ad0*/  IMAD.WIDE.U32 R40, R73, UR8, RZ ;  /* 0x0000000849287c25 */ /* 0x000fe2000f8e00ff */
[----:B------:R-:W-:Y:S01]  /*6ae0*/  @P0 IADD3 R59, PT, PT, R59, -0x7f000001, RZ ;  /* 0x80ffffff3b3b0810 */ /* 0x000fe20007ffe0ff */
[----:B------:R-:W-:Y:S02]  /*6af0*/  ISETP.GE.U32.AND P0, PT, R79, 0x7f000001, PT ;  /* 0x7f0000014f00780c */ /* 0x000fe40003f06070 */
[----:B------:R-:W-:Y:S01]  /*6b00*/  IMAD R121, R40, 0x7effffff, RZ ;  /* 0x7effffff28797824 */ /* 0x000fe200078e02ff */
[----:B------:R-:W-:-:S03]  /*6b10*/  ISETP.GE.U32.AND P1, PT, R98, 0x7f000001, PT ;  /* 0x7f0000016200780c */ /* 0x000fc60003f26070 */
[----:B------:R-:W-:-:S05]  /*6b20*/  IMAD.HI.U32 R121, R121, 0x7f000001, R40 ;  /* 0x7f00000179797827 */ /* 0x000fca00078e0028 */
[----:B------:R-:W-:Y:S02]  /*6b30*/  ISETP.GE.U32.AND P2, PT, R121, 0x7f000001, PT ;  /* 0x7f0000017900780c */ /* 0x000fe40003f46070 */
[----:B------:R-:W-:-:S03]  /*6b40*/  @P0 IADD3 R79, PT, PT, R79, -0x7f000001, RZ ;  /* 0x80ffffff4f4f0810 */ /* 0x000fc60007ffe0ff */
[----:B------:R-:W-:Y:S01]  /*6b50*/  @P1 IADD3 R98, PT, PT, R98, -0x7f000001, RZ ;  /* 0x80ffffff62621810 */ /* 0x000fe20007ffe0ff */
[----:B------:R-:W-:Y:S01]  /*6b60*/  ISETP.GE.U32.AND P1, PT, R69, 0x7f000001, PT ;  /* 0x7f0000014500780c */ /* 0x000fe20003f26070 */
[----:B------:R-:W-:-:S06]  /*6b70*/  ISETP.GE.U32.AND P0, PT, R79, 0x7f000001, PT ;  /* 0x7f0000014f00780c */ /* 0x000fcc0003f06070 */
[----:B------:R-:W-:-:S05]  /*6b80*/  @P2 IADD3 R121, PT, PT, R121, -0x7f000001, RZ ;  /* 0x80ffffff79792810 */ /* 0x000fca0007ffe0ff */
[----:B------:R-:W-:Y:S01]  /*6b90*/  IMAD.WIDE.U32 R40, R121, 0x5fffffa, RZ ;  /* 0x05fffffa79287825 */ /* 0x000fe200078e00ff */
[----:B------:R-:W-:-:S03]  /*6ba0*/  IADD3 R59, PT, PT, R59, R98, RZ ;  /* 0x000000623b3b7210 */ /* 0x000fc60007ffe0ff */
[----:B------:R-:W-:Y:S01]  /*6bb0*/  IMAD R121, R121, 0x6, RZ ;  /* 0x0000000679797824 */ /* 0x000fe200078e02ff */
[----:B------:R-:W-:Y:S02]  /*6bc0*/  @P1 IADD3 R69, PT, PT, R69, -0x7f000001, RZ ;  /* 0x80ffffff45451810 */ /* 0x000fe40007ffe0ff */
[----:B------:R-:W-:Y:S01]  /*6bd0*/  @P0 IADD3 R79, PT, PT, R79, -0x7f000001, RZ ;  /* 0x80ffffff4f4f0810 */ /* 0x000fe20007ffe0ff */
[----:B------:R-:W-:-:S04]  /*6be0*/  IMAD.HI.U32 R98, R121, 0x7f000001, R40 ;  /* 0x7f00000179627827 */ /* 0x000fc800078e0028 */
[----:B------:R-:W-:Y:S01]  /*6bf0*/  IMAD.WIDE.U32 R40, R61, UR13, RZ ;  /* 0x0000000d3d287c25 */ /* 0x000fe2000f8e00ff */
[----:B------:R-:W-:-:S03]  /*6c00*/  IADD3 R79, PT, PT, R79, R69, RZ ;  /* 0x000000454f4f7210 */ /* 0x000fc60007ffe0ff */
[----:B------:R-:W-:-:S04]  /*6c10*/  IMAD R69, R40, 0x7effffff, RZ ;  /* 0x7effffff28457824 */ /* 0x000fc800078e02ff */
[----:B------:R-:W-:-:S05]  /*6c20*/  IMAD.HI.U32 R69, R69, 0x7f000001, R40 ;  /* 0x7f00000145457827 */ /* 0x000fca00078e0028 */
[----:B------:R-:W-:Y:S01]  /*6c30*/  ISETP.GE.U32.AND P0, PT, R69, 0x7f000001, PT ;  /* 0x7f0000014500780c */ /* 0x000fe20003f06070 */
[----:B------:R-:W-:-:S12]  /*6c40*/  ISETP.GE.U32.AND P1, PT, R98, 0x7f000001, PT ;  /* 0x7f0000016200780c */ /* 0x000fd80003f26070 */
[----:B------:R-:W-:Y:S01]  /*6c50*/  @P0 IADD3 R69, PT, PT, R69, -0x7f000001, RZ ;  /* 0x80ffffff45450810 */ /* 0x000fe20007ffe0ff */
[----:B------:R-:W-:Y:S01]  /*6c60*/  ISETP.GE.U32.AND P0, PT, R79, 0x7f000001, PT ;  /* 0x7f0000014f00780c */ /* 0x000fe20003f06070 */
[----:B------:R-:W-:Y:S01]  /*6c70*/  @P1 IADD3 R98, PT, PT, R98, -0x7f000001, RZ ;  /* 0x80ffffff62621810 */ /* 0x000fe20007ffe0ff */
[----:B------:R-:W-:Y:S02]  /*6c80*/  ISETP.GE.U32.AND P1, PT, R46, 0x7f000001, PT ;  /* 0x7f0000012e00780c */ /* 0x000fe40003f26070 */
[----:B------:R-:W-:-:S04]  /*6c90*/  IMAD.WIDE.U32 R40, R69, 0x5fffffa, RZ ;  /* 0x05fffffa45287825 */ /* 0x000fc800078e00ff */
[----:B------:R-:W-:-:S05]  /*6ca0*/  IMAD R69, R69, 0x6, RZ ;  /* 0x0000000645457824 */ /* 0x000fca00078e02ff */
[----:B------:R-:W-:Y:S01]  /*6cb0*/  @P0 IADD3 R79, PT, PT, R79, -0x7f000001, RZ ;  /* 0x80ffffff4f4f0810 */ /* 0x000fe20007ffe0ff */
[----:B------:R-:W-:Y:S01]  /*6cc0*/  ISETP.GE.U32.AND P0, PT, R59, 0x7f000001, PT ;  /* 0x7f0000013b00780c */ /* 0x000fe20003f06070 */
[----:B------:R-:W-:-:S04]  /*6cd0*/  IMAD.HI.U32 R69, R69, 0x7f000001, R40 ;  /* 0x7f00000145457827 */ /* 0x000fc800078e0028 */
[----:B------:R-:W-:Y:S01]  /*6ce0*/  IMAD.WIDE.U32 R40, R71, R73, RZ ;  /* 0x0000004947287225 */ /* 0x000fe200078e00ff */
[----:B------:R-:W-:-:S03]  /*6cf0*/  IADD3 R124, PT, PT, R79, R98, RZ ;  /* 0x000000624f7c7210 */ /* 0x000fc60007ffe0ff */
[----:B------:R-:W-:Y:S01]  /*6d00*/  IMAD R79, R40, 0x7effffff, RZ ;  /* 0x7effffff284f7824 */ /* 0x000fe200078e02ff */
[----:B------:R-:W-:-:S03]  /*6d10*/  @P1 IADD3 R46, PT, PT, R46, -0x7f000001, RZ ;  /* 0x80ffffff2e2e1810 */ /* 0x000fc60007ffe0ff */
[----:B------:R-:W-:Y:S01]  /*6d20*/  @P0 IADD3 R59, PT, PT, R59, -0x7f000001, RZ ;  /* 0x80ffffff3b3b0810 */ /* 0x000fe20007ffe0ff */
[----:B------:R-:W-:-:S04]  /*6d30*/  IMAD.HI.U32 R79, R79, 0x7f000001, R40 ;  /* 0x7f0000014f4f7827 */ /* 0x000fc800078e0028 */
[----:B------:R-:W-:Y:S01]  /*6d40*/  IMAD.WIDE.U32 R40, R107, R61, RZ ;  /* 0x0000003d6b287225 */ /* 0x000fe200078e00ff */
[----:B------:R-:W-:-:S03]  /*6d50*/  IADD3 R46, PT, PT, R59, R46, RZ ;  /* 0x0000002e3b2e7210 */ /* 0x000fc60007ffe0ff */
[----:B------:R-:W-:Y:S01]  /*6d60*/  IMAD R59, R40, 0x7effffff, RZ ;  /* 0x7effffff283b7824 */ /* 0x000fe200078e02ff */
[----:B------:R-:W-:-:S03]  /*6d70*/  ISETP.GE.U32.AND P0, PT, R124, 0x7f000001, PT ;  /* 0x7f0000017c00780c */ /* 0x000fc60003f06070 */
[----:B------:R-:W-:-:S04]  /*6d80*/  IMAD.HI.U32 R98, R59, 0x7f000001, R40 ;  /* 0x7f0000013b627827 */ /* 0x000fc800078e0028 */
[----:B------:R-:W-:-:S04]  /*6d90*/  IMAD.WIDE.U32 R40, R73, UR13, RZ ;  /* 0x0000000d49287c25 */ /* 0x000fc8000f8e00ff */
[----:B------:R-:W-:-:S04]  /*6da0*/  IMAD R59, R40, 0x7effffff, RZ ;  /* 0x7effffff283b7824 */ /* 0x000fc800078e02ff */
[----:B------:R-:W-:Y:S01]  /*6db0*/  IMAD.HI.U32 R59, R59, 0x7f000001, R40 ;  /* 0x7f0000013b3b7827 */ /* 0x000fe200078e0028 */
[----:B------:R-:W-:-:S04]  /*6dc0*/  @P0 IADD3 R124, PT, PT, R124, -0x7f000001, RZ ;  /* 0x80ffffff7c7c0810 */ /* 0x000fc80007ffe0ff */
[----:B------:R-:W-:Y:S01]  /*6dd0*/  ISETP.GE.U32.AND P0, PT, R59, 0x7f000001, PT ;  /* 0x7f0000013b00780c */ /* 0x000fe20003f06070 */
[----:B------:R-:W-:-:S12]  /*6de0*/  ISETP.GE.U32.AND P1, PT, R69, 0x7f000001, PT ;  /* 0x7f0000014500780c */ /* 0x000fd80003f26070 */
[----:B------:R-:W-:-:S05]  /*6df0*/  @P0 IADD3 R59, PT, PT, R59, -0x7f000001, RZ ;  /* 0x80ffffff3b3b0810 */ /* 0x000fca0007ffe0ff */
[----:B------:R-:W-:-:S04]  /*6e00*/  IMAD.WIDE.U32 R40, R59, 0x5fffffa, RZ ;  /* 0x05fffffa3b287825 */ /* 0x000fc800078e00ff */
[----:B------:R-:W-:Y:S01]  /*6e10*/  IMAD R59, R59, 0x6, RZ ;  /* 0x000000063b3b7824 */ /* 0x000fe200078e02ff */
[----:B------:R-:W-:-:S03]  /*6e20*/  ISETP.GE.U32.AND P0, PT, R46, 0x7f000001, PT ;  /* 0x7f0000012e00780c */ /* 0x000fc60003f06070 */
[----:B------:R-:W-:Y:S01]  /*6e30*/  IMAD.HI.U32 R41, R59, 0x7f000001, R40 ;  /* 0x7f0000013b297827 */ /* 0x000fe200078e0028 */
[----:B------:R-:W-:-:S04]  /*6e40*/  @P1 IADD3 R69, PT, PT, R69, -0x7f000001, RZ ;  /* 0x80ffffff45451810 */ /* 0x000fc80007ffe0ff */
[----:B------:R-:W-:Y:S01]  /*6e50*/  ISETP.GE.U32.AND P1, PT, R41, 0x7f000001, PT ;  /* 0x7f0000012900780c */ /* 0x000fe20003f26070 */
[----:B------:R-:W-:-:S04]  /*6e60*/  IADD3 R69, PT, PT, R124, R69, RZ ;  /* 0x000000457c457210 */ /* 0x000fc80007ffe0ff */
[----:B------:R-:W-:Y:S01]  /*6e70*/  @P0 IADD3 R46, PT, PT, R46, -0x7f000001, RZ ;  /* 0x80ffffff2e2e0810 */ /* 0x000fe20007ffe0ff */
[----:B------:R-:W-:-:S07]  /*6e80*/  ISETP.GE.U32.AND P0, PT, R69, 0x7f000001, PT ;  /* 0x7f0000014500780c */ /* 0x000fce0003f06070 */
[----:B------:R-:W-:-:S04]  /*6e90*/  @P1 IADD3 R41, PT, PT, R41, -0x7f000001, RZ ;  /* 0x80ffffff29291810 */ /* 0x000fc80007ffe0ff */
[----:B------:R-:W-:Y:S02]  /*6ea0*/  IADD3 R46, PT, PT, R46, R41, RZ ;  /* 0x000000292e2e7210 */ /* 0x000fe40007ffe0ff */
[----:B------:R-:W-:-:S03]  /*6eb0*/  @P0 IADD3 R69, PT, PT, R69, -0x7f000001, RZ ;  /* 0x80ffffff45450810 */ /* 0x000fc60007ffe0ff */
[----:B------:R-:W-:Y:S01]  /*6ec0*/  ISETP.GE.U32.AND P0, PT, R46, 0x7f000001, PT ;  /* 0x7f0000012e00780c */ /* 0x000fe20003f06070 */
[----:B------:R-:W-:-:S12]  /*6ed0*/  ISETP.GE.U32.AND P1, PT, R50, 0x7f000001, PT ;  /* 0x7f0000013200780c */ /* 0x000fd80003f26070 */
[----:B------:R-:W-:Y:S01]  /*6ee0*/  @P0 IADD3 R46, PT, PT, R46, -0x7f000001, RZ ;  /* 0x80ffffff2e2e0810 */ /* 0x000fe20007ffe0ff */
[----:B------:R-:W-:Y:S01]  /*6ef0*/  ISETP.GE.U32.AND P0, PT, R51, 0x7f000001, PT ;  /* 0x7f0000013300780c */ /* 0x000fe20003f06070 */
[----:B------:R-:W-:Y:S01]  /*6f00*/  @P1 IADD3 R50, PT, PT, R50, -0x7f000001, RZ ;  /* 0x80ffffff32321810 */ /* 0x000fe20007ffe0ff */
[----:B------:R-:W-:Y:S01]  /*6f10*/  ISETP.GE.U32.AND P1, PT, R67, 0x7f000001, PT ;  /* 0x7f0000014300780c */ /* 0x000fe20003f26070 */
[----:B------:R-:W-:-:S10]  /*6f20*/  IMAD.WIDE.U32 R40, R107, R73, RZ ;  /* 0x000000496b287225 */ /* 0x000fd400078e00ff */
[----:B------:R-:W-:Y:S01]  /*6f30*/  @P0 IADD3 R51, PT, PT, R51, -0x7f000001, RZ ;  /* 0x80ffffff33330810 */ /* 0x000fe20007ffe0ff */
[----:B------:R-:W-:Y:S01]  /*6f40*/  ISETP.GE.U32.AND P0, PT, R110, 0x7f000001, PT ;  /* 0x7f0000016e00780c */ /* 0x000fe20003f06070 */
[----:B------:R-:W-:Y:S01]  /*6f50*/  IMAD R59, R40, 0x7effffff, RZ ;  /* 0x7effffff283b7824 */ /* 0x000fe200078e02ff */
[----:B------:R-:W-:-:S03]  /*6f60*/  @P1 IADD3 R67, PT, PT, R67, -0x7f000001, RZ ;  /* 0x80ffffff43431810 */ /* 0x000fc60007ffe0ff */
[----:B------:R-:W-:-:S04]  /*6f70*/  IMAD.HI.U32 R59, R59, 0x7f000001, R40 ;  /* 0x7f0000013b3b7827 */ /* 0x000fc800078e0028 */
[----:B------:R-:W-:-:S04]  /*6f80*/  IMAD.WIDE.U32 R40, R36, R69, RZ ;  /* 0x0000004524287225 */ /* 0x000fc800078e00ff */
[----:B------:R-:W-:Y:S01]  /*6f90*/  @P0 IADD3 R110, PT, PT, R110, -0x7f000001, RZ ;  /* 0x80ffffff6e6e0810 */ /* 0x000fe20007ffe0ff */
[----:B------:R-:W-:-:S03]  /*6fa0*/  IMAD R69, R40, 0x7effffff, RZ ;  /* 0x7effffff28457824 */ /* 0x000fc600078e02ff */
[----:B------:R-:W-:Y:S01]  /*6fb0*/  IADD3 R124, PT, PT, R110, R67, RZ ;  /* 0x000000436e7c7210 */ /* 0x000fe20007ffe0ff */
[----:B------:R-:W-:Y:S01]  /*6fc0*/  IMAD.HI.U32 R69, R69, 0x7f000001, R40 ;  /* 0x7f00000145457827 */ /* 0x000fe200078e0028 */
[----:B------:R-:W-:-:S03]  /*6fd0*/  ISETP.GE.U32.AND P1, PT, R103, 0x7f000001, PT ;  /* 0x7f0000016700780c */ /* 0x000fc60003f26070 */
[----:B------:R-:W-:Y:S01]  /*6fe0*/  IMAD.WIDE.U32 R40, R36, R91, RZ ;  /* 0x0000005b24287225 */ /* 0x000fe200078e00ff */
[----:B------:R-:W-:-:S03]  /*6ff0*/  ISETP.GE.U32.AND P0, PT, R124, 0x7f000001, PT ;  /* 0x7f0000017c00780c */ /* 0x000fc60003f06070 */
[----:B------:R-:W-:-:S04]  /*7000*/  IMAD R91, R40, 0x7effffff, RZ ;  /* 0x7effffff285b7824 */ /* 0x000fc800078e02ff */
[----:B------:R-:W-:-:S04]  /*7010*/  IMAD.HI.U32 R91, R91, 0x7f000001, R40 ;  /* 0x7f0000015b5b7827 */ /* 0x000fc800078e0028 */
[----:B------:R-:W-:Y:S01]  /*7020*/  IMAD.WIDE.U32 R40, R36, R46, RZ ;  /* 0x0000002e24287225 */ /* 0x000fe200078e00ff */
[----:B------:R-:W-:Y:S02]  /*7030*/  @P1 IADD3 R103, PT, PT, R103, -0x7f000001, RZ ;  /* 0x80ffffff67671810 */ /* 0x000fe40007ffe0ff */
[----:B------:R-:W-:Y:S01]  /*7040*/  @P0 IADD3 R124, PT, PT, R124, -0x7f000001, RZ ;  /* 0x80ffffff7c7c0810 */ /* 0x000fe20007ffe0ff */
[----:B------:R-:W-:-:S04]  /*7050*/  IMAD R121, R40, 0x7effffff, RZ ;  /* 0x7effffff28797824 */ /* 0x000fc800078e02ff */
[----:B------:R-:W-:Y:S01]  /*7060*/  IMAD.HI.U32 R46, R121, 0x7f000001, R40 ;  /* 0x7f000001792e7827 */ /* 0x000fe200078e0028 */
[----:B------:R-:W-:Y:S02]  /*7070*/  IADD3 R121, PT, PT, R51, R50, RZ ;  /* 0x0000003233797210 */ /* 0x000fe40007ffe0ff */
[----:B------:R-:W-:Y:S01]  /*7080*/  IADD3 R103, PT, PT, R124, R103, RZ ;  /* 0x000000677c677210 */ /* 0x000fe20007ffe0ff */
[----:B------:R-:W-:Y:S02]  /*7090*/  ISETP.GE.U32.AND P3, PT, R66, 0x7f000001, PT ;  /* 0x7f0000014200780c */ /* 0x000fe40003f66070 */
[----:B------:R-:W-:Y:S02]  /*70a0*/  ISETP.GE.U32.AND P2, PT, R121, 0x7f000001, PT ;  /* 0x7f0000017900780c */ /* 0x000fe40003f46070 */
[----:B------:R-:W-:Y:S01]  /*70b0*/  ISETP.GE.U32.AND P0, PT, R103, 0x7f000001, PT ;  /* 0x7f0000016700780c */ /* 0x000fe20003f06070 */
[----:B------:R-:W-:-:S04]  /*70c0*/  IMAD.WIDE.U32 R40, R36, R71, RZ ;  /* 0x0000004724287225 */ /* 0x000fc800078e00ff */
[----:B------:R-:W-:Y:S02]  /*70d0*/  IMAD R71, R40, 0x7effffff, RZ ;  /* 0x7effffff28477824 */ /* 0x000fe400078e02ff */
[----:B------:R-:W-:Y:S02]  /*70e0*/  IMAD.WIDE.U32 R50, R115, R45, RZ ;  /* 0x0000002d73327225 */ /* 0x000fe400078e00ff */
[----:B------:R-:W-:Y:S02]  /*70f0*/  @P3 IADD3 R66, PT, PT, R66, -0x7f000001, RZ ;  /* 0x80ffffff42423810 */ /* 0x000fe40007ffe0ff */
[----:B------:R-:W-:Y:S01]  /*7100*/  IMAD.HI.U32 R40, R71, 0x7f000001, R40 ;  /* 0x7f00000147287827 */ /* 0x000fe200078e0028 */
[----:B------:R-:W-:Y:S02]  /*7110*/  @P2 IADD3 R121, PT, PT, R121, -0x7f000001, RZ ;  /* 0x80ffffff79792810 */ /* 0x000fe40007ffe0ff */
[----:B------:R-:W-:Y:S01]  /*7120*/  @P0 IADD3 R103, PT, PT, R103, -0x7f000001, RZ ;  /* 0x80ffffff67670810 */ /* 0x000fe20007ffe0ff */
[----:B------:R-:W-:Y:S01]  /*7130*/  IMAD R71, R50, 0x7effffff, RZ ;  /* 0x7effffff32477824 */ /* 0x000fe200078e02ff */
[----:B------:R-:W-:Y:S01]  /*7140*/  ISETP.GE.U32.AND P0, PT, R105, 0x7f000001, PT ;  /* 0x7f0000016900780c */ /* 0x000fe20003f06070 */
[----:B------:R-:W-:-:S02]  /*7150*/  IADD3 R67, PT, PT, R121, R66, RZ ;  /* 0x0000004279437210 */ /* 0x000fc40007ffe0ff */
[----:B------:R-:W-:-:S04]  /*7160*/  IMAD.HI.U32 R71, R71, 0x7f000001, R50 ;  /* 0x7f00000147477827 */ /* 0x000fc800078e0032 */
[----:B------:R-:W-:Y:S01]  /*7170*/  IMAD.WIDE.U32 R50, R115, R85, RZ ;  /* 0x0000005573327225 */ /* 0x000fe200078e00ff */
[----:B------:R-:W-:-:S03]  /*7180*/  ISETP.GE.U32.AND P2, PT, R67, 0x7f000001, PT ;  /* 0x7f0000014300780c */ /* 0x000fc60003f46070 */
[----:B------:R-:W-:-:S04]  /*7190*/  IMAD R41, R50, 0x7effffff, RZ ;  /* 0x7effffff32297824 */ /* 0x000fc800078e02ff */
[----:B------:R-:W-:Y:S01]  /*71a0*/  IMAD.HI.U32 R41, R41, 0x7f000001, R50 ;  /* 0x7f00000129297827 */ /* 0x000fe200078e0032 */
[----:B------:R-:W-:-:S03]  /*71b0*/  @P0 IADD3 R105, PT, PT, R105, -0x7f000001, RZ ;  /* 0x80ffffff69690810 */ /* 0x000fc60007ffe0ff */
[----:B------:R-:W-:Y:S01]  /*71c0*/  IMAD.WIDE.U32 R50, R62, R45, RZ ;  /* 0x0000002d3e327225 */ /* 0x000fe200078e00ff */
[----:B------:R-:W-:-:S03]  /*71d0*/  ISETP.GE.U32.AND P0, PT, R79, 0x7f000001, PT ;  /* 0x7f0000014f00780c */ /* 0x000fc60003f06070 */
[----:B------:R-:W-:Y:S01]  /*71e0*/  IMAD R115, R50, 0x7effffff, RZ ;  /* 0x7effffff32737824 */ /* 0x000fe200078e02ff */
[----:B------:R-:W-:-:S03]  /*71f0*/  @P2 IADD3 R67, PT, PT, R67, -0x7f000001, RZ ;  /* 0x80ffffff43432810 */ /* 0x000fc60007ffe0ff */
[----:B------:R-:W-:-:S04]  /*7200*/  IMAD.HI.U32 R110, R115, 0x7f000001, R50 ;  /* 0x7f000001736e7827 */ /* 0x000fc800078e0032 */
[----:B------:R-:W-:-:S04]  /*7210*/  IMAD.WIDE.U32 R50, R62, R85, RZ ;  /* 0x000000553e327225 */ /* 0x000fc800078e00ff */
[----:B------:R-:W-:Y:S02]  /*7220*/  IMAD R115, R50, 0x7effffff, RZ ;  /* 0x7effffff32737824 */ /* 0x000fe400078e02ff */
[----:B------:R-:W-:Y:S01]  /*7230*/  IMAD.WIDE.U32 R66, R36, R67, RZ ;  /* 0x0000004324427225 */ /* 0x000fe200078e00ff */
[----:B------:R-:W-:Y:S01]  /*7240*/  @P0 IADD3 R79, PT, PT, R79, -0x7f000001, RZ ;  /* 0x80ffffff4f4f0810 */ /* 0x000fe20007ffe0ff */
[----:B------:R-:W-:Y:S02]  /*7250*/  ISETP.GE.U32.AND P0, PT, R119, 0x7f000001, PT ;  /* 0x7f0000017700780c */ /* 0x000fe40003f06070 */
[----:B------:R-:W-:Y:S01]  /*7260*/  IMAD.HI.U32 R62, R115, 0x7f000001, R50 ;  /* 0x7f000001733e7827 */ /* 0x000fe200078e0032 */
[----:B------:R-:W-:-:S03]  /*7270*/  ISETP.GE.U32.AND P1, PT, R109, 0x7f000001, PT ;  /* 0x7f0000016d00780c */ /* 0x000fc60003f26070 */
[----:B------:R-:W-:-:S04]  /*7280*/  IMAD R51, R66, 0x7effffff, RZ ;  /* 0x7effffff42337824 */ /* 0x000fc800078e02ff */
[----:B------:R-:W-:-:S04]  /*7290*/  IMAD.HI.U32 R66, R51, 0x7f000001, R66 ;  /* 0x7f00000133427827 */ /* 0x000fc800078e0042 */
[----:B------:R-:W-:Y:S01]  /*72a0*/  IMAD.WIDE.U32 R50, R36, R107, RZ ;  /* 0x0000006b24327225 */ /* 0x000fe200078e00ff */
[----:B------:R-:W-:-:S03]  /*72b0*/  @P0 IADD3 R119, PT, PT, R119, -0x7f000001, RZ ;  /* 0x80ffffff77770810 */ /* 0x000fc60007ffe0ff */
[----:B------:R-:W-:Y:S01]  /*72c0*/  IMAD R115, R50, 0x7effffff, RZ ;  /* 0x7effffff32737824 */ /* 0x000fe200078e02ff */
[----:B------:R-:W-:-:S03]  /*72d0*/  @P1 IADD3 R109, PT, PT, R109, -0x7f000001, RZ ;  /* 0x80ffffff6d6d1810 */ /* 0x000fc60007ffe0ff */
[----:B------:R-:W-:Y:S01]  /*72e0*/  IMAD.HI.U32 R115, R115, 0x7f000001, R50 ;  /* 0x7f00000173737827 */ /* 0x000fe200078e0032 */
[----:B------:R-:W-:-:S03]  /*72f0*/  ISETP.GE.U32.AND P0, PT, R119, 0x7f000001, PT ;  /* 0x7f0000017700780c */ /* 0x000fc60003f06070 */
[----:B------:R-:W-:Y:S01]  /*7300*/  IMAD.WIDE.U32 R50, R103, R106, RZ ;  /* 0x0000006a67327225 */ /* 0x000fe200078e00ff */
[----:B------:R-:W-:-:S03]  /*7310*/  ISETP.GE.U32.AND P1, PT, R120, 0x7f000001, PT ;  /* 0x7f0000017800780c */ /* 0x000fc60003f26070 */
[----:B------:R-:W-:Y:S01]  /*7320*/  IMAD R67, R50, 0x7effffff, RZ ;  /* 0x7effffff32437824 */ /* 0x000fe200078e02ff */
[----:B------:R-:W-:-:S03]  /*7330*/  ISETP.GE.U32.AND P2, PT, R89, 0x7f000001, PT ;  /* 0x7f0000015900780c */ /* 0x000fc60003f46070 */
[----:B------:R-:W-:-:S04]  /*7340*/  IMAD.HI.U32 R67, R67, 0x7f000001, R50 ;  /* 0x7f00000143437827 */ /* 0x000fc800078e0032 */
[----:B------:R-:W-:Y:S01]  /*7350*/  IMAD.WIDE.U32 R50, R103, R61, RZ ;  /* 0x0000003d67327225 */ /* 0x000fe200078e00ff */
[----:B------:R-:W-:-:S03]  /*7360*/  @P0 IADD3 R119, PT, PT, R119, -0x7f000001, RZ ;  /* 0x80ffffff77770810 */ /* 0x000fc60007ffe0ff */
[----:B------:R-:W-:Y:S01]  /*7370*/  IMAD R61, R50, 0x7effffff, RZ ;  /* 0x7effffff323d7824 */ /* 0x000fe200078e02ff */
[----:B------:R-:W-:-:S03]  /*7380*/  @P1 IADD3 R120, PT, PT, R120, -0x7f000001, RZ ;  /* 0x80ffffff78781810 */ /* 0x000fc60007ffe0ff */
[----:B------:R-:W-:Y:S01]  /*7390*/  IMAD.HI.U32 R61, R61, 0x7f000001, R50 ;  /* 0x7f0000013d3d7827 */ /* 0x000fe200078e0032 */
[----:B------:R-:W-:-:S03]  /*73a0*/  @P2 IADD3 R89, PT, PT, R89, -0x7f000001, RZ ;  /* 0x80ffffff59592810 */ /* 0x000fc60007ffe0ff */
[----:B------:R-:W-:Y:S01]  /*73b0*/  IMAD.WIDE.U32 R50, R103, R57, RZ ;  /* 0x0000003967327225 */ /* 0x000fe200078e00ff */
[----:B------:R-:W-:Y:S01]  /*73c0*/  IADD3 R119, PT, PT, R119, R120, RZ ;  /* 0x0000007877777210 */ /* 0x000fe20007ffe0ff */
[----:B------:R-:W-:Y:S02]  /*73d0*/  ISETP.GE.U32.AND P2, PT, R67, 0x7f000001, PT ;  /* 0x7f0000014300780c */ /* 0x000fe40003f46070 */
[----:B------:R-:W-:Y:S01]  /*73e0*/  IMAD R57, R50, 0x7effffff, RZ ;  /* 0x7effffff32397824 */ /* 0x000fe200078e02ff */
[----:B------:R-:W-:Y:S01]  /*73f0*/  ISETP.GE.U32.AND P1, PT, R78, 0x7f000001, PT ;  /* 0x7f0000014e00780c */ /* 0x000fe20003f26070 */
[----:B------:R-:W-:Y:S02]  /*7400*/  ISETP.GE.U32.AND P0, PT, R119, 0x7f000001, PT ;  /* 0x7f0000017700780c */ /* 0x000fe40003f06070 */
[----:B------:R-:W-:-:S04]  /*7410*/  IMAD.HI.U32 R57, R57, 0x7f000001, R50 ;  /* 0x7f00000139397827 */ /* 0x000fc800078e0032 */
[----:B------:R-:W-:Y:S01]  /*7420*/  IMAD.WIDE.U32 R50, R105, 0x5fffffa, RZ ;  /* 0x05fffffa69327825 */ /* 0x000fe200078e00ff */
[----:B------:R-:W-:-:S03]  /*7430*/  ISETP.GE.U32.AND P3, PT, R57, 0x7f000001, PT ;  /* 0x7f0000013900780c */ /* 0x000fc60003f66070 */
[----:B------:R-:W-:Y:S02]  /*7440*/  IMAD R105, R105, 0x6, RZ ;  /* 0x0000000669697824 */ /* 0x000fe400078e02ff */
[----:B------:R-:W-:Y:S01]  /*7450*/  IMAD.WIDE.U32 R106, R109, 0x5fffffa, RZ ;  /* 0x05fffffa6d6a7825 */ /* 0x000fe200078e00ff */
[----:B------:R-:W-:-:S03]  /*7460*/  @P2 IADD3 R67, PT, PT, R67, -0x7f000001, RZ ;  /* 0x80ffffff43432810 */ /* 0x000fc60007ffe0ff */
[----:B------:R-:W-:-:S04]  /*7470*/  IMAD.HI.U32 R105, R105, 0x7f000001, R50 ;  /* 0x7f00000169697827 */ /* 0x000fc800078e0032 */
[----:B------:R-:W-:-:S04]  /*7480*/  IMAD.WIDE.U32 R50, R89, 0x5fffffa, RZ ;  /* 0x05fffffa59327825 */ /* 0x000fc800078e00ff */
[----:B------:R-:W-:Y:S02]  /*7490*/  IMAD R109, R109, 0x6, RZ ;  /* 0x000000066d6d7824 */ /* 0x000fe400078e02ff */
[----:B------:R-:W-:Y:S01]  /*74a0*/  IMAD R89, R89, 0x6, RZ ;  /* 0x0000000659597824 */ /* 0x000fe200078e02ff */
[----:B------:R-:W-:Y:S01]  /*74b0*/  @P1 IADD3 R78, PT, PT, R78, -0x7f000001, RZ ;  /* 0x80ffffff4e4e1810 */ /* 0x000fe20007ffe0ff */
[----:B------:R-:W-:Y:S01]  /*74c0*/  IMAD.HI.U32 R106, R109, 0x7f000001, R106 ;  /* 0x7f0000016d6a7827 */ /* 0x000fe200078e006a */
[----:B------:R-:W-:Y:S01]  /*74d0*/  @P0 IADD3 R119, PT, PT, R119, -0x7f000001, RZ ;  /* 0x80ffffff77770810 */ /* 0x000fe20007ffe0ff */
[----:B------:R-:W-:Y:S01]  /*74e0*/  ISETP.GE.U32.AND P1, PT, R105, 0x7f000001, PT ;  /* 0x7f0000016900780c */ /* 0x000fe20003f26070 */
[----:B------:R-:W-:Y:S01]  /*74f0*/  ISETP.GE.U32.AND P0, PT, R67, 0x7f000001, PT ;  /* 0x7f0000014300780c */ /* 0x000fe20003f06070 */
[----:B------:R-:W-:Y:S01]  /*7500*/  IMAD.HI.U32 R107, R89, 0x7f000001, R50 ;  /* 0x7f000001596b7827 */ /* 0x000fe200078e0032 */
[----:B------:R-:W-:-:S03]  /*7510*/  @P3 IADD3 R57, PT, PT, R57, -0x7f000001, RZ ;  /* 0x80ffffff39393810 */ /* 0x000fc60007ffe0ff */
[----:B------:R-:W-:-:S04]  /*7520*/  IMAD.WIDE.U32 R50, R79, 0x5fffffa, RZ ;  /* 0x05fffffa4f327825 */ /* 0x000fc800078e00ff */
[----:B------:R-:W-:Y:S01]  /*7530*/  IMAD R79, R79, 0x6, RZ ;  /* 0x000000064f4f7824 */ /* 0x000fe200078e02ff */
[----:B------:R-:W-:Y:S01]  /*7540*/  ISETP.GE.U32.AND P3, PT, R96, 0x7f000001, PT ;  /* 0x7f0000016000780c */ /* 0x000fe20003f66070 */
[----:B------:R-:W-:Y:S02]  /*7550*/  ISETP.GE.U32.AND P2, PT, R57, 0x7f000001, PT ;  /* 0x7f0000013900780c */ /* 0x000fe40003f46070 */
[----:B------:R-:W-:-:S04]  /*7560*/  IMAD.HI.U32 R109, R79, 0x7f000001, R50 ;  /* 0x7f0000014f6d7827 */ /* 0x000fc800078e0032 */
[----:B------:R-:W-:Y:S01]  /*7570*/  IMAD.WIDE.U32 R50, R63, R45, RZ ;  /* 0x0000002d3f327225 */ /* 0x000fe200078e00ff */
[----:B------:R-:W-:Y:S02]  /*7580*/  IADD3 R119, PT, PT, R119, R78, RZ ;  /* 0x0000004e77777210 */ /* 0x000fe40007ffe0ff */
[----:B------:R-:W-:Y:S02]  /*7590*/  @P1 IADD3 R105, PT, PT, R105, -0x7f000001, RZ ;  /* 0x80ffffff69691810 */ /* 0x000fe40007ffe0ff */
[----:B------:R-:W-:Y:S01]  /*75a0*/  @P0 IADD3 R67, PT, PT, R67, -0x7f000001, RZ ;  /* 0x80ffffff43430810 */ /* 0x000fe20007ffe0ff */
[----:B------:R-:W-:Y:S01]  /*75b0*/  IMAD R79, R50, 0x7effffff, RZ ;  /* 0x7effffff324f7824 */ /* 0x000fe200078e02ff */
[----:B------:R-:W-:-:S03]  /*75c0*/  ISETP.GE.U32.AND P1, PT, R119, 0x7f000001, PT ;  /* 0x7f0000017700780c */ /* 0x000fc60003f26070 */
[----:B------:R-:W-:Y:S01]  /*75d0*/  IMAD.HI.U32 R79, R79, 0x7f000001, R50 ;  /* 0x7f0000014f4f7827 */ /* 0x000fe200078e0032 */
[----:B------:R-:W-:-:S03]  /*75e0*/  IADD3 R67, PT, PT, R67, R105, RZ ;  /* 0x0000006943437210 */ /* 0x000fc60007ffe0ff */
[----:B------:R-:W-:Y:S01]  /*75f0*/  IMAD.WIDE.U32 R50, R63, R85, RZ ;  /* 0x000000553f327225 */ /* 0x000fe200078e00ff */
[----:B------:R-:W-:Y:S01]  /*7600*/  ISETP.GE.U32.AND P0, PT, R80, 0x7f000001, PT ;  /* 0x7f0000015000780c */ /* 0x000fe20003f06070 */
[----:B------:R-:W-:Y:S02]  /*7610*/  @P3 IADD3 R96, PT, PT, R96, -0x7f000001, RZ ;  /* 0x80ffffff60603810 */ /* 0x000fe40007ffe0ff */
[----:B------:R-:W-:Y:S01]  /*7620*/  @P2 IADD3 R57, PT, PT, R57, -0x7f000001, RZ ;  /* 0x80ffffff39392810 */ /* 0x000fe20007ffe0ff */
[----:B------:R-:W-:Y:S01]  /*7630*/  IMAD R63, R50, 0x7effffff, RZ ;  /* 0x7effffff323f7824 */ /* 0x000fe200078e02ff */
[----:B------:R-:W-:Y:S01]  /*7640*/  ISETP.GE.U32.AND P4, PT, R106, 0x7f000001, PT ;  /* 0x7f0000016a00780c */ /* 0x000fe20003f86070 */
[----:B------:R-:W-:Y:S01]  /*7650*/  ISETP.GE.U32.AND P3, PT, R67, 0x7f000001, PT ;  /* 0x7f0000014300780c */ /* 0x000fe20003f66070 */
[----:B------:R-:W-:Y:S01]  /*7660*/  ISETP.GE.U32.AND P5, PT, R98, 0x7f000001, PT ;  /* 0x7f0000016200780c */ /* 0x000fe20003fa6070 */
[----:B------:R-:W-:Y:S01]  /*7670*/  IMAD.HI.U32 R63, R63, 0x7f000001, R50 ;  /* 0x7f0000013f3f7827 */ /* 0x000fe200078e0032 */
[----:B------:R-:W-:-:S03]  /*7680*/  IADD3 R96, PT, PT, R57, R96, RZ ;  /* 0x0000006039607210 */ /* 0x000fc60007ffe0ff */
[----:B------:R-:W-:Y:S01]  /*7690*/  IMAD.WIDE.U32 R50, R55, R45, RZ ;  /* 0x0000002d37327225 */ /* 0x000fe200078e00ff */
[----:B------:R-:W-:Y:S01]  /*76a0*/  @P1 IADD3 R119, PT, PT, R119, -0x7f000001, RZ ;  /* 0x80ffffff77771810 */ /* 0x000fe20007ffe0ff */
[----:B------:R-:W-:Y:S02]  /*76b0*/  ISETP.GE.U32.AND P2, PT, R109, 0x7f000001, PT ;  /* 0x7f0000016d00780c */ /* 0x000fe40003f46070 */
[----:B------:R-:W-:Y:S01]  /*76c0*/  IMAD R89, R50, 0x7effffff, RZ ;  /* 0x7effffff32597824 */ /* 0x000fe200078e02ff */
[----:B------:R-:W-:Y:S01]  /*76d0*/  ISETP.GE.U32.AND P1, PT, R96, 0x7f000001, PT ;  /* 0x7f0000016000780c */ /* 0x000fe20003f26070 */
[----:B------:R-:W-:Y:S02]  /*76e0*/  @P0 IADD3 R80, PT, PT, R80, -0x7f000001, RZ ;  /* 0x80ffffff50500810 */ /* 0x000fe40007ffe0ff */
[----:B------:R-:W-:Y:S01]  /*76f0*/  IMAD.HI.U32 R89, R89, 0x7f000001, R50 ;  /* 0x7f00000159597827 */ /* 0x000fe200078e0032 */
[----:B------:R-:W-:Y:S02]  /*7700*/  @P4 IADD3 R106, PT, PT, R106, -0x7f000001, RZ ;  /* 0x80ffffff6a6a4810 */ /* 0x000fe40007ffe0ff */
[----:B------:R-:W-:Y:S01]  /*7710*/  @P3 IADD3 R67, PT, PT, R67, -0x7f000001, RZ ;  /* 0x80ffffff43433810 */ /* 0x000fe20007ffe0ff */
[----:B------:R-:W-:Y:S01]  /*7720*/  IMAD.WIDE.U32 R50, R55, R85, RZ ;  /* 0x0000005537327225 */ /* 0x000fe200078e00ff */
[----:B------:R-:W-:-:S02]  /*7730*/  @P5 IADD3 R98, PT, PT, R98, -0x7f000001, RZ ;  /* 0x80ffffff62625810 */ /* 0x000fc40007ffe0ff */
[----:B------:R-:W-:Y:S01]  /*7740*/  IADD3 R119, PT, PT, R119, R80, RZ ;  /* 0x0000005077777210 */ /* 0x000fe20007ffe0ff */
[----:B------:R-:W-:Y:S01]  /*7750*/  IMAD R55, R50, 0x7effffff, RZ ;  /* 0x7effffff32377824 */ /* 0x000fe200078e02ff */
[----:B------:R-:W-:Y:S02]  /*7760*/  IADD3 R80, PT, PT, R67, R106, RZ ;  /* 0x0000006a43507210 */ /* 0x000fe40007ffe0ff */
[----:B------:R-:W-:Y:S01]  /*7770*/  @P2 IADD3 R109, PT, PT, R109, -0x7f000001, RZ ;  /* 0x80ffffff6d6d2810 */ /* 0x000fe20007ffe0ff */
[----:B------:R-:W-:Y:S01]  /*7780*/  IMAD.HI.U32 R55, R55, 0x7f000001, R50 ;  /* 0x7f00000137377827 */ /* 0x000fe200078e0032 */
[----:B------:R-:W-:Y:S01]  /*7790*/  @P1 IADD3 R96, PT, PT, R96, -0x7f000001, RZ ;  /* 0x80ffffff60601810 */ /* 0x000fe20007ffe0ff */
[----:B------:R-:W-:Y:S02]  /*77a0*/  ISETP.GE.U32.AND P0, PT, R107, 0x7f000001, PT ;  /* 0x7f0000016b00780c */ /* 0x000fe40003f06070 */
[----:B------:R-:W-:Y:S01]  /*77b0*/  IMAD.WIDE.U32 R50, R98, 0x5fffffa, RZ ;  /* 0x05fffffa62327825 */ /* 0x000fe200078e00ff */
[----:B------:R-:W-:-:S03]  /*77c0*/  ISETP.GE.U32.AND P3, PT, R80, 0x7f000001, PT ;  /* 0x7f0000015000780c */ /* 0x000fc60003f66070 */
[----:B------:R-:W-:Y:S01]  /*77d0*/  IMAD R57, R98, 0x6, RZ ;  /* 0x0000000662397824 */ /* 0x000fe200078e02ff */
[----:B------:R-:W-:-:S03]  /*77e0*/  IADD3 R96, PT, PT, R96, R109, RZ ;  /* 0x0000006d60607210 */ /* 0x000fc60007ffe0ff */
[----:B------:R-:W-:Y:S01]  /*77f0*/  IMAD.HI.U32 R67, R57, 0x7f000001, R50 ;  /* 0x7f00000139437827 */ /* 0x000fe200078e0032 */
[----:B------:R-:W-:Y:S01]  /*7800*/  ISETP.GE.U32.AND P2, PT, R61, 0x7f000001, PT ;  /* 0x7f0000013d00780c */ /* 0x000fe20003f46070 */
[----:B------:R-:W-:-:S03]  /*7810*/  ISETP.GE.U32.AND P4, PT, R96, 0x7f000001, PT ;  /* 0x7f0000016000780c */ /* 0x000fc60003f86070 */
[----:B------:R-:W-:Y:S01]  /*7820*/  ISETP.GE.U32.AND P5, PT, R67, 0x7f000001, PT ;  /* 0x7f0000014300780c */ /* 0x000fe20003fa6070 */
[----:B------:R-:W-:Y:S02]  /*7830*/  @P0 IADD3 R107, PT, PT, R107, -0x7f000001, RZ ;  /* 0x80ffffff6b6b0810 */ /* 0x000fe40007ffe0ff */
[----:B------:R-:W-:Y:S01]  /*7840*/  @P3 IADD3 R80, PT, PT, R80, -0x7f000001, RZ ;  /* 0x80ffffff50503810 */ /* 0x000fe20007ffe0ff */
[----:B------:R-:W-:-:S03]  /*7850*/  ISETP.GE.U32.AND P1, PT, R119, 0x7f000001, PT ;  /* 0x7f0000017700780c */ /* 0x000fc60003f26070 */
[----:B------:R-:W-:Y:S01]  /*7860*/  IADD3 R80, PT, PT, R80, R107, RZ ;  /* 0x0000006b50507210 */ /* 0x000fe20007ffe0ff */
[----:B------:R-:W-:Y:S01]  /*7870*/  IMAD.WIDE.U32 R50, R103, R73, RZ ;  /* 0x0000004967327225 */ /* 0x000fe200078e00ff */
[----:B------:R-:W-:Y:S02]  /*7880*/  @P2 IADD3 R61, PT, PT, R61, -0x7f000001, RZ ;  /* 0x80ffffff3d3d2810 */ /* 0x000fe40007ffe0ff */
[----:B------:R-:W-:Y:S01]  /*7890*/  @P4 IADD3 R96, PT, PT, R96, -0x7f000001, RZ ;  /* 0x80ffffff60604810 */ /* 0x000fe20007ffe0ff */
[----:B------:R-:W-:Y:S01]  /*78a0*/  ISETP.GE.U32.AND P2, PT, R80, 0x7f000001, PT ;  /* 0x7f0000015000780c */ /* 0x000fe20003f46070 */
[----:B------:R-:W-:Y:S01]  /*78b0*/  @P5 IADD3 R67, PT, PT, R67, -0x7f000001, RZ ;  /* 0x80ffffff43435810 */ /* 0x000fe20007ffe0ff */
[----:B------:R-:W-:Y:S01]  /*78c0*/  IMAD R57, R50, 0x7effffff, RZ ;  /* 0x7effffff32397824 */ /* 0x000fe200078e02ff */
[----:B------:R-:W-:Y:S02]  /*78d0*/  ISETP.GE.U32.AND P0, PT, R61, 0x7f000001, PT ;  /* 0x7f0000013d00780c */ /* 0x000fe40003f06070 */
[----:B------:R-:W-:-:S02]  /*78e0*/  @P1 IADD3 R119, PT, PT, R119, -0x7f000001, RZ ;  /* 0x80ffffff77771810 */ /* 0x000fc40007ffe0ff */
[----:B------:R-:W-:Y:S01]  /*78f0*/  IADD3 R73, PT, PT, R96, R67, RZ ;  /* 0x0000004360497210 */ /* 0x000fe20007ffe0ff */
[----:B------:R-:W-:Y:S01]  /*7900*/  ISETP.GE.U32.AND P1, PT, R52, 0x7f000001, PT ;  /* 0x7f0000013400780c */ /* 0x000fe20003f26070 */
[----:B------:R-:W-:Y:S01]  /*7910*/  ISETP.GE.U32.AND P4, PT, R59, 0x7f000001, PT ;  /* 0x7f0000013b00780c */ /* 0x000fe20003f86070 */
[----:B------:R-:W-:Y:S02]  /*7920*/  IMAD.HI.U32 R78, R57, 0x7f000001, R50 ;  /* 0x7f000001394e7827 */ /* 0x000fe400078e0032 */
[----:B------:R-:W-:Y:S02]  /*7930*/  ISETP.GE.U32.AND P3, PT, R73, 0x7f000001, PT ;  /* 0x7f0000014900780c */ /* 0x000fe40003f66070 */
[----:B------:R-:W-:Y:S01]  /*7940*/  IMAD.WIDE.U32 R50, R36, R103, RZ ;  /* 0x0000006724327225 */ /* 0x000fe200078e00ff */
[----:B------:R-:W-:-:S03]  /*7950*/  @P2 IADD3 R80, PT, PT, R80, -0x7f000001, RZ ;  /* 0x80ffffff50502810 */ /* 0x000fc60007ffe0ff */
[----:B------:R-:W-:Y:S02]  /*7960*/  IMAD R57, R50, 0x7effffff, RZ ;  /* 0x7effffff32397824 */ /* 0x000fe400078e02ff */
[----:B------:R-:W-:Y:S01]  /*7970*/  IMAD.WIDE.U32 R106, R36, R119, RZ ;  /* 0x00000077246a7225 */ /* 0x000fe200078e00ff */
[----:B------:R-:W-:Y:S02]  /*7980*/  @P1 IADD3 R52, PT, PT, R52, -0x7f000001, RZ ;  /* 0x80ffffff34341810 */ /* 0x000fe40007ffe0ff */
[----:B------:R-:W-:Y:S01]  /*7990*/  @P0 IADD3 R61, PT, PT, R61, -0x7f000001, RZ ;  /* 0x80ffffff3d3d0810 */ /* 0x000fe20007ffe0ff */
[----:B------:R-:W-:Y:S01]  /*79a0*/  IMAD.HI.U32 R57, R57, 0x7f000001, R50 ;  /* 0x7f00000139397827 */ /* 0x000fe200078e0032 */
[----:B------:R-:W-:-:S03]  /*79b0*/  @P4 IADD3 R59, PT, PT, R59, -0x7f000001, RZ ;  /* 0x80ffffff3b3b4810 */ /* 0x000fc60007ffe0ff */
[----:B------:R-:W-:Y:S01]  /*79c0*/  IMAD.WIDE.U32 R50, R80, R5, RZ ;  /* 0x0000000550327225 */ /* 0x000fe200078e00ff */
[----:B------:R-:W-:-:S03]  /*79d0*/  @P3 IADD3 R73, PT, PT, R73, -0x7f000001, RZ ;  /* 0x80ffffff49493810 */ /* 0x000fc60007ffe0ff */
[----:B------:R-:W-:Y:S02]  /*79e0*/  IMAD R109, R106, 0x7effffff, RZ ;  /* 0x7effffff6a6d7824 */ /* 0x000fe400078e02ff */
[----:B------:R-:W-:Y:S01]  /*79f0*/  IMAD R105, R50, 0x7effffff, RZ ;  /* 0x7effffff32697824 */ /* 0x000fe200078e02ff */
[----:B------:R-:W-:Y:S01]  /*7a00*/  IADD3 R61, PT, PT, R61, R52, RZ ;  /* 0x000000343d3d7210 */ /* 0x000fe20007ffe0ff */
[----:B------:R-:W-:Y:S01]  /*7a10*/  IMAD.HI.U32 R109, R109, 0x7f000001, R106 ;  /* 0x7f0000016d6d7827 */ /* 0x000fe200078e006a */
[----:B------:R-:W-:-:S03]  /*7a20*/  ISETP.GE.U32.AND P0, PT, R78, 0x7f000001, PT ;  /* 0x7f0000014e00780c */ /* 0x000fc60003f06070 */
[----:B------:R-:W-:Y:S01]  /*7a30*/  IMAD.WIDE.U32 R106, R59, 0x5fffffa, RZ ;  /* 0x05fffffa3b6a7825 */ /* 0x000fe200078e00ff */
[----:B------:R-:W-:-:S03]  /*7a40*/  ISETP.GE.U32.AND P1, PT, R61, 0x7f000001, PT ;  /* 0x7f0000013d00780c */ /* 0x000fc60003f26070 */
[----:B------:R-:W-:Y:S02]  /*7a50*/  IMAD R67, R59, 0x6, RZ ;  /* 0x000000063b437824 */ /* 0x000fe400078e02ff */
[----:B------:R-:W-:-:S04]  /*7a60*/  IMAD.HI.U32 R105, R105, 0x7f000001, R50 ;  /* 0x7f00000169697827 */ /* 0x000fc800078e0032 */
[----:B------:R-:W-:-:S04]  /*7a70*/  IMAD.WIDE.U32 R50, R73, R4, RZ ;  /* 0x0000000449327225 */ /* 0x000fc800078e00ff */
[----:B------:R-:W-:-:S04]  /*7a80*/  IMAD.HI.U32 R59, R67, 0x7f000001, R106 ;  /* 0x7f000001433b7827 */ /* 0x000fc800078e006a */
[----:B------:R-:W-:Y:S01]  /*7a90*/  IMAD R67, R50, 0x7effffff, RZ ;  /* 0x7effffff32437824 */ /* 0x000fe200078e02ff */
[----:B------:R-:W-:-:S03]  /*7aa0*/  ISETP.GE.U32.AND P2, PT, R58, 0x7f000001, PT ;  /* 0x7f0000013a00780c */ /* 0x000fc60003f46070 */
[----:B------:R-:W-:Y:S01]  /*7ab0*/  IMAD.HI.U32 R52, R67, 0x7f000001, R50 ;  /* 0x7f00000143347827 */ /* 0x000fe200078e0032 */
[----:B------:R-:W-:-:S03]  /*7ac0*/  @P0 IADD3 R78, PT, PT, R78, -0x7f000001, RZ ;  /* 0x80ffffff4e4e0810 */ /* 0x000fc60007ffe0ff */
[----:B------:R-:W-:Y:S01]  /*7ad0*/  IMAD.WIDE.U32 R50, R80, R6, RZ ;  /* 0x0000000650327225 */ /* 0x000fe200078e00ff */
[----:B------:R-:W-:-:S03]  /*7ae0*/  @P1 IADD3 R61, PT, PT, R61, -0x7f000001, RZ ;  /* 0x80ffffff3d3d1810 */ /* 0x000fc60007ffe0ff */
[----:B------:R-:W-:Y:S01]  /*7af0*/  IMAD R119, R50, 0x7effffff, RZ ;  /* 0x7effffff32777824 */ /* 0x000fe200078e02ff */
[----:B------:R-:W-:Y:S01]  /*7b00*/  ISETP.GE.U32.AND P1, PT, R49, 0x7f000001, PT ;  /* 0x7f0000013100780c */ /* 0x000fe20003f26070 */
[----:B------:R-:W-:Y:S02]  /*7b10*/  ISETP.GE.U32.AND P0, PT, R78, 0x7f000001, PT ;  /* 0x7f0000014e00780c */ /* 0x000fe40003f06070 */
[----:B------:R-:W-:-:S04]  /*7b20*/  IMAD.HI.U32 R119, R119, 0x7f000001, R50 ;  /* 0x7f00000177777827 */ /* 0x000fc800078e0032 */
[----:B------:R-:W-:Y:S01]  /*7b30*/  IMAD.WIDE.U32 R50, R73, R5, RZ ;  /* 0x0000000549327225 */ /* 0x000fe200078e00ff */
[----:B------:R-:W-:-:S03]  /*7b40*/  @P2 IADD3 R58, PT, PT, R58, -0x7f000001, RZ ;  /* 0x80ffffff3a3a2810 */ /* 0x000fc60007ffe0ff */
[----:B------:R-:W-:Y:S01]  /*7b50*/  IMAD R103, R50, 0x7effffff, RZ ;  /* 0x7effffff32677824 */ /* 0x000fe200078e02ff */
[----:B------:R-:W-:-:S03]  /*7b60*/  IADD3 R58, PT, PT, R61, R58, RZ ;  /* 0x0000003a3d3a7210 */ /* 0x000fc60007ffe0ff */
[----:B------:R-:W-:Y:S01]  /*7b70*/  IMAD.HI.U32 R103, R103, 0x7f000001, R50 ;  /* 0x7f00000167677827 */ /* 0x000fe200078e0032 */
[----:B------:R-:W-:Y:S02]  /*7b80*/  @P1 IADD3 R49, PT, PT, R49, -0x7f000001, RZ ;  /* 0x80ffffff31311810 */ /* 0x000fe40007ffe0ff */
[----:B------:R-:W-:Y:S01]  /*7b90*/  @P0 IADD3 R78, PT, PT, R78, -0x7f000001, RZ ;  /* 0x80ffffff4e4e0810 */ /* 0x000fe20007ffe0ff */
[----:B------:R-:W-:Y:S01]  /*7ba0*/  IMAD.WIDE.U32 R50, R80, R4, RZ ;  /* 0x0000000450327225 */ /* 0x000fe200078e00ff */
[----:B------:R-:W-:Y:S01]  /*7bb0*/  ISETP.GE.U32.AND P3, PT, R59, 0x7f000001, PT ;  /* 0x7f0000013b00780c */ /* 0x000fe20003f66070 */
[----:B------:R-:W-:Y:S02]  /*7bc0*/  ISETP.GE.U32.AND P2, PT, R58, 0x7f000001, PT ;  /* 0x7f0000013a00780c */ /* 0x000fe40003f46070 */
[----:B------:R-:W-:Y:S02]  /*7bd0*/  IMAD R67, R50, 0x7effffff, RZ ;  /* 0x7effffff32437824 */ /* 0x000fe400078e02ff */
[----:B------:R-:W-:Y:S01]  /*7be0*/  IMAD.WIDE.U32 R106, R80, R9, RZ ;  /* 0x00000009506a7225 */ /* 0x000fe200078e00ff */
[----:B------:R-:W-:-:S03]  /*7bf0*/  IADD3 R78, PT, PT, R78, R49, RZ ;  /* 0x000000314e4e7210 */ /* 0x000fc60007ffe0ff */
[----:B------:R-:W-:-:S04]  /*7c00*/  IMAD.HI.U32 R67, R67, 0x7f000001, R50 ;  /* 0x7f00000143437827 */ /* 0x000fc800078e0032 */
[----:B------:R-:W-:Y:S02]  /*7c10*/  IMAD R49, R106, 0x7effffff, RZ ;  /* 0x7effffff6a317824 */ /* 0x000fe400078e02ff */
[----:B------:R-:W-:-:S04]  /*7c20*/  IMAD.WIDE.U32 R50, R73, R6, RZ ;  /* 0x0000000649327225 */ /* 0x000fc800078e00ff */
[----:B------:R-:W-:-:S04]  /*7c30*/  IMAD.HI.U32 R106, R49, 0x7f000001, R106 ;  /* 0x7f000001316a7827 */ /* 0x000fc800078e006a */
[----:B------:R-:W-:Y:S01]  /*7c40*/  IMAD R49, R50, 0x7effffff, RZ ;  /* 0x7effffff32317824 */ /* 0x000fe200078e02ff */
[----:B------:R-:W-:Y:S02]  /*7c50*/  @P3 IADD3 R59, PT, PT, R59, -0x7f000001, RZ ;  /* 0x80ffffff3b3b3810 */ /* 0x000fe40007ffe0ff */
[----:B------:R-:W-:Y:S01]  /*7c60*/  @P2 IADD3 R58, PT, PT, R58, -0x7f000001, RZ ;  /* 0x80ffffff3a3a2810 */ /* 0x000fe20007ffe0ff */
[----:B------:R-:W-:Y:S01]  /*7c70*/  ISETP.GE.U32.AND P1, PT, R37, 0x7f000001, PT ;  /* 0x7f0000012500780c */ /* 0x000fe20003f26070 */
[----:B------:R-:W-:Y:S01]  /*7c80*/  IMAD.HI.U32 R49, R49, 0x7f000001, R50 ;  /* 0x7f00000131317827 */ /* 0x000fe200078e0032 */
[----:B------:R-:W-:-:S03]  /*7c90*/  ISETP.GE.U32.AND P0, PT, R78, 0x7f000001, PT ;  /* 0x7f0000014e00780c */ /* 0x000fc60003f06070 */
[----:B------:R-:W-:Y:S02]  /*7ca0*/  IMAD.WIDE.U32 R50, R73, R9, RZ ;  /* 0x0000000949327225 */ /* 0x000fe400078e00ff */
[----:B------:R-:W2:Y:S01]  /*7cb0*/  LDL R73, [R1+0x110] ;  /* 0x0001100001497983 */ /* 0x000ea20000100800 */
[----:B------:R-:W-:-:S05]  /*7cc0*/  IADD3 R58, PT, PT, R58, R59, RZ ;  /* 0x0000003b3a3a7210 */ /* 0x000fca0007ffe0ff */
[----:B------:R-:W-:Y:S01]  /*7cd0*/  ISETP.GE.U32.AND P2, PT, R58, 0x7f000001, PT ;  /* 0x7f0000013a00780c */ /* 0x000fe20003f46070 */
[----:B------:R-:W-:Y:S02]  /*7ce0*/  @P1 IADD3 R37, PT, PT, R37, -0x7f000001, RZ ;  /* 0x80ffffff25251810 */ /* 0x000fe40007ffe0ff */
[----:B------:R-:W-:-:S04]  /*7cf0*/  @P0 IADD3 R78, PT, PT, R78, -0x7f000001, RZ ;  /* 0x80ffffff4e4e0810 */ /* 0x000fc80007ffe0ff */
[----:B------:R-:W-:Y:S01]  /*7d00*/  IADD3 R78, PT, PT, R78, R37, RZ ;  /* 0x000000254e4e7210 */ /* 0x000fe20007ffe0ff */
[----:B------:R-:W-:Y:S01]  /*7d10*/  IMAD R37, R50, 0x7effffff, RZ ;  /* 0x7effffff32257824 */ /* 0x000fe200078e02ff */
[----:B------:R-:W-:-:S03]  /*7d20*/  ISETP.GE.U32.AND P1, PT, R53, 0x7f000001, PT ;  /* 0x7f0000013500780c */ /* 0x000fc60003f26070 */
[----:B------:R-:W-:Y:S01]  /*7d30*/  ISETP.GE.U32.AND P0, PT, R78, 0x7f000001, PT ;  /* 0x7f0000014e00780c */ /* 0x000fe20003f06070 */
[----:B------:R-:W-:Y:S01]  /*7d40*/  @P2 IADD3 R58, PT, PT, R58, -0x7f000001, RZ ;  /* 0x80ffffff3a3a2810 */ /* 0x000fe20007ffe0ff */
[----:B------:R-:W-:-:S04]  /*7d50*/  IMAD.HI.U32 R80, R37, 0x7f000001, R50 ;  /* 0x7f00000125507827 */ /* 0x000fc800078e0032 */
[----:B------:R-:W-:-:S04]  /*7d60*/  IMAD.WIDE.U32 R50, R58, R6, RZ ;  /* 0x000000063a327225 */ /* 0x000fc800078e00ff */
[----:B------:R-:W-:Y:S01]  /*7d70*/  IMAD R37, R50, 0x7effffff, RZ ;  /* 0x7effffff32257824 */ /* 0x000fe200078e02ff */
[----:B------:R-:W-:Y:S02]  /*7d80*/  @P1 IADD3 R53, PT, PT, R53, -0x7f000001, RZ ;  /* 0x80ffffff35351810 */ /* 0x000fe40007ffe0ff */
[----:B------:R-:W-:Y:S01]  /*7d90*/  @P0 IADD3 R78, PT, PT, R78, -0x7f000001, RZ ;  /* 0x80ffffff4e4e0810 */ /* 0x000fe20007ffe0ff */
[----:B------:R-:W-:-:S04]  /*7da0*/  IMAD.HI.U32 R96, R37, 0x7f000001, R50 ;  /* 0x7f00000125607827 */ /* 0x000fc800078e0032 */
[----:B------:R-:W-:Y:S01]  /*7db0*/  IMAD.WIDE.U32 R50, R58, R4, RZ ;  /* 0x000000043a327225 */ /* 0x000fe200078e00ff */
[----:B------:R-:W-:-:S03]  /*7dc0*/  IADD3 R53, PT, PT, R78, R53, RZ ;  /* 0x000000354e357210 */ /* 0x000fc60007ffe0ff */
[----:B------:R-:W-:Y:S02]  /*7dd0*/  IMAD R61, R50, 0x7effffff, RZ ;  /* 0x7effffff323d7824 */ /* 0x000fe400078e02ff */
[----:B------:R-:W-:Y:S02]  /*7de0*/  ISETP.GE.U32.AND P0, PT, R53, 0x7f000001, PT ;  /* 0x7f0000013500780c */ /* 0x000fe40003f06070 */
[----:B------:R-:W-:-:S04]  /*7df0*/  IMAD.HI.U32 R61, R61, 0x7f000001, R50 ;  /* 0x7f0000013d3d7827 */ /* 0x000fc800078e0032 */
[----:B------:R-:W-:-:S04]  /*7e00*/  IMAD.WIDE.U32 R50, R58, R5, RZ ;  /* 0x000000053a327225 */ /* 0x000fc800078e00ff */
[----:B------:R-:W-:-:S04]  /*7e10*/  IMAD R107, R50, 0x7effffff, RZ ;  /* 0x7effffff326b7824 */ /* 0x000fc800078e02ff */
[----:B------:R-:W-:-:S04]  /*7e20*/  IMAD.HI.U32 R107, R107, 0x7f000001, R50 ;  /* 0x7f0000016b6b7827 */ /* 0x000fc800078e0032 */
[----:B------:R-:W-:Y:S01]  /*7e30*/  IMAD.WIDE.U32 R50, R58, R9, RZ ;  /* 0x000000093a327225 */ /* 0x000fe200078e00ff */
[----:B------:R-:W-:-:S03]  /*7e40*/  @P0 IADD3 R53, PT, PT, R53, -0x7f000001, RZ ;  /* 0x80ffffff35350810 */ /* 0x000fc60007ffe0ff */
[----:B------:R-:W-:-:S04]  /*7e50*/  IMAD R59, R50, 0x7effffff, RZ ;  /* 0x7effffff323b7824 */ /* 0x000fc800078e02ff */
[----:B------:R-:W-:Y:S01]  /*7e60*/  IMAD.HI.U32 R59, R59, 0x7f000001, R50 ;  /* 0x7f0000013b3b7827 */ /* 0x000fe200078e0032 */
[----:B------:R-:W-:-:S03]  /*7e70*/  ISETP.GE.U32.AND P0, PT, R80, 0x7f000001, PT ;  /* 0x7f0000015000780c */ /* 0x000fc60003f06070 */
[----:B------:R-:W-:-:S04]  /*7e80*/  IMAD.WIDE.U32 R50, R53, R5, RZ ;  /* 0x0000000535327225 */ /* 0x000fc800078e00ff */
[----:B------:R-:W-:-:S04]  /*7e90*/  IMAD R37, R50, 0x7effffff, RZ ;  /* 0x7effffff32257824 */ /* 0x000fc800078e02ff */
[----:B------:R-:W-:-:S04]  /*7ea0*/  IMAD.HI.U32 R58, R37, 0x7f000001, R50 ;  /* 0x7f000001253a7827 */ /* 0x000fc800078e0032 */
[----:B------:R-:W-:Y:S01]  /*7eb0*/  IMAD.WIDE.U32 R50, R53, R6, RZ ;  /* 0x0000000635327225 */ /* 0x000fe200078e00ff */
[----:B------:R-:W-:-:S03]  /*7ec0*/  @P0 IADD3 R80, PT, PT, R80, -0x7f000001, RZ ;  /* 0x80ffffff50500810 */ /* 0x000fc60007ffe0ff */
[----:B------:R-:W-:Y:S01]  /*7ed0*/  IMAD R37, R50, 0x7effffff, RZ ;  /* 0x7effffff32257824 */ /* 0x000fe200078e02ff */
[----:B------:R-:W-:-:S03]  /*7ee0*/  ISETP.GE.U32.AND P0, PT, R59, 0x7f000001, PT ;  /* 0x7f0000013b00780c */ /* 0x000fc60003f06070 */
        /* <DEDUP_REMOVED lines=10> */
[----:B------:R-:W-:Y:S01]  /*7f90*/  IMAD.HI.U32 R78, R53, 0x7f000001, R50 ;  /* 0x7f000001354e7827 */ /* 0x000fe200078e0032 */
[----:B------:R-:W-:-:S03]  /*7fa0*/  ISETP.GE.U32.AND P1, PT, R58, 0x7f000001, PT ;  /* 0x7f0000013a00780c */ /* 0x000fc60003f26070 */
[----:B------:R-:W-:-:S04]  /*7fb0*/  IMAD.WIDE.U32 R50, R80, 0x5fffffa, RZ ;  /* 0x05fffffa50327825 */ /* 0x000fc800078e00ff */
        /* <DEDUP_REMOVED lines=16> */
[----:B------:R-:W-:-:S03]  /*80c0*/  IADD3 R71, PT, PT, R93, R71, RZ ;  /* 0x000000475d477210 */ /* 0x000fc60007ffe0ff */
[----:B------:R-:W-:Y:S01]  /*80d0*/  IMAD.HI.U32 R50, R59, 0x7f000001, R50 ;  /* 0x7f0000013b327827 */ /* 0x000fe200078e0032 */
[----:B------:R-:W-:-:S03]  /*80e0*/  @P1 IADD3 R78, PT, PT, R78, -0x7f000001, RZ ;  /* 0x80ffffff4e4e1810 */ /* 0x000fc60007ffe0ff */
[----:B------:R-:W-:Y:S01]  /*80f0*/  IMAD.WIDE.U32 R58, R98, 0x5fffffa, RZ ;  /* 0x05fffffa623a7825 */ /* 0x000fe200078e00ff */
[----:B------:R-:W-:-:S03]  /*8100*/  ISETP.GE.U32.AND P1, PT, R71, 0x7f000001, PT ;  /* 0x7f0000014700780c */ /* 0x000fc60003f26070 */
[----:B------:R-:W-:Y:S01]  /*8110*/  IMAD R51, R98, 0x6, RZ ;  /* 0x0000000662337824 */ /* 0x000fe200078e02ff */
[----:B------:R-:W-:-:S03]  /*8120*/  @P0 IADD3 R89, PT, PT, R89, -0x7f000001, RZ ;  /* 0x80ffffff59590810 */ /* 0x000fc60007ffe0ff */
[----:B------:R-:W-:-:S04]  /*8130*/  IMAD.HI.U32 R51, R51, 0x7f000001, R58 ;  /* 0x7f00000133337827 */ /* 0x000fc800078e003a */
[----:B------:R-:W-:-:S04]  /*8140*/  IMAD.WIDE.U32 R58, R78, 0x5fffffa, RZ ;  /* 0x05fffffa4e3a7825 */ /* 0x000fc800078e00ff */
[----:B------:R-:W-:Y:S01]  /*8150*/  IMAD R121, R78, 0x6, RZ ;  /* 0x000000064e797824 */ /* 0x000fe200078e02ff */
[----:B------:R-:W-:-:S03]  /*8160*/  IADD3 R89, PT, PT, R74, R89, RZ ;  /* 0x000000594a597210 */ /* 0x000fc60007ffe0ff */
[----:B------:R-:W-:Y:S01]  /*8170*/  IMAD.HI.U32 R78, R121, 0x7f000001, R58 ;  /* 0x7f000001794e7827 */ /* 0x000fe200078e003a */
[----:B------:R-:W-:-:S03]  /*8180*/  @P1 IADD3 R71, PT, PT, R71, -0x7f000001, RZ ;  /* 0x80ffffff47471810 */ /* 0x000fc60007ffe0ff */
[----:B------:R-:W-:Y:S01]  /*8190*/  IMAD.WIDE.U32 R58, R76, R75, RZ ;  /* 0x0000004b4c3a7225 */ /* 0x000fe200078e00ff */
[----:B------:R-:W-:-:S03]  /*81a0*/  ISETP.GE.U32.AND P0, PT, R89, 0x7f000001, PT ;  /* 0x7f0000015900780c */ /* 0x000fc60003f06070 */
[----:B------:R-:W-:Y:S01]  /*81b0*/  IMAD R121, R58, 0x7effffff, RZ ;  /* 0x7effffff3a797824 */ /* 0x000fe200078e02ff */
[----:B------:R-:W-:-:S03]  /*81c0*/  IADD3 R71, PT, PT, R71, UR9, RZ ;  /* 0x0000000947477c10 */ /* 0x000fc6000fffe0ff */
[----:B------:R-:W-:Y:S02]  /*81d0*/  IMAD.HI.U32 R120, R121, 0x7f000001, R58 ;  /* 0x7f00000179787827 */ /* 0x000fe400078e003a */
[----:B------:R-:W-:Y:S02]  /*81e0*/  ISETP.GE.U32.AND P1, PT, R71, 0x7f000001, PT ;  /* 0x7f0000014700780c */ /* 0x000fe40003f26070 */
[----:B------:R-:W-:Y:S01]  /*81f0*/  IMAD.WIDE.U32 R58, R44, R75, RZ ;  /* 0x0000004b2c3a7225 */ /* 0x000fe200078e00ff */
[----:B------:R-:W-:Y:S01]  /*8200*/  ISETP.GE.U32.AND P2, PT, R120, 0x7f000001, PT ;  /* 0x7f0000017800780c */ /* 0x000fe20003f46070 */
[----:B------:R-:W-:Y:S02]  /*8210*/  @P0 IADD3 R89, PT, PT, R89, -0x7f000001, RZ ;  /* 0x80ffffff59590810 */ /* 0x000fe40007ffe0ff */
[----:B------:R-:W-:Y:S02]  /*8220*/  IMAD R121, R58, 0x7effffff, RZ ;  /* 0x7effffff3a797824 */ /* 0x000fe400078e02ff */
[----:B------:R-:W-:-:S02]  /*8230*/  IADD3 R98, PT, PT, R89, UR12, RZ ;  /* 0x0000000c59627c10 */ /* 0x000fc4000fffe0ff */
[----:B------:R-:W-:-:S03]  /*8240*/  IMAD.HI.U32 R121, R121, 0x7f000001, R58 ;  /* 0x7f00000179797827 */ /* 0x000fc600078e003a */
[----:B------:R-:W-:Y:S01]  /*8250*/  @P1 IADD3 R71, PT, PT, R71, -0x7f000001, RZ ;  /* 0x80ffffff47471810 */ /* 0x000fe20007ffe0ff */
[----:B------:R-:W-:Y:S01]  /*8260*/  ISETP.GE.U32.AND P0, PT, R98, 0x7f000001, PT ;  /* 0x7f0000016200780c */ /* 0x000fe20003f06070 */
[----:B------:R-:W-:Y:S01]  /*8270*/  ISETP.GE.U32.AND P1, PT, R121, 0x7f000001, PT ;  /* 0x7f0000017900780c */ /* 0x000fe20003f26070 */
[----:B------:R-:W-:Y:S01]  /*8280*/  @P2 IADD3 R120, PT, PT, R120, -0x7f000001, RZ ;  /* 0x80ffffff78782810 */ /* 0x000fe20007ffe0ff */
[----:B------:R-:W-:-:S03]  /*8290*/  IMAD.WIDE.U32 R58, R38, R47, RZ ;  /* 0x0000002f263a7225 */ /* 0x000fc600078e00ff */
[----:B------:R-:W-:Y:S01]  /*82a0*/  IADD3 R89, PT, PT, R71, R120, RZ ;  /* 0x0000007847597210 */ /* 0x000fe20007ffe0ff */
[----:B------:R-:W-:-:S04]  /*82b0*/  IMAD R71, R58, 0x7effffff, RZ ;  /* 0x7effffff3a477824 */ /* 0x000fc800078e02ff */
[----:B------:R-:W-:Y:S02]  /*82c0*/  IMAD.HI.U32 R58, R71, 0x7f000001, R58 ;  /* 0x7f000001473a7827 */ /* 0x000fe400078e003a */
[----:B------:R-:W-:Y:S02]  /*82d0*/  @P0 IADD3 R98, PT, PT, R98, -0x7f000001, RZ ;  /* 0x80ffffff62620810 */ /* 0x000fe40007ffe0ff */
[----:B------:R-:W-:Y:S01]  /*82e0*/  @P1 IADD3 R121, PT, PT, R121, -0x7f000001, RZ ;  /* 0x80ffffff79791810 */ /* 0x000fe20007ffe0ff */
[C---:B------:R-:W-:Y:S01]  /*82f0*/  ISETP.GE.U32.AND P0, PT, R89.reuse, 0x7f000001, PT ;  /* 0x7f0000015900780c */ /* 0x040fe20003f06070 */
[----:B------:R-:W-:Y:S02]  /*8300*/  ISETP.GE.U32.AND P1, PT, R58, 0x7f000001, PT ;  /* 0x7f0000013a00780c */ /* 0x000fe40003f26070 */
[----:B------:R-:W-:Y:S02]  /*8310*/  IADD3 R120, PT, PT, R98, R121, RZ ;  /* 0x0000007962787210 */ /* 0x000fe40007ffe0ff */
[----:B------:R-:W3:Y:S08]  /*8320*/  LDL R98, [R1+0x114] ;  /* 0x0001140001627983 */ /* 0x000ef00000100800 */
[----:B------:R-:W-:-:S02]  /*8330*/  @P0 IADD3 R89, PT, PT, R89, -0x7f000001, RZ ;  /* 0x80ffffff59590810 */ /* 0x000fc40007ffe0ff */
[----:B------:R-:W-:-:S04]  /*8340*/  @P1 IADD3 R58, PT, PT, R58, -0x7f000001, RZ ;  /* 0x80ffffff3a3a1810 */ /* 0x000fc80007ffe0ff */
[----:B------:R-:W-:Y:S01]  /*8350*/  IADD3 R89, PT, PT, R89, R58, RZ ;  /* 0x0000003a59597210 */ /* 0x000fe20007ffe0ff */
[----:B------:R-:W-:-:S04]  /*8360*/  IMAD.WIDE.U32 R58, R83, R47, RZ ;  /* 0x0000002f533a7225 */ /* 0x000fc800078e00ff */
[----:B------:R-:W-:-:S04]  /*8370*/  IMAD R71, R58, 0x7effffff, RZ ;  /* 0x7effffff3a477824 */ /* 0x000fc800078e02ff */
[----:B------:R-:W-:Y:S01]  /*8380*/  IMAD.HI.U32 R71, R71, 0x7f000001, R58 ;  /* 0x7f00000147477827 */ /* 0x000fe200078e003a */
[----:B------:R-:W-:-:S04]  /*8390*/  ISETP.GE.U32.AND P0, PT, R120, 0x7f000001, PT ;  /* 0x7f0000017800780c */ /* 0x000fc80003f06070 */
[----:B------:R-:W-:-:S09]  /*83a0*/  ISETP.GE.U32.AND P1, PT, R71, 0x7f000001, PT ;  /* 0x7f0000014700780c */ /* 0x000fd20003f26070 */
[----:B------:R-:W-:-:S04]  /*83b0*/  @P0 IADD3 R120, PT, PT, R120, -0x7f000001, RZ ;  /* 0x80ffffff78780810 */ /* 0x000fc80007ffe0ff */
[----:B------:R-:W-:-:S04]  /*83c0*/  @P1 IADD3 R71, PT, PT, R71, -0x7f000001, RZ ;  /* 0x80ffffff47471810 */ /* 0x000fc80007ffe0ff */
[----:B------:R-:W-:-:S05]  /*83d0*/  IADD3 R71, PT, PT, R120, R71, RZ ;  /* 0x0000004778477210 */ /* 0x000fca0007ffe0ff */
[----:B------:R-:W-:-:S13]  /*83e0*/  ISETP.GE.U32.AND P0, PT, R71, 0x7f000001, PT ;  /* 0x7f0000014700780c */ /* 0x000fda0003f06070 */
[----:B------:R-:W-:-:S05]  /*83f0*/  @P0 IADD3 R71, PT, PT, R71, -0x7f000001, RZ ;  /* 0x80ffffff47470810 */ /* 0x000fca0007ffe0ff */
[----:B------:R-:W-:-:S04]  /*8400*/  IMAD.WIDE.U32 R58, R71, UR7, RZ ;  /* 0x00000007473a7c25 */ /* 0x000fc8000f8e00ff */
[----:B------:R-:W-:-:S04]  /*8410*/  IMAD R121, R58, 0x7effffff, RZ ;  /* 0x7effffff3a797824 */ /* 0x000fc800078e02ff */
[----:B------:R-:W-:-:S05]  /*8420*/  IMAD.HI.U32 R59, R121, 0x7f000001, R58 ;  /* 0x7f000001793b7827 */ /* 0x000fca00078e003a */
[----:B------:R-:W-:Y:S01]  /*8430*/  ISETP.GE.U32.AND P1, PT, R59, 0x7f000001, PT ;  /* 0x7f0000013b00780c */ /* 0x000fe20003f26070 */
[----:B------:R-:W-:-:S12]  /*8440*/  ISETP.GE.U32.AND P0, PT, R122, 0x7f000001, PT ;  /* 0x7f0000017a00780c */ /* 0x000fd80003f06070 */
[----:B------:R-:W-:Y:S01]  /*8450*/  @P1 IADD3 R59, PT, PT, R59, -0x7f000001, RZ ;  /* 0x80ffffff3b3b1810 */ /* 0x000fe20007ffe0ff */
[----:B------:R-:W-:Y:S01]  /*8460*/  ISETP.GE.U32.AND P1, PT, R89, 0x7f000001, PT ;  /* 0x7f0000015900780c */ /* 0x000fe20003f26070 */
[----:B------:R-:W-:-:S04]  /*8470*/  @P0 IADD3 R122, PT, PT, R122, -0x7f000001, RZ ;  /* 0x80ffffff7a7a0810 */ /* 0x000fc80007ffe0ff */
[----:B--2---:R-:W-:-:S08]  /*8480*/  IADD3 R122, PT, PT, R122, R73, RZ ;  /* 0x000000497a7a7210 */ /* 0x004fd00007ffe0ff */
[----:B------:R-:W-:Y:S01]  /*8490*/  @P1 IADD3 R89, PT, PT, R89, -0x7f000001, RZ ;  /* 0x80ffffff59591810 */ /* 0x000fe20007ffe0ff */
[----:B------:R-:W-:Y:S01]  /*84a0*/  ISETP.GE.U32.AND P1, PT, R79, 0x7f000001, PT ;  /* 0x7f0000014f00780c */ /* 0x000fe20003f26070 */
[----:B------:R-:W-:Y:S01]  /*84b0*/  ISETP.GE.U32.AND P0, PT, R122, 0x7f000001, PT ;  /* 0x7f0000017a00780c */ /* 0x000fe20003f06070 */
[C---:B------:R-:W-:Y:S01]  /*84c0*/  IMAD.WIDE.U32 R120, R59.reuse, 0x5fffffa, RZ ;  /* 0x05fffffa3b787825 */ /* 0x040fe200078e00ff */
[----:B------:R0:W-:Y:S03]  /*84d0*/  STL [R1+0x110], R122 ;  /* 0x0001107a01007387 */ /* 0x0001e60000100800 */
[----:B------:R-:W-:-:S07]  /*84e0*/  IMAD R59, R59, 0x6, RZ ;  /* 0x000000063b3b7824 */ /* 0x000fce00078e02ff */
[----:B------:R-:W-:Y:S02]  /*84f0*/  @P1 IADD3 R79, PT, PT, R79, -0x7f000001, RZ ;  /* 0x80ffffff4f4f1810 */ /* 0x000fe40007ffe0ff */
[----:B0-----:R-:W-:Y:S02]  /*8500*/  @P0 IADD3 R122, PT, PT, R122, -0x7f000001, RZ ;  /* 0x80ffffff7a7a0810 */ /* 0x001fe40007ffe0ff */
[----:B------:R-:W-:Y:S01]  /*8510*/  IADD3 R79, PT, PT, R56, R79, RZ ;  /* 0x0000004f384f7210 */ /* 0x000fe20007ffe0ff */
[----:B------:R-:W-:-:S04]  /*8520*/  IMAD.HI.U32 R120, R59, 0x7f000001, R120 ;  /* 0x7f0000013b787827 */ /* 0x000fc800078e0078 */
[----:B------:R-:W-:Y:S01]  /*8530*/  ISETP.GE.U32.AND P0, PT, R79, 0x7f000001, PT ;  /* 0x7f0000014f00780c */ /* 0x000fe20003f06070 */
[----:B------:R-:W-:-:S04]  /*8540*/  IMAD.WIDE.U32 R58, R89, UR6, RZ ;  /* 0x00000006593a7c25 */ /* 0x000fc8000f8e00ff */
[----:B------:R-:W-:-:S04]  /*8550*/  IMAD R73, R58, 0x7effffff, RZ ;  /* 0x7effffff3a497824 */ /* 0x000fc800078e02ff */
[----:B------:R-:W-:-:S04]  /*8560*/  IMAD.HI.U32 R73, R73, 0x7f000001, R58 ;  /* 0x7f00000149497827 */ /* 0x000fc800078e003a */
[----:B------:R-:W-:Y:S01]  /*8570*/  IMAD.WIDE.U32 R58, R84, R75, RZ ;  /* 0x0000004b543a7225 */ /* 0x000fe200078e00ff */
[----:B------:R-:W-:-:S03]  /*8580*/  @P0 IADD3 R79, PT, PT, R79, -0x7f000001, RZ ;  /* 0x80ffffff4f4f0810 */ /* 0x000fc60007ffe0ff */
[----:B------:R-:W-:Y:S01]  /*8590*/  IMAD R121, R58, 0x7effffff, RZ ;  /* 0x7effffff3a797824 */ /* 0x000fe200078e02ff */
[----:B------:R-:W-:-:S03]  /*85a0*/  IADD3 R79, PT, PT, R79, UR11, RZ ;  /* 0x0000000b4f4f7c10 */ /* 0x000fc6000fffe0ff */
[----:B------:R-:W-:Y:S02]  /*85b0*/  IMAD.HI.U32 R58, R121, 0x7f000001, R58 ;  /* 0x7f000001793a7827 */ /* 0x000fe400078e003a */
[----:B------:R-:W-:-:S03]  /*85c0*/  ISETP.GE.U32.AND P0, PT, R79, 0x7f000001, PT ;  /* 0x7f0000014f00780c */ /* 0x000fc60003f06070 */
[----:B------:R-:W-:-:S10]  /*85d0*/  ISETP.GE.U32.AND P1, PT, R58, 0x7f000001, PT ;  /* 0x7f0000013a00780c */ /* 0x000fd40003f26070 */
[----:B------:R-:W-:-:S03]  /*85e0*/  @P0 IADD3 R79, PT, PT, R79, -0x7f000001, RZ ;  /* 0x80ffffff4f4f0810 */ /* 0x000fc60007ffe0ff */
        /* <DEDUP_REMOVED lines=20> */
[----:B------:R-:W-:Y:S01]  /*8730*/  IADD3 R110, PT, PT, R104, R110, RZ ;  /* 0x0000006e686e7210 */ /* 0x000fe20007ffe0ff */
[----:B------:R-:W-:-:S07]  /*8740*/  IMAD.WIDE.U32 R58, R121, 0x5fffffa, RZ ;  /* 0x05fffffa793a7825 */ /* 0x000fce00078e00ff */
[----:B------:R-:W-:Y:S01]  /*8750*/  @P0 IADD3 R102, PT, PT, R102, -0x7f000001, RZ ;  /* 0x80ffffff66660810 */ /* 0x000fe20007ffe0ff */
[----:B------:R-:W-:Y:S01]  /*8760*/  ISETP.GE.U32.AND P0, PT, R110, 0x7f000001, PT ;  /* 0x7f0000016e00780c */ /* 0x000fe20003f06070 */
[----:B------:R-:W-:-:S04]  /*8770*/  IMAD R121, R121, 0x6, RZ ;  /* 0x0000000679797824 */ /* 0x000fc800078e02ff */
[----:B------:R-:W-:-:S04]  /*8780*/  IMAD.HI.U32 R121, R121, 0x7f000001, R58 ;  /* 0x7f00000179797827 */ /* 0x000fc800078e003a */
[----:B------:R-:W-:-:S04]  /*8790*/  IMAD.WIDE.U32 R58, R43, R75, RZ ;  /* 0x0000004b2b3a7225 */ /* 0x000fc800078e00ff */
[----:B------:R-:W-:Y:S01]  /*87a0*/  @P0 IADD3 R110, PT, PT, R110, -0x7f000001, RZ ;  /* 0x80ffffff6e6e0810 */ /* 0x000fe20007ffe0ff */
[----:B------:R-:W-:-:S04]  /*87b0*/  IMAD R123, R58, 0x7effffff, RZ ;  /* 0x7effffff3a7b7824 */ /* 0x000fc800078e02ff */
[----:B------:R-:W-:Y:S01]  /*87c0*/  IMAD.HI.U32 R59, R123, 0x7f000001, R58 ;  /* 0x7f0000017b3b7827 */ /* 0x000fe200078e003a */
[----:B------:R-:W-:-:S04]  /*87d0*/  IADD3 R110, PT, PT, R110, UR10, RZ ;  /* 0x0000000a6e6e7c10 */ /* 0x000fc8000fffe0ff */
[C---:B------:R-:W-:Y:S01]  /*87e0*/  ISETP.GE.U32.AND P1, PT, R59.reuse, 0x7f000001, PT ;  /* 0x7f0000013b00780c */ /* 0x040fe20003f26070 */
[----:B------:R-:W-:Y:S01]  /*87f0*/  ISETP.GE.U32.AND P0, PT, R110, 0x7f000001, PT ;  /* 0x7f0000016e00780c */ /* 0x000fe20003f06070 */
[----:B------:R3:W-:Y:S11]  /*8800*/  STL [R1+0x110], R122 ;  /* 0x0001107a01007387 */ /* 0x0007f60000100800 */
[----:B------:R-:W-:-:S02]  /*8810*/  @P1 IADD3 R59, PT, PT, R59, -0x7f000001, RZ ;  /* 0x80ffffff3b3b1810 */ /* 0x000fc40007ffe0ff */
[----:B------:R-:W-:Y:S02]  /*8820*/  @P0 IADD3 R110, PT, PT, R110, -0x7f000001, RZ ;  /* 0x80ffffff6e6e0810 */ /* 0x000fe40007ffe0ff */
[----:B---3--:R-:W-:Y:S02]  /*8830*/  IADD3 R122, PT, PT, R102, R98, RZ ;  /* 0x00000062667a7210 */ /* 0x008fe40007ffe0ff */
[----:B------:R-:W-:Y:S01]  /*8840*/  IADD3 R98, PT, PT, R110, R59, RZ ;  /* 0x0000003b6e627210 */ /* 0x000fe20007ffe0ff */
[----:B------:R-:W-:-:S04]  /*8850*/  IMAD.WIDE.U32 R58, R77, R47, RZ ;  /* 0x0000002f4d3a7225 */ /* 0x000fc800078e00ff */
[----:B------:R-:W-:-:S04]  /*8860*/  IMAD R123, R58, 0x7effffff, RZ ;  /* 0x7effffff3a7b7824 */ /* 0x000fc800078e02ff */
[----:B------:R-:W-:Y:S01]  /*8870*/  IMAD.HI.U32 R59, R123, 0x7f000001, R58 ;  /* 0x7f0000017b3b7827 */ /* 0x000fe200078e003a */
[----:B------:R-:W-:-:S04]  /*8880*/  ISETP.GE.U32.AND P0, PT, R98, 0x7f000001, PT ;  /* 0x7f0000016200780c */ /* 0x000fc80003f06070 */
[----:B------:R-:W-:-:S09]  /*8890*/  ISETP.GE.U32.AND P1, PT, R59, 0x7f000001, PT ;  /* 0x7f0000013b00780c */ /* 0x000fd20003f26070 */
[----:B------:R-:W-:Y:S01]  /*88a0*/  @P0 IADD3 R98, PT, PT, R98, -0x7f000001, RZ ;  /* 0x80ffffff62620810 */ /* 0x000fe20007ffe0ff */
[----:B------:R-:W-:-:S03]  /*88b0*/  ISETP.GE.U32.AND P0, PT, R122, 0x7f000001, PT ;  /* 0x7f0000017a00780c */ /* 0x000fc60003f06070 */
[----:B------:R-:W-:-:S04]  /*88c0*/  @P1 IADD3 R59, PT, PT, R59, -0x7f000001, RZ ;  /* 0x80ffffff3b3b1810 */ /* 0x000fc80007ffe0ff */
[----:B------:R-:W-:Y:S01]  /*88d0*/  IADD3 R98, PT, PT, R98, R59, RZ ;  /* 0x0000003b62627210 */ /* 0x000fe20007ffe0ff */
[----:B------:R0:W-:Y:S04]  /*88e0*/  STL [R1+0x114], R122 ;  /* 0x0001147a01007387 */ /* 0x0001e80000100800 */
[----:B------:R-:W-:Y:S01]  /*88f0*/  ISETP.GE.U32.AND P1, PT, R98, 0x7f000001, PT ;  /* 0x7f0000016200780c */ /* 0x000fe20003f26070 */
[----:B0-----:R-:W-:Y:S01]  /*8900*/  @P0 IADD3 R122, PT, PT, R122, -0x7f000001, RZ ;  /* 0x80ffffff7a7a0810 */ /* 0x001fe20007ffe0ff */
[----:B------:R-:W-:Y:S01]  /*8910*/  ISETP.GE.U32.AND P0, PT, R41, 0x7f000001, PT ;  /* 0x7f0000012900780c */ /* 0x000fe20003f06070 */
[----:B------:R-:W-:-:S10]  /*8920*/  IMAD.WIDE.U32 R58, R79, UR6, RZ ;  /* 0x000000064f3a7c25 */ /* 0x000fd4000f8e00ff */
[----:B------:R-:W-:Y:S01]  /*8930*/  @P1 IADD3 R98, PT, PT, R98, -0x7f000001, RZ ;  /* 0x80ffffff62621810 */ /* 0x000fe20007ffe0ff */
[----:B------:R-:W-:Y:S01]  /*8940*/  ISETP.GE.U32.AND P1, PT, R73, 0x7f000001, PT ;  /* 0x7f0000014900780c */ /* 0x000fe20003f26070 */
[----:B------:R-:W-:Y:S01]  /*8950*/  IMAD R123, R58, 0x7effffff, RZ ;  /* 0x7effffff3a7b7824 */ /* 0x000fe200078e02ff */
[----:B------:R-:W-:Y:S01]  /*8960*/  @P0 IADD3 R41, PT, PT, R41, -0x7f000001, RZ ;  /* 0x80ffffff29290810 */ /* 0x000fe20007ffe0ff */
[----:B------:R-:W-:Y:S02]  /*8970*/  ISETP.GE.U32.AND P0, PT, R55, 0x7f000001, PT ;  /* 0x7f0000013700780c */ /* 0x000fe40003f06070 */
[----:B------:R-:W-:-:S04]  /*8980*/  IMAD.HI.U32 R102, R123, 0x7f000001, R58 ;  /* 0x7f0000017b667827 */ /* 0x000fc800078e003a */
[----:B------:R-:W-:-:S04]  /*8990*/  IMAD.WIDE.U32 R58, R98, UR7, RZ ;  /* 0x00000007623a7c25 */ /* 0x000fc8000f8e00ff */
[----:B------:R-:W-:Y:S01]  /*89a0*/  @P1 IADD3 R73, PT, PT, R73, -0x7f000001, RZ ;  /* 0x80ffffff49491810 */ /* 0x000fe20007ffe0ff */
[----:B------:R-:W-:Y:S02]  /*89b0*/  IMAD R123, R58, 0x7effffff, RZ ;  /* 0x7effffff3a7b7824 */ /* 0x000fe400078e02ff */
[----:B------:R-:W-:Y:S02]  /*89c0*/  @P0 IADD3 R55, PT, PT, R55, -0x7f000001, RZ ;  /* 0x80ffffff37370810 */ /* 0x000fe40007ffe0ff */
[----:B------:R-:W-:Y:S01]  /*89d0*/  ISETP.GE.U32.AND P0, PT, R73, 0x7f000001, PT ;  /* 0x7f0000014900780c */ /* 0x000fe20003f06070 */
[----:B------:R-:W-:Y:S01]  /*89e0*/  IMAD.HI.U32 R110, R123, 0x7f000001, R58 ;  /* 0x7f0000017b6e7827 */ /* 0x000fe200078e003a */
[----:B------:R-:W-:-:S03]  /*89f0*/  ISETP.GE.U32.AND P1, PT, R120, 0x7f000001, PT ;  /* 0x7f0000017800780c */ /* 0x000fc60003f26070 */
[----:B------:R-:W-:Y:S01]  /*8a00*/  IMAD.WIDE.U32 R58, R71, UR6, RZ ;  /* 0x00000006473a7c25 */ /* 0x000fe2000f8e00ff */
[----:B------:R-:W-:-:S03]  /*8a10*/  IADD3 R41, PT, PT, R93, R41, RZ ;  /* 0x000000295d297210 */ /* 0x000fc60007ffe0ff */
[----:B------:R-:W-:-:S04]  /*8a20*/  IMAD R93, R58, 0x7effffff, RZ ;  /* 0x7effffff3a5d7824 */ /* 0x000fc800078e02ff */
[----:B------:R-:W-:Y:S01]  /*8a30*/  IMAD.HI.U32 R93, R93, 0x7f000001, R58 ;  /* 0x7f0000015d5d7827 */ /* 0x000fe200078e003a */
[----:B------:R-:W-:Y:S01]  /*8a40*/  @P0 IADD3 R73, PT, PT, R73, -0x7f000001, RZ ;  /* 0x80ffffff49490810 */ /* 0x000fe20007ffe0ff */
[----:B------:R-:W-:Y:S02]  /*8a50*/  ISETP.GE.U32.AND P0, PT, R63, 0x7f000001, PT ;  /* 0x7f0000013f00780c */ /* 0x000fe40003f06070 */
[----:B------:R-:W-:Y:S01]  /*8a60*/  IMAD.WIDE.U32 R58, R79, UR7, RZ ;  /* 0x000000074f3a7c25 */ /* 0x000fe2000f8e00ff */
[----:B------:R-:W-:Y:S02]  /*8a70*/  IADD3 R74, PT, PT, R74, R55, RZ ;  /* 0x000000374a4a7210 */ /* 0x000fe40007ffe0ff */
[----:B------:R-:W-:Y:S01]  /*8a80*/  @P1 IADD3 R120, PT, PT, R120, -0x7f000001, RZ ;  /* 0x80ffffff78781810 */ /* 0x000fe20007ffe0ff */
[----:B------:R-:W-:-:S04]  /*8a90*/  IMAD R55, R58, 0x7effffff, RZ ;  /* 0x7effffff3a377824 */ /* 0x000fc800078e02ff */
[----:B------:R-:W-:Y:S01]  /*8aa0*/  IMAD.HI.U32 R55, R55, 0x7f000001, R58 ;  /* 0x7f00000137377827 */ /* 0x000fe200078e003a */
[----:B------:R-:W-:-:S03]  /*8ab0*/  IADD3 R120, PT, PT, R73, R120, RZ ;  /* 0x0000007849787210 */ /* 0x000fc60007ffe0ff */
[----:B------:R-:W-:Y:S01]  /*8ac0*/  IMAD.WIDE.U32 R58, R89, UR8, RZ ;  /* 0x00000008593a7c25 */ /* 0x000fe2000f8e00ff */
[----:B------:R-:W-:-:S03]  /*8ad0*/  @P0 IADD3 R63, PT, PT, R63, -0x7f000001, RZ ;  /* 0x80ffffff3f3f0810 */ /* 0x000fc60007ffe0ff */
[----:B------:R-:W-:Y:S01]  /*8ae0*/  IMAD R73, R58, 0x7effffff, RZ ;  /* 0x7effffff3a497824 */ /* 0x000fe200078e02ff */
[----:B------:R-:W-:Y:S01]  /*8af0*/  ISETP.GE.U32.AND P1, PT, R121, 0x7f000001, PT ;  /* 0x7f0000017900780c */ /* 0x000fe20003f26070 */
[----:B------:R-:W-:Y:S02]  /*8b00*/  ISETP.GE.U32.AND P0, PT, R120, 0x7f000001, PT ;  /* 0x7f0000017800780c */ /* 0x000fe40003f06070 */
[----:B------:R-:W-:-:S04]  /*8b10*/  IMAD.HI.U32 R73, R73, 0x7f000001, R58 ;  /* 0x7f00000149497827 */ /* 0x000fc800078e003a */
[----:B------:R-:W-:Y:S01]  /*8b20*/  IMAD.WIDE.U32 R58, R98, UR8, RZ ;  /* 0x00000008623a7c25 */ /* 0x000fe2000f8e00ff */
[----:B------:R-:W-:-:S03]  /*8b30*/  IADD3 R63, PT, PT, R56, R63, RZ ;  /* 0x0000003f383f7210 */ /* 0x000fc60007ffe0ff */
[----:B------:R-:W-:-:S04]  /*8b40*/  IMAD R123, R58, 0x7effffff, RZ ;  /* 0x7effffff3a7b7824 */ /* 0x000fc800078e02ff */
[----:B------:R-:W-:Y:S01]  /*8b50*/  IMAD.HI.U32 R56, R123, 0x7f000001, R58 ;  /* 0x7f0000017b387827 */ /* 0x000fe200078e003a */
[----:B------:R-:W-:Y:S02]  /*8b60*/  @P1 IADD3 R121, PT, PT, R121, -0x7f000001, RZ ;  /* 0x80ffffff79791810 */ /* 0x000fe40007ffe0ff */
[----:B------:R-:W-:Y:S01]  /*8b70*/  @P0 IADD3 R120, PT, PT, R120, -0x7f000001, RZ ;  /* 0x80ffffff78780810 */ /* 0x000fe20007ffe0ff */
[----:B------:R-:W-:Y:S01]  /*8b80*/  IMAD.WIDE.U32 R58, R89, UR7, RZ ;  /* 0x00000007593a7c25 */ /* 0x000fe2000f8e00ff */
[----:B------:R-:W-:-:S03]  /*8b90*/  ISETP.GE.U32.AND P0, PT, R62, 0x7f000001, PT ;  /* 0x7f0000013e00780c */ /* 0x000fc60003f06070 */
[----:B------:R-:W-:Y:S01]  /*8ba0*/  IMAD R123, R58, 0x7effffff, RZ ;  /* 0x7effffff3a7b7824 */ /* 0x000fe200078e02ff */
[----:B------:R-:W-:-:S03]  /*8bb0*/  IADD3 R121, PT, PT, R120, R121, RZ ;  /* 0x0000007978797210 */ /* 0x000fc60007ffe0ff */
[----:B------:R-:W-:-:S04]  /*8bc0*/  IMAD.HI.U32 R120, R123, 0x7f000001, R58 ;  /* 0x7f0000017b787827 */ /* 0x000fc800078e003a */
[----:B------:R-:W-:-:S04]  /*8bd0*/  IMAD.WIDE.U32 R58, R89, UR13, RZ ;  /* 0x0000000d593a7c25 */ /* 0x000fc8000f8e00ff */
[----:B------:R-:W-:Y:S01]  /*8be0*/  IMAD R89, R58, 0x7effffff, RZ ;  /* 0x7effffff3a597824 */ /* 0x000fe200078e02ff */
[----:B------:R-:W-:-:S03]  /*8bf0*/  @P0 IADD3 R62, PT, PT, R62, -0x7f000001, RZ ;  /* 0x80ffffff3e3e0810 */ /* 0x000fc60007ffe0ff */
[----:B------:R-:W-:-:S04]  /*8c00*/  IMAD.HI.U32 R89, R89, 0x7f000001, R58 ;  /* 0x7f00000159597827 */ /* 0x000fc800078e003a */
[----:B------:R-:W-:Y:S01]  /*8c10*/  IMAD.WIDE.U32 R58, R98, UR6, RZ ;  /* 0x00000006623a7c25 */ /* 0x000fe2000f8e00ff */
[----:B------:R-:W-:-:S03]  /*8c20*/  IADD3 R62, PT, PT, R104, R62, RZ ;  /* 0x0000003e683e7210 */ /* 0x000fc60007ffe0ff */
[----:B------:R-:W-:-:S04]  /*8c30*/  IMAD R123, R58, 0x7effffff, RZ ;  /* 0x7effffff3a7b7824 */ /* 0x000fc800078e02ff */
[----:B------:R-:W-:-:S04]  /*8c40*/  IMAD.HI.U32 R104, R123, 0x7f000001, R58 ;  /* 0x7f0000017b687827 */ /* 0x000fc800078e003a */
[----:B------:R-:W-:-:S04]  /*8c50*/  IMAD.WIDE.U32 R58, R98, UR13, RZ ;  /* 0x0000000d623a7c25 */ /* 0x000fc8000f8e00ff */
[----:B------:R-:W-:-:S04]  /*8c60*/  IMAD R123, R58, 0x7effffff, RZ ;  /* 0x7effffff3a7b7824 */ /* 0x000fc800078e02ff */
[----:B------:R-:W-:-:S05]  /*8c70*/  IMAD.HI.U32 R123, R123, 0x7f000001, R58 ;  /* 0x7f0000017b7b7827 */ /* 0x000fca00078e003a */
[----:B------:R-:W-:Y:S01]  /*8c80*/  ISETP.GE.U32.AND P2, PT, R123, 0x7f000001, PT ;  /* 0x7f0000017b00780c */ /* 0x000fe20003f46070 */
[----:B------:R-:W-:-:S12]  /*8c90*/  ISETP.GE.U32.AND P0, PT, R102, 0x7f000001, PT ;  /* 0x7f0000016600780c */ /* 0x000fd80003f06070 */
[----:B------:R-:W-:Y:S02]  /*8ca0*/  @P2 IADD3 R123, PT, PT, R123, -0x7f000001, RZ ;  /* 0x80ffffff7b7b2810 */ /* 0x000fe40007ffe0ff */
[----:B------:R-:W-:-:S03]  /*8cb0*/  @P0 IADD3 R102, PT, PT, R102, -0x7f000001, RZ ;  /* 0x80ffffff66660810 */ /* 0x000fc60007ffe0ff */
[----:B------:R-:W-:-:S04]  /*8cc0*/  IMAD.WIDE.U32 R58, R123, 0x5fffffa, RZ ;  /* 0x05fffffa7b3a7825 */ /* 0x000fc800078e00ff */
        /* <DEDUP_REMOVED lines=9> */
[----:B------:R-:W-:Y:S02]  /*8d60*/  @P0 IADD3 R123, PT, PT, R123, -0x7f000001, RZ ;  /* 0x80ffffff7b7b0810 */ /* 0x000fe40007ffe0ff */
[----:B------:R-:W-:-:S03]  /*8d70*/  @P1 IADD3 R110, PT, PT, R110, -0x7f000001, RZ ;  /* 0x80ffffff6e6e1810 */ /* 0x000fc60007ffe0ff */
[----:B------:R-:W-:Y:S01]  /*8d80*/  IMAD.WIDE.U32 R58, R123, 0x5fffffa, RZ ;  /* 0x05fffffa7b3a7825 */ /* 0x000fe200078e00ff */
[----:B------:R-:W-:-:S03]  /*8d90*/  IADD3 R110, PT, PT, R102, R110, RZ ;  /* 0x0000006e666e7210 */ /* 0x000fc60007ffe0ff */
[----:B------:R-:W-:-:S04]  /*8da0*/  IMAD R123, R123, 0x6, RZ ;  /* 0x000000067b7b7824 */ /* 0x000fc800078e02ff */
[----:B------:R-:W-:-:S04]  /*8db0*/  IMAD.HI.U32 R102, R123, 0x7f000001, R58 ;  /* 0x7f0000017b667827 */ /* 0x000fc800078e003a */
[----:B------:R-:W-:-:S04]  /*8dc0*/  IMAD.WIDE.U32 R58, R79, UR13, RZ ;  /* 0x0000000d4f3a7c25 */ /* 0x000fc8000f8e00ff */
[----:B------:R-:W-:-:S04]  /*8dd0*/  IMAD R79, R58, 0x7effffff, RZ ;  /* 0x7effffff3a4f7824 */ /* 0x000fc800078e02ff */
[----:B------:R-:W-:-:S05]  /*8de0*/  IMAD.HI.U32 R79, R79, 0x7f000001, R58 ;  /* 0x7f0000014f4f7827 */ /* 0x000fca00078e003a */
[----:B------:R-:W-:-:S13]  /*8df0*/  ISETP.GE.U32.AND P0, PT, R79, 0x7f000001, PT ;  /* 0x7f0000014f00780c */ /* 0x000fda0003f06070 */
[----:B------:R-:W-:Y:S01]  /*8e00*/  @P0 IADD3 R79, PT, PT, R79, -0x7f000001, RZ ;  /* 0x80ffffff4f4f0810 */ /* 0x000fe20007ffe0ff */
[----:B------:R-:W-:-:S04]  /*8e10*/  ISETP.GE.U32.AND P0, PT, R104, 0x7f000001, PT ;  /* 0x7f0000016800780c */ /* 0x000fc80003f06070 */
[----:B------:R-:W-:-:S04]  /*8e20*/  IMAD.WIDE.U32 R58, R79, 0x5fffffa, RZ ;  /* 0x05fffffa4f3a7825 */ /* 0x000fc800078e00ff */
[----:B------:R-:W-:-:S04]  /*8e30*/  IMAD R79, R79, 0x6, RZ ;  /* 0x000000064f4f7824 */ /* 0x000fc800078e02ff */
[----:B------:R-:W-:-:S04]  /*8e40*/  IMAD.HI.U32 R79, R79, 0x7f000001, R58 ;  /* 0x7f0000014f4f7827 */ /* 0x000fc800078e003a */
[----:B------:R-:W-:Y:S01]  /*8e50*/  IMAD.WIDE.U32 R58, R71, UR13, RZ ;  /* 0x0000000d473a7c25 */ /* 0x000fe2000f8e00ff */
[----:B------:R-:W-:-:S03]  /*8e60*/  @P0 IADD3 R104, PT, PT, R104, -0x7f000001, RZ ;  /* 0x80ffffff68680810 */ /* 0x000fc60007ffe0ff */
[----:B------:R-:W-:Y:S02]  /*8e70*/  IMAD R71, R58, 0x7effffff, RZ ;  /* 0x7effffff3a477824 */ /* 0x000fe400078e02ff */
[----:B------:R-:W-:Y:S02]  /*8e80*/  ISETP.GE.U32.AND P0, PT, R104, 0x7f000001, PT ;  /* 0x7f0000016800780c */ /* 0x000fe40003f06070 */
[----:B------:R-:W-:-:S05]  /*8e90*/  IMAD.HI.U32 R71, R71, 0x7f000001, R58 ;  /* 0x7f00000147477827 */ /* 0x000fca00078e003a */
[----:B------:R-:W-:-:S06]  /*8ea0*/  ISETP.GE.U32.AND P2, PT, R71, 0x7f000001, PT ;  /* 0x7f0000014700780c */ /* 0x000fcc0003f46070 */
[----:B------:R-:W-:Y:S01]  /*8eb0*/  @P0 IADD3 R104, PT, PT, R104, -0x7f000001, RZ ;  /* 0x80ffffff68680810 */ /* 0x000fe20007ffe0ff */
[----:B------:R-:W-:-:S06]  /*8ec0*/  ISETP.GE.U32.AND P0, PT, R41, 0x7f000001, PT ;  /* 0x7f0000012900780c */ /* 0x000fcc0003f06070 */
[----:B------:R-:W-:-:S05]  /*8ed0*/  @P2 IADD3 R71, PT, PT, R71, -0x7f000001, RZ ;  /* 0x80ffffff47472810 */ /* 0x000fca0007ffe0ff */
[----:B------:R-:W-:-:S04]  /*8ee0*/  IMAD.WIDE.U32 R58, R71, 0x5fffffa, RZ ;  /* 0x05fffffa473a7825 */ /* 0x000fc800078e00ff */
[----:B------:R-:W-:Y:S01]  /*8ef0*/  IMAD R71, R71, 0x6, RZ ;  /* 0x0000000647477824 */ /* 0x000fe200078e02ff */
[----:B------:R-:W-:Y:S01]  /*8f00*/  @P0 IADD3 R41, PT, PT, R41, -0x7f000001, RZ ;  /* 0x80ffffff29290810 */ /* 0x000fe20007ffe0ff */
[----:B------:R-:W-:Y:S02]  /*8f10*/  ISETP.GE.U32.AND P1, PT, R120, 0x7f000001, PT ;  /* 0x7f0000017800780c */ /* 0x000fe40003f26070 */
[----:B------:R-:W-:-:S04]  /*8f20*/  IMAD.HI.U32 R71, R71, 0x7f000001, R58 ;  /* 0x7f00000147477827 */ /* 0x000fc800078e003a */
[----:B------:R-:W-:Y:S01]  /*8f30*/  IMAD.WIDE.U32 R58, R76, R72, RZ ;  /* 0x000000484c3a7225 */ /* 0x000fe200078e00ff */
[----:B------:R-:W-:-:S03]  /*8f40*/  IADD3 R41, PT, PT, R41, UR9, RZ ;  /* 0x0000000929297c10 */ /* 0x000fc6000fffe0ff */
[----:B------:R-:W-:Y:S02]  /*8f50*/  IMAD R123, R58, 0x7effffff, RZ ;  /* 0x7effffff3a7b7824 */ /* 0x000fe400078e02ff */
[----:B------:R-:W-:Y:S02]  /*8f60*/  ISETP.GE.U32.AND P0, PT, R41, 0x7f000001, PT ;  /* 0x7f0000012900780c */ /* 0x000fe40003f06070 */
[----:B------:R-:W-:Y:S01]  /*8f70*/  IMAD.HI.U32 R58, R123, 0x7f000001, R58 ;  /* 0x7f0000017b3a7827 */ /* 0x000fe200078e003a */
[----:B------:R-:W-:-:S04]  /*8f80*/  @P1 IADD3 R120, PT, PT, R120, -0x7f000001, RZ ;  /* 0x80ffffff78781810 */ /* 0x000fc80007ffe0ff */
[----:B------:R-:W-:-:S06]  /*8f90*/  ISETP.GE.U32.AND P1, PT, R58, 0x7f000001, PT ;  /* 0x7f0000013a00780c */ /* 0x000fcc0003f26070 */
[----:B------:R-:W-:Y:S01]  /*8fa0*/  @P0 IADD3 R41, PT, PT, R41, -0x7f000001, RZ ;  /* 0x80ffffff29290810 */ /* 0x000fe20007ffe0ff */
[----:B------:R-:W-:-:S06]  /*8fb0*/  ISETP.GE.U32.AND P0, PT, R74, 0x7f000001, PT ;  /* 0x7f0000014a00780c */ /* 0x000fcc0003f06070 */
[----:B------:R-:W-:-:S04]  /*8fc0*/  @P1 IADD3 R58, PT, PT, R58, -0x7f000001, RZ ;  /* 0x80ffffff3a3a1810 */ /* 0x000fc80007ffe0ff */
[----:B------:R-:W-:Y:S01]  /*8fd0*/  IADD3 R41, PT, PT, R41, R58, RZ ;  /* 0x0000003a29297210 */ /* 0x000fe20007ffe0ff */
[----:B------:R-:W-:Y:S02]  /*8fe0*/  IMAD.WIDE.U32 R58, R44, R72, RZ ;  /* 0x000000482c3a7225 */ /* 0x000fe400078e00ff */
[----:B------:R-:W-:Y:S02]  /*8ff0*/  @P0 IADD3 R74, PT, PT, R74, -0x7f000001, RZ ;  /* 0x80ffffff4a4a0810 */ /* 0x000fe40007ffe0ff */
[----:B------:R-:W-:Y:S02]  /*9000*/  IMAD R123, R58, 0x7effffff, RZ ;  /* 0x7effffff3a7b7824 */ /* 0x000fe400078e02ff */
[----:B------:R-:W-:Y:S02]  /*9010*/  IADD3 R74, PT, PT, R74, UR12, RZ ;  /* 0x0000000c4a4a7c10 */ /* 0x000fe4000fffe0ff */
[----:B------:R-:W-:-:S03]  /*9020*/  IMAD.HI.U32 R59, R123, 0x7f000001, R58 ;  /* 0x7f0000017b3b7827 */ /* 0x000fc600078e003a */
[----:B------:R-:W-:Y:S02]  /*9030*/  ISETP.GE.U32.AND P0, PT, R74, 0x7f000001, PT ;  /* 0x7f0000014a00780c */ /* 0x000fe40003f06070 */
[----:B------:R-:W-:-:S11]  /*9040*/  ISETP.GE.U32.AND P1, PT, R59, 0x7f000001, PT ;  /* 0x7f0000013b00780c */ /* 0x000fd60003f26070 */
[----:B------:R-:W-:Y:S02]  /*9050*/  @P0 IADD3 R74, PT, PT, R74, -0x7f000001, RZ ;  /* 0x80ffffff4a4a0810 */ /* 0x000fe40007ffe0ff */
        /* <DEDUP_REMOVED lines=24> */
[----:B------:R-:W-:-:S12]  /*91e0*/  IADD3 R120, PT, PT, R104, R120, RZ ;  /* 0x0000007868787210 */ /* 0x000fd80007ffe0ff */
[----:B------:R-:W-:Y:S01]  /*91f0*/  @P0 IADD3 R123, PT, PT, R123, -0x7f000001, RZ ;  /* 0x80ffffff7b7b0810 */ /* 0x000fe20007ffe0ff */
[----:B------:R-:W-:Y:S01]  /*9200*/  ISETP.GE.U32.AND P0, PT, R41, 0x7f000001, PT ;  /* 0x7f0000012900780c */ /* 0x000fe20003f06070 */
[----:B------:R-:W-:Y:S01]  /*9210*/  ISETP.GE.U32.AND P1, PT, R120, 0x7f000001, PT ;  /* 0x7f0000017800780c */ /* 0x000fe20003f26070 */
[----:B------:R-:W-:Y:S02]  /*9220*/  ISETP.GE.U32.AND P2, PT, R102, 0x7f000001, PT ;  /* 0x7f0000016600780c */ /* 0x000fe40003f46070 */
[----:B------:R-:W-:-:S09]  /*9230*/  IMAD.WIDE.U32 R58, R123, 0x5fffffa, RZ ;  /* 0x05fffffa7b3a7825 */ /* 0x000fd200078e00ff */
[----:B------:R-:W-:Y:S01]  /*9240*/  @P0 IADD3 R41, PT, PT, R41, -0x7f000001, RZ ;  /* 0x80ffffff29290810 */ /* 0x000fe20007ffe0ff */
[----:B------:R-:W-:Y:S01]  /*9250*/  ISETP.GE.U32.AND P0, PT, R110, 0x7f000001, PT ;  /* 0x7f0000016e00780c */ /* 0x000fe20003f06070 */
[----:B------:R-:W-:Y:S01]  /*9260*/  @P1 IADD3 R120, PT, PT, R120, -0x7f000001, RZ ;  /* 0x80ffffff78781810 */ /* 0x000fe20007ffe0ff */
[----:B------:R-:W-:Y:S01]  /*9270*/  ISETP.GE.U32.AND P1, PT, R73, 0x7f000001, PT ;  /* 0x7f0000014900780c */ /* 0x000fe20003f26070 */
[----:B------:R-:W-:Y:S01]  /*9280*/  IMAD R123, R123, 0x6, RZ ;  /* 0x000000067b7b7824 */ /* 0x000fe200078e02ff */
[----:B------:R-:W-:-:S03]  /*9290*/  @P2 IADD3 R102, PT, PT, R102, -0x7f000001, RZ ;  /* 0x80ffffff66662810 */ /* 0x000fc60007ffe0ff */
[----:B------:R-:W-:-:S04]  /*92a0*/  IMAD.HI.U32 R104, R123, 0x7f000001, R58 ;  /* 0x7f0000017b687827 */ /* 0x000fc800078e003a */
[----:B------:R-:W-:Y:S02]  /*92b0*/  IMAD.WIDE.U32 R58, R41, UR6, RZ ;  /* 0x00000006293a7c25 */ /* 0x000fe4000f8e00ff */
[----:B------:R-:W-:Y:S01]  /*92c0*/  @P0 IADD3 R110, PT, PT, R110, -0x7f000001, RZ ;  /* 0x80ffffff6e6e0810 */ /* 0x000fe20007ffe0ff */
[----:B------:R-:W-:Y:S01]  /*92d0*/  ISETP.GE.U32.AND P0, PT, R63, 0x7f000001, PT ;  /* 0x7f0000013f00780c */ /* 0x000fe20003f06070 */
[----:B------:R-:W-:Y:S01]  /*92e0*/  IMAD R123, R58, 0x7effffff, RZ ;  /* 0x7effffff3a7b7824 */ /* 0x000fe200078e02ff */
[----:B------:R0:W-:Y:S01]  /*92f0*/  STL [R1+0x114], R122 ;  /* 0x0001147a01007387 */ /* 0x0001e20000100800 */
[----:B------:R-:W-:Y:S02]  /*9300*/  @P1 IADD3 R73, PT, PT, R73, -0x7f000001, RZ ;  /* 0x80ffffff49491810 */ /* 0x000fe40007ffe0ff */
[----:B0-----:R-:W-:Y:S01]  /*9310*/  IADD3 R122, PT, PT, R120, R102, RZ ;  /* 0x00000066787a7210 */ /* 0x001fe20007ffe0ff */
[----:B------:R-:W-:Y:S01]  /*9320*/  IMAD.HI.U32 R102, R123, 0x7f000001, R58 ;  /* 0x7f0000017b667827 */ /* 0x000fe200078e003a */
[----:B------:R-:W-:-:S06]  /*9330*/  IADD3 R110, PT, PT, R110, R73, RZ ;  /* 0x000000496e6e7210 */ /* 0x000fcc0007ffe0ff */
[----:B------:R-:W-:Y:S01]  /*9340*/  @P0 IADD3 R63, PT, PT, R63, -0x7f000001, RZ ;  /* 0x80ffffff3f3f0810 */ /* 0x000fe20007ffe0ff */
[----:B------:R-:W2:Y:S01]  /*9350*/  LDL R120, [R1+0x118] ;  /* 0x0001180001787983 */ /* 0x000ea20000100800 */
[----:B------:R-:W-:-:S04]  /*9360*/  IMAD.WIDE.U32 R58, R84, R72, RZ ;  /* 0x00000048543a7225 */ /* 0x000fc800078e00ff */
        /* <DEDUP_REMOVED lines=9> */
[----:B------:R-:W-:Y:S01]  /*9400*/  IMAD R73, R58, 0x7effffff, RZ ;  /* 0x7effffff3a497824 */ /* 0x000fe200078e02ff */
[----:B------:R-:W-:Y:S01]  /*9410*/  ISETP.GE.U32.AND P1, PT, R71, 0x7f000001, PT ;  /* 0x7f0000014700780c */ /* 0x000fe20003f26070 */
[----:B------:R-:W-:Y:S02]  /*9420*/  ISETP.GE.U32.AND P0, PT, R110, 0x7f000001, PT ;  /* 0x7f0000016e00780c */ /* 0x000fe40003f06070 */
[----:B------:R-:W-:Y:S02]  /*9430*/  IMAD.HI.U32 R58, R73, 0x7f000001, R58 ;  /* 0x7f000001493a7827 */ /* 0x000fe400078e003a */
[----:B------:R-:W3:Y:S08]  /*9440*/  LDL R73, [R1+0x11c] ;  /* 0x00011c0001497983 */ /* 0x000ef00000100800 */
[----:B------:R-:W-:-:S02]  /*9450*/  @P1 IADD3 R71, PT, PT, R71, -0x7f000001, RZ ;  /* 0x80ffffff47471810 */ /* 0x000fc40007ffe0ff */
[----:B------:R-:W-:Y:S01]  /*9460*/  @P0 IADD3 R110, PT, PT, R110, -0x7f000001, RZ ;  /* 0x80ffffff6e6e0810 */ /* 0x000fe20007ffe0ff */
[----:B------:R-:W-:Y:S01]  /*9470*/  ISETP.GE.U32.AND P0, PT, R63, 0x7f000001, PT ;  /* 0x7f0000013f00780c */ /* 0x000fe20003f06070 */
[----:B------:R-:W-:-:S12]  /*9480*/  ISETP.GE.U32.AND P1, PT, R58, 0x7f000001, PT ;  /* 0x7f0000013a00780c */ /* 0x000fd80003f26070 */
[----:B------:R-:W-:Y:S02]  /*9490*/  @P0 IADD3 R63, PT, PT, R63, -0x7f000001, RZ ;  /* 0x80ffffff3f3f0810 */ /* 0x000fe40007ffe0ff */
[----:B------:R-:W-:-:S04]  /*94a0*/  @P1 IADD3 R58, PT, PT, R58, -0x7f000001, RZ ;  /* 0x80ffffff3a3a1810 */ /* 0x000fc80007ffe0ff */
[----:B------:R-:W-:-:S05]  /*94b0*/  IADD3 R63, PT, PT, R63, R58, RZ ;  /* 0x0000003a3f3f7210 */ /* 0x000fca0007ffe0ff */
[----:B------:R-:W-:-:S13]  /*94c0*/  ISETP.GE.U32.AND P0, PT, R63, 0x7f000001, PT ;  /* 0x7f0000013f00780c */ /* 0x000fda0003f06070 */
[----:B------:R-:W-:-:S05]  /*94d0*/  @P0 IADD3 R63, PT, PT, R63, -0x7f000001, RZ ;  /* 0x80ffffff3f3f0810 */ /* 0x000fca0007ffe0ff */
[----:B------:R-:W-:-:S04]  /*94e0*/  IMAD.WIDE.U32 R58, R63, UR8, RZ ;  /* 0x000000083f3a7c25 */ /* 0x000fc8000f8e00ff */
[----:B------:R-:W-:-:S04]  /*94f0*/  IMAD R123, R58, 0x7effffff, RZ ;  /* 0x7effffff3a7b7824 */ /* 0x000fc800078e02ff */
[----:B------:R-:W-:-:S05]  /*9500*/  IMAD.HI.U32 R123, R123, 0x7f000001, R58 ;  /* 0x7f0000017b7b7827 */ /* 0x000fca00078e003a */
[----:B------:R-:W-:-:S13]  /*9510*/  ISETP.GE.U32.AND P0, PT, R123, 0x7f000001, PT ;  /* 0x7f0000017b00780c */ /* 0x000fda0003f06070 */
[----:B------:R-:W-:Y:S01]  /*9520*/  @P0 IADD3 R123, PT, PT, R123, -0x7f000001, RZ ;  /* 0x80ffffff7b7b0810 */ /* 0x000fe20007ffe0ff */
[----:B------:R-:W-:-:S04]  /*9530*/  ISETP.GE.U32.AND P0, PT, R121, 0x7f000001, PT ;  /* 0x7f0000017900780c */ /* 0x000fc80003f06070 */
[----:B------:R-:W-:-:S09]  /*9540*/  IMAD.WIDE.U32 R58, R123, 0x5fffffa, RZ ;  /* 0x05fffffa7b3a7825 */ /* 0x000fd200078e00ff */
[----:B------:R-:W-:Y:S01]  /*9550*/  @P0 IADD3 R121, PT, PT, R121, -0x7f000001, RZ ;  /* 0x80ffffff79790810 */ /* 0x000fe20007ffe0ff */
[----:B------:R-:W-:Y:S01]  /*9560*/  ISETP.GE.U32.AND P0, PT, R62, 0x7f000001, PT ;  /* 0x7f0000013e00780c */ /* 0x000fe20003f06070 */
[----:B------:R-:W-:Y:S01]  /*9570*/  IMAD R123, R123, 0x6, RZ ;  /* 0x000000067b7b7824 */ /* 0x000fe200078e02ff */
[----:B------:R-:W-:Y:S01]  /*9580*/  IADD3 R71, PT, PT, R110, R71, RZ ;  /* 0x000000476e477210 */ /* 0x000fe20007ffe0ff */
[----:B------:R-:W-:Y:S02]  /*9590*/  ISETP.GE.U32.AND P1, PT, R98, 0x7f000001, PT ;  /* 0x7f0000016200780c */ /* 0x000fe40003f26070 */
[----:B------:R-:W-:-:S04]  /*95a0*/  IMAD.HI.U32 R110, R123, 0x7f000001, R58 ;  /* 0x7f0000017b6e7827 */ /* 0x000fc800078e003a */
[----:B------:R-:W-:-:S04]  /*95b0*/  IMAD.WIDE.U32 R58, R43, R72, RZ ;  /* 0x000000482b3a7225 */ /* 0x000fc800078e00ff */
[----:B------:R-:W-:Y:S01]  /*95c0*/  @P0 IADD3 R62, PT, PT, R62, -0x7f000001, RZ ;  /* 0x80ffffff3e3e0810 */ /* 0x000fe20007ffe0ff */
[----:B------:R-:W-:-:S04]  /*95d0*/  IMAD R123, R58, 0x7effffff, RZ ;  /* 0x7effffff3a7b7824 */ /* 0x000fc800078e02ff */
[----:B------:R-:W-:Y:S01]  /*95e0*/  IMAD.HI.U32 R59, R123, 0x7f000001, R58 ;  /* 0x7f0000017b3b7827 */ /* 0x000fe200078e003a */
[----:B------:R-:W-:Y:S02]  /*95f0*/  IADD3 R62, PT, PT, R62, UR10, RZ ;  /* 0x0000000a3e3e7c10 */ /* 0x000fe4000fffe0ff */
[----:B------:R-:W-:Y:S02]  /*9600*/  @P1 IADD3 R98, PT, PT, R98, -0x7f000001, RZ ;  /* 0x80ffffff62621810 */ /* 0x000fe40007ffe0ff */
[----:B------:R-:W-:Y:S01]  /*9610*/  ISETP.GE.U32.AND P1, PT, R59, 0x7f000001, PT ;  /* 0x7f0000013b00780c */ /* 0x000fe20003f26070 */
[----:B------:R-:W-:-:S12]  /*9620*/  ISETP.GE.U32.AND P0, PT, R62, 0x7f000001, PT ;  /* 0x7f0000013e00780c */ /* 0x000fd80003f06070 */
[----:B------:R-:W-:Y:S02]  /*9630*/  @P1 IADD3 R59, PT, PT, R59, -0x7f000001, RZ ;  /* 0x80ffffff3b3b1810 */ /* 0x000fe40007ffe0ff */
[----:B------:R-:W-:-:S04]  /*9640*/  @P0 IADD3 R62, PT, PT, R62, -0x7f000001, RZ ;  /* 0x80ffffff3e3e0810 */ /* 0x000fc80007ffe0ff */
[----:B------:R-:W-:Y:S01]  /*9650*/  IADD3 R62, PT, PT, R62, R59, RZ ;  /* 0x0000003b3e3e7210 */ /* 0x000fe20007ffe0ff */
[----:B------:R-:W-:-:S04]  /*9660*/  IMAD.WIDE.U32 R58, R77, R42, RZ ;  /* 0x0000002a4d3a7225 */ /* 0x000fc800078e00ff */
[----:B------:R-:W-:-:S04]  /*9670*/  IMAD R123, R58, 0x7effffff, RZ ;  /* 0x7effffff3a7b7824 */ /* 0x000fc800078e02ff */
[----:B------:R-:W-:Y:S01]  /*9680*/  IMAD.HI.U32 R59, R123, 0x7f000001, R58 ;  /* 0x7f0000017b3b7827 */ /* 0x000fe200078e003a */
[----:B------:R-:W-:-:S04]  /*9690*/  ISETP.GE.U32.AND P0, PT, R62, 0x7f000001, PT ;  /* 0x7f0000013e00780c */ /* 0x000fc80003f06070 */
[----:B------:R-:W-:Y:S01]  /*96a0*/  ISETP.GE.U32.AND P1, PT, R59, 0x7f000001, PT ;  /* 0x7f0000013b00780c */ /* 0x000fe20003f26070 */
[----:B------:R-:W-:-:S08]  /*96b0*/  IADD3 R121, PT, PT, R121, R98, RZ ;  /* 0x0000006279797210 */ /* 0x000fd00007ffe0ff */
[----:B------:R-:W-:-:S04]  /*96c0*/  @P0 IADD3 R62, PT, PT, R62, -0x7f000001, RZ ;  /* 0x80ffffff3e3e0810 */ /* 0x000fc80007ffe0ff */
[----:B------:R-:W-:-:S04]  /*96d0*/  @P1 IADD3 R59, PT, PT, R59, -0x7f000001, RZ ;  /* 0x80ffffff3b3b1810 */ /* 0x000fc80007ffe0ff */
[----:B------:R-:W-:-:S05]  /*96e0*/  IADD3 R98, PT, PT, R62, R59, RZ ;  /* 0x0000003b3e627210 */ /* 0x000fca0007ffe0ff */
[----:B------:R-:W-:Y:S01]  /*96f0*/  ISETP.GE.U32.AND P0, PT, R98, 0x7f000001, PT ;  /* 0x7f0000016200780c */ /* 0x000fe20003f06070 */
[----:B------:R-:W-:Y:S01]  /*9700*/  ISETP.GE.U32.AND P3, PT, R79, 0x7f000001, PT ;  /* 0x7f0000014f00780c */ /* 0x000fe20003f66070 */
[----:B------:R-:W-:-:S11]  /*9710*/  ISETP.GE.U32.AND P2, PT, R122, 0x7f000001, PT ;  /* 0x7f0000017a00780c */ /* 0x000fd60003f46070 */
[----:B------:R-:W-:-:S05]  /*9720*/  @P0 IADD3 R98, PT, PT, R98, -0x7f000001, RZ ;  /* 0x80ffffff62620810 */ /* 0x000fca0007ffe0ff */
[----:B------:R-:W-:-:S04]  /*9730*/  IMAD.WIDE.U32 R58, R98, UR13, RZ ;  /* 0x0000000d623a7c25 */ /* 0x000fc8000f8e00ff */
[----:B------:R-:W-:-:S04]  /*9740*/  IMAD R123, R58, 0x7effffff, RZ ;  /* 0x7effffff3a7b7824 */ /* 0x000fc800078e02ff */
[----:B------:R-:W-:Y:S01]  /*9750*/  IMAD.HI.U32 R123, R123, 0x7f000001, R58 ;  /* 0x7f0000017b7b7827 */ /* 0x000fe200078e003a */
[----:B------:R-:W-:-:S04]  /*9760*/  @P3 IADD3 R79, PT, PT, R79, -0x7f000001, RZ ;  /* 0x80ffffff4f4f3810 */ /* 0x000fc80007ffe0ff */
[----:B------:R-:W-:Y:S01]  /*9770*/  ISETP.GE.U32.AND P1, PT, R123, 0x7f000001, PT ;  /* 0x7f0000017b00780c */ /* 0x000fe20003f26070 */
[----:B------:R-:W-:-:S04]  /*9780*/  @P2 IADD3 R122, PT, PT, R122, -0x7f000001, RZ ;  /* 0x80ffffff7a7a2810 */ /* 0x000fc80007ffe0ff */
[----:B------:R-:W-:-:S08]  /*9790*/  IADD3 R79, PT, PT, R122, R79, RZ ;  /* 0x0000004f7a4f7210 */ /* 0x000fd00007ffe0ff */
[----:B------:R-:W-:Y:S01]  /*97a0*/  @P1 IADD3 R123, PT, PT, R123, -0x7f000001, RZ ;  /* 0x80ffffff7b7b1810 */ /* 0x000fe20007ffe0ff */
[----:B------:R-:W-:-:S04]  /*97b0*/  ISETP.GE.U32.AND P1, PT, R79, 0x7f000001, PT ;  /* 0x7f0000014f00780c */ /* 0x000fc80003f26070 */
[----:B------:R-:W-:-:S04]  /*97c0*/  IMAD.WIDE.U32 R58, R123, 0x5fffffa, RZ ;  /* 0x05fffffa7b3a7825 */ /* 0x000fc800078e00ff */
[----:B------:R-:W-:-:S05]  /*97d0*/  IMAD R123, R123, 0x6, RZ ;  /* 0x000000067b7b7824 */ /* 0x000fca00078e02ff */
[----:B------:R-:W-:Y:S01]  /*97e0*/  @P1 IADD3 R79, PT, PT, R79, -0x7f000001, RZ ;  /* 0x80ffffff4f4f1810 */ /* 0x000fe20007ffe0ff */
[----:B------:R-:W-:-:S04]  /*97f0*/  IMAD.HI.U32 R62, R123, 0x7f000001, R58 ;  /* 0x7f0000017b3e7827 */ /* 0x000fc800078e003a */
[----:B------:R-:W-:Y:S01]  /*9800*/  IMAD.WIDE.U32 R58, R79, R74, RZ ;  /* 0x0000004a4f3a7225 */ /* 0x000fe200078e00ff */
[----:B------:R-:W-:-:S03]  /*9810*/  ISETP.GE.U32.AND P0, PT, R70, 0x7f000001, PT ;  /* 0x7f0000014600780c */ /* 0x000fc60003f06070 */
[----:B------:R-:W-:-:S04]  /*9820*/  IMAD R123, R58, 0x7effffff, RZ ;  /* 0x7effffff3a7b7824 */ /* 0x000fc800078e02ff */
[----:B------:R-:W-:-:S05]  /*9830*/  IMAD.HI.U32 R123, R123, 0x7f000001, R58 ;  /* 0x7f0000017b7b7827 */ /* 0x000fca00078e003a */
[----:B------:R-:W-:Y:S01]  /*9840*/  ISETP.GE.U32.AND P1, PT, R123, 0x7f000001, PT ;  /* 0x7f0000017b00780c */ /* 0x000fe20003f26070 */
[----:B------:R-:W-:-:S04]  /*9850*/  @P0 IADD3 R70, PT, PT, R70, -0x7f000001, RZ ;  /* 0x80ffffff46460810 */ /* 0x000fc80007ffe0ff */
[----:B--2---:R-:W-:-:S08]  /*9860*/  IADD3 R122, PT, PT, R70, R120, RZ ;  /* 0x00000078467a7210 */ /* 0x004fd00007ffe0ff */
[----:B------:R-:W-:Y:S01]  /*9870*/  @P1 IADD3 R123, PT, PT, R123, -0x7f000001, RZ ;  /* 0x80ffffff7b7b1810 */ /* 0x000fe20007ffe0ff */
[----:B------:R-:W-:Y:S01]  /*9880*/  ISETP.GE.U32.AND P1, PT, R121, 0x7f000001, PT ;  /* 0x7f0000017900780c */ /* 0x000fe20003f26070 */
[----:B------:R-:W-:Y:S01]  /*9890*/  ISETP.GE.U32.AND P0, PT, R122, 0x7f000001, PT ;  /* 0x7f0000017a00780c */ /* 0x000fe20003f06070 */
[----:B------:R0:W-:Y:S02]  /*98a0*/  STL [R1+0x118], R122 ;  /* 0x0001187a01007387 */ /* 0x0001e40000100800 */
[----:B------:R-:W-:-:S04]  /*98b0*/  IMAD.WIDE.U32 R58, R123, 0x5fffffa, RZ ;  /* 0x05fffffa7b3a7825 */ /* 0x000fc800078e00ff */
[----:B------:R-:W-:-:S05]  /*98c0*/  IMAD R123, R123, 0x6, RZ ;  /* 0x000000067b7b7824 */ /* 0x000fca00078e02ff */
[----:B------:R-:W-:Y:S01]  /*98d0*/  @P1 IADD3 R121, PT, PT, R121, -0x7f000001, RZ ;  /* 0x80ffffff79791810 */ /* 0x000fe20007ffe0ff */
[----:B------:R-:W-:Y:S01]  /*98e0*/  ISETP.GE.U32.AND P1, PT, R71, 0x7f000001, PT ;  /* 0x7f0000014700780c */ /* 0x000fe20003f26070 */
[----:B0-----:R-:W-:Y:S01]  /*98f0*/  @P0 IADD3 R122, PT, PT, R122, -0x7f000001, RZ ;  /* 0x80ffffff7a7a0810 */ /* 0x001fe20007ffe0ff */
[----:B------:R-:W-:Y:S01]  /*9900*/  ISETP.GE.U32.AND P0, PT, R68, 0x7f000001, PT ;  /* 0x7f0000014400780c */ /* 0x000fe20003f06070 */
[----:B------:R-:W-:-:S04]  /*9910*/  IMAD.HI.U32 R70, R123, 0x7f000001, R58 ;  /* 0x7f0000017b467827 */ /* 0x000fc800078e003a */
[----:B------:R-:W-:-:S04]  /*9920*/  IMAD.WIDE.U32 R58, R121, R41, RZ ;  /* 0x00000029793a7225 */ /* 0x000fc800078e00ff */
[----:B------:R-:W-:Y:S02]  /*9930*/  IMAD R123, R58, 0x7effffff, RZ ;  /* 0x7effffff3a7b7824 */ /* 0x000fe400078e02ff */
[----:B------:R-:W-:Y:S02]  /*9940*/  @P1 IADD3 R71, PT, PT, R71, -0x7f000001, RZ ;  /* 0x80ffffff47471810 */ /* 0x000fe40007ffe0ff */
[----:B------:R-:W-:Y:S01]  /*9950*/  @P0 IADD3 R68, PT, PT, R68, -0x7f000001, RZ ;  /* 0x80ffffff44440810 */ /* 0x000fe20007ffe0ff */
[----:B------:R-:W-:-:S04]  /*9960*/  IMAD.HI.U32 R120, R123, 0x7f000001, R58 ;  /* 0x7f0000017b787827 */ /* 0x000fc800078e003a */
[----:B------:R-:W-:Y:S01]  /*9970*/  IMAD.WIDE.U32 R58, R71, R63, RZ ;  /* 0x0000003f473a7225 */ /* 0x000fe200078e00ff */
[----:B---3--:R-:W-:-:S03]  /*9980*/  IADD3 R124, PT, PT, R68, R73, RZ ;  /* 0x00000049447c7210 */ /* 0x008fc60007ffe0ff */
[----:B------:R-:W-:-:S04]  /*9990*/  IMAD R73, R58, 0x7effffff, RZ ;  /* 0x7effffff3a497824 */ /* 0x000fc800078e02ff */
[----:B------:R-:W-:-:S05]  /*99a0*/  IMAD.HI.U32 R73, R73, 0x7f000001, R58 ;  /* 0x7f00000149497827 */ /* 0x000fca00078e003a */
[----:B------:R-:W-:Y:S01]  /*99b0*/  ISETP.GE.U32.AND P1, PT, R73, 0x7f000001, PT ;  /* 0x7f0000014900780c */ /* 0x000fe20003f26070 */
[----:B------:R-:W-:-:S12]  /*99c0*/  ISETP.GE.U32.AND P0, PT, R124, 0x7f000001, PT ;  /* 0x7f0000017c00780c */ /* 0x000fd80003f06070 */
[----:B------:R-:W-:Y:S01]  /*99d0*/  @P1 IADD3 R73, PT, PT, R73, -0x7f000001, RZ ;  /* 0x80ffffff49491810 */ /* 0x000fe20007ffe0ff */
[----:B------:R-:W-:Y:S01]  /*99e0*/  ISETP.GE.U32.AND P1, PT, R102, 0x7f000001, PT ;  /* 0x7f0000016600780c */ /* 0x000fe20003f26070 */
[----:B------:R0:W-:Y:S02]  /*99f0*/  STL [R1+0x11c], R124 ;  /* 0x00011c7c01007387 */ /* 0x0001e40000100800 */
[----:B0-----:R-:W-:Y:S01]  /*9a00*/  @P0 IADD3 R124, PT, PT, R124, -0x7f000001, RZ ;  /* 0x80ffffff7c7c0810 */ /* 0x001fe20007ffe0ff */
[----:B------:R-:W-:-:S09]  /*9a10*/  ISETP.GE.U32.AND P0, PT, R93, 0x7f000001, PT ;  /* 0x7f0000015d00780c */ /* 0x000fd20003f06070 */
[----:B------:R-:W-:Y:S01]  /*9a20*/  @P1 IADD3 R102, PT, PT, R102, -0x7f000001, RZ ;  /* 0x80ffffff66661810 */ /* 0x000fe20007ffe0ff */
[----:B------:R-:W-:-:S04]  /*9a30*/  IMAD.WIDE.U32 R58, R73, 0x5fffffa, RZ ;  /* 0x05fffffa493a7825 */ /* 0x000fc800078e00ff */
[----:B------:R-:W-:Y:S01]  /*9a40*/  ISETP.GE.U32.AND P1, PT, R102, 0x7f000001, PT ;  /* 0x7f0000016600780c */ /* 0x000fe20003f26070 */
[----:B------:R-:W-:Y:S01]  /*9a50*/  ISETP.GE.U32.AND P2, PT, R104, 0x7f000001, PT ;  /* 0x7f0000016800780c */ /* 0x000fe20003f46070 */
[----:B------:R-:W-:-:S04]  /*9a60*/  IMAD R73, R73, 0x6, RZ ;  /* 0x0000000649497824 */ /* 0x000fc800078e02ff */
[----:B------:R-:W-:Y:S01]  /*9a70*/  IMAD.HI.U32 R73, R73, 0x7f000001, R58 ;  /* 0x7f00000149497827 */ /* 0x000fe200078e003a */
[----:B------:R-:W-:-:S03]  /*9a80*/  @P0 IADD3 R93, PT, PT, R93, -0x7f000001, RZ ;  /* 0x80ffffff5d5d0810 */ /* 0x000fc60007ffe0ff */
[----:B------:R-:W-:Y:S02]  /*9a90*/  IMAD.WIDE.U32 R58, R63, UR6, RZ ;  /* 0x000000063f3a7c25 */ /* 0x000fe4000f8e00ff */
[----:B------:R-:W-:Y:S01]  /*9aa0*/  ISETP.GE.U32.AND P0, PT, R93, 0x7f000001, PT ;  /* 0x7f0000015d00780c */ /* 0x000fe20003f06070 */
[----:B------:R-:W-:Y:S01]  /*9ab0*/  @P1 IADD3 R102, PT, PT, R102, -0x7f000001, RZ ;  /* 0x80ffffff66661810 */ /* 0x000fe20007ffe0ff */
[----:B------:R-:W-:Y:S01]  /*9ac0*/  ISETP.GE.U32.AND P1, PT, R55, 0x7f000001, PT ;  /* 0x7f0000013700780c */ /* 0x000fe20003f26070 */
[----:B------:R-:W-:Y:S01]  /*9ad0*/  IMAD R123, R58, 0x7effffff, RZ ;  /* 0x7effffff3a7b7824 */ /* 0x000fe200078e02ff */
[----:B------:R-:W-:-:S03]  /*9ae0*/  @P2 IADD3 R104, PT, PT, R104, -0x7f000001, RZ ;  /* 0x80ffffff68682810 */ /* 0x000fc60007ffe0ff */
[----:B------:R-:W-:-:S04]  /*9af0*/  IMAD.HI.U32 R68, R123, 0x7f000001, R58 ;  /* 0x7f0000017b447827 */ /* 0x000fc800078e003a */
[----:B------:R-:W-:Y:S01]  /*9b00*/  IMAD.WIDE.U32 R58, R98, UR7, RZ ;  /* 0x00000007623a7c25 */ /* 0x000fe2000f8e00ff */
[----:B------:R-:W-:-:S03]  /*9b10*/  IADD3 R123, PT, PT, R102, R104, RZ ;  /* 0x00000068667b7210 */ /* 0x000fc60007ffe0ff */
[----:B------:R-:W-:Y:S01]  /*9b20*/  IMAD R125, R58, 0x7effffff, RZ ;  /* 0x7effffff3a7d7824 */ /* 0x000fe200078e02ff */
[----:B------:R-:W-:Y:S02]  /*9b30*/  @P1 IADD3 R55, PT, PT, R55, -0x7f000001, RZ ;  /* 0x80ffffff37371810 */ /* 0x000fe40007ffe0ff */
[----:B------:R-:W-:Y:S01]  /*9b40*/  @P0 IADD3 R93, PT, PT, R93, -0x7f000001, RZ ;  /* 0x80ffffff5d5d0810 */ /* 0x000fe20007ffe0ff */
[----:B------:R-:W-:Y:S01]  /*9b50*/  ISETP.GE.U32.AND P0, PT, R123, 0x7f000001, PT ;  /* 0x7f0000017b00780c */ /* 0x000fe20003f06070 */
[----:B------:R-:W-:-:S04]  /*9b60*/  IMAD.HI.U32 R104, R125, 0x7f000001, R58 ;  /* 0x7f0000017d687827 */ /* 0x000fc800078e003a */
[----:B------:R-:W-:Y:S01]  /*9b70*/  IMAD.WIDE.U32 R58, R74, UR6, RZ ;  /* 0x000000064a3a7c25 */ /* 0x000fe2000f8e00ff */
[----:B------:R-:W-:-:S03]  /*9b80*/  IADD3 R93, PT, PT, R93, R55, RZ ;  /* 0x000000375d5d7210 */ /* 0x000fc60007ffe0ff */
[----:B------:R-:W-:-:S04]  /*9b90*/  IMAD R55, R58, 0x7effffff, RZ ;  /* 0x7effffff3a377824 */ /* 0x000fc800078e02ff */
[----:B------:R-:W-:Y:S01]  /*9ba0*/  IMAD.HI.U32 R102, R55, 0x7f000001, R58 ;  /* 0x7f00000137667827 */ /* 0x000fe200078e003a */
[----:B------:R-:W-:-:S04]  /*9bb0*/  @P0 IADD3 R123, PT, PT, R123, -0x7f000001, RZ ;  /* 0x80ffffff7b7b0810 */ /* 0x000fc80007ffe0ff */
[----:B------:R-:W-:Y:S01]  /*9bc0*/  ISETP.GE.U32.AND P0, PT, R102, 0x7f000001, PT ;  /* 0x7f0000016600780c */ /* 0x000fe20003f06070 */
[----:B------:R-:W-:Y:S01]  /*9bd0*/  ISETP.GE.U32.AND P1, PT, R110, 0x7f000001, PT ;  /* 0x7f0000016e00780c */ /* 0x000fe20003f26070 */
[----:B------:R-:W-:-:S11]  /*9be0*/  IMAD.WIDE.U32 R58, R63, UR7, RZ ;  /* 0x000000073f3a7c25 */ /* 0x000fd6000f8e00ff */
[----:B------:R-:W-:Y:S02]  /*9bf0*/  @P0 IADD3 R102, PT, PT, R102, -0x7f000001, RZ ;  /* 0x80ffffff66660810 */ /* 0x000fe40007ffe0ff */
[----:B------:R-:W-:Y:S01]  /*9c00*/  @P1 IADD3 R110, PT, PT, R110, -0x7f000001, RZ ;  /* 0x80ffffff6e6e1810 */ /* 0x000fe20007ffe0ff */
[----:B------:R-:W-:Y:S02]  /*9c10*/  ISETP.GE.U32.AND P0, PT, R68, 0x7f000001, PT ;  /* 0x7f0000014400780c */ /* 0x000fe40003f06070 */
[----:B------:R-:W-:Y:S01]  /*9c20*/  ISETP.GE.U32.AND P1, PT, R102, 0x7f000001, PT ;  /* 0x7f0000016600780c */ /* 0x000fe20003f26070 */
[----:B------:R-:W-:-:S04]  /*9c30*/  IMAD R55, R58, 0x7effffff, RZ ;  /* 0x7effffff3a377824 */ /* 0x000fc800078e02ff */
[----:B------:R-:W-:-:S06]  /*9c40*/  IMAD.HI.U32 R55, R55, 0x7f000001, R58 ;  /* 0x7f00000137377827 */ /* 0x000fcc00078e003a */
[----:B------:R-:W-:Y:S02]  /*9c50*/  @P0 IADD3 R68, PT, PT, R68, -0x7f000001, RZ ;  /* 0x80ffffff44440810 */ /* 0x000fe40007ffe0ff */
[----:B------:R-:W-:Y:S01]  /*9c60*/  @P1 IADD3 R102, PT, PT, R102, -0x7f000001, RZ ;  /* 0x80ffffff66661810 */ /* 0x000fe20007ffe0ff */
[----:B------:R-:W-:Y:S01]  /*9c70*/  ISETP.GE.U32.AND P1, PT, R104, 0x7f000001, PT ;  /* 0x7f0000016800780c */ /* 0x000fe20003f26070 */
[----:B------:R-:W-:Y:S01]  /*9c80*/  ISETP.GE.U32.AND P2, PT, R55, 0x7f000001, PT ;  /* 0x7f0000013700780c */ /* 0x000fe20003f46070 */
[----:B------:R-:W-:Y:S01]  /*9c90*/  ISETP.GE.U32.AND P0, PT, R68, 0x7f000001, PT ;  /* 0x7f0000014400780c */ /* 0x000fe20003f06070 */
[----:B------:R-:W-:Y:S01]  /*9ca0*/  IMAD.WIDE.U32 R58, R41, UR8, RZ ;  /* 0x00000008293a7c25 */ /* 0x000fe2000f8e00ff */
[----:B------:R-:W-:-:S03]  /*9cb0*/  IADD3 R110, PT, PT, R123, R110, RZ ;  /* 0x0000006e7b6e7210 */ /* 0x000fc60007ffe0ff */
[----:B------:R-:W-:-:S06]  /*9cc0*/  IMAD R123, R58, 0x7effffff, RZ ;  /* 0x7effffff3a7b7824 */ /* 0x000fcc00078e02ff */
[----:B------:R-:W-:Y:S01]  /*9cd0*/  @P1 IADD3 R104, PT, PT, R104, -0x7f000001, RZ ;  /* 0x80ffffff68681810 */ /* 0x000fe20007ffe0ff */
[----:B------:R-:W-:Y:S01]  /*9ce0*/  ISETP.GE.U32.AND P1, PT, R56, 0x7f000001, PT ;  /* 0x7f0000013800780c */ /* 0x000fe20003f26070 */
[----:B------:R-:W-:Y:S02]  /*9cf0*/  @P2 IADD3 R55, PT, PT, R55, -0x7f000001, RZ ;  /* 0x80ffffff37372810 */ /* 0x000fe40007ffe0ff */
[----:B------:R-:W-:Y:S01]  /*9d00*/  @P0 IADD3 R68, PT, PT, R68, -0x7f000001, RZ ;  /* 0x80ffffff44440810 */ /* 0x000fe20007ffe0ff */
[----:B------:R-:W-:Y:S01]  /*9d10*/  ISETP.GE.U32.AND P0, PT, R93, 0x7f000001, PT ;  /* 0x7f0000015d00780c */ /* 0x000fe20003f06070 */
[----:B------:R-:W-:Y:S01]  /*9d20*/  IADD3 R55, PT, PT, R102, R55, RZ ;  /* 0x0000003766377210 */ /* 0x000fe20007ffe0ff */
[----:B------:R-:W-:Y:S01]  /*9d30*/  IMAD.HI.U32 R102, R123, 0x7f000001, R58 ;  /* 0x7f0000017b667827 */ /* 0x000fe200078e003a */
[----:B------:R-:W-:-:S03]  /*9d40*/  IADD3 R123, PT, PT, R68, R104, RZ ;  /* 0x00000068447b7210 */ /* 0x000fc60007ffe0ff */
[----:B------:R-:W-:-:S03]  /*9d50*/  IMAD.WIDE.U32 R58, R98, UR8, RZ ;  /* 0x00000008623a7c25 */ /* 0x000fc6000f8e00ff */
[----:B------:R-:W-:Y:S01]  /*9d60*/  @P1 IADD3 R56, PT, PT, R56, -0x7f000001, RZ ;  /* 0x80ffffff38381810 */ /* 0x000fe20007ffe0ff */
[----:B------:R-:W-:-:S03]  /*9d70*/  ISETP.GE.U32.AND P1, PT, R102, 0x7f000001, PT ;  /* 0x7f0000016600780c */ /* 0x000fc60003f26070 */
[----:B------:R-:W-:Y:S01]  /*9d80*/  @P0 IADD3 R93, PT, PT, R93, -0x7f000001, RZ ;  /* 0x80ffffff5d5d0810 */ /* 0x000fe20007ffe0ff */
[----:B------:R-:W-:Y:S01]  /*9d90*/  ISETP.GE.U32.AND P0, PT, R123, 0x7f000001, PT ;  /* 0x7f0000017b00780c */ /* 0x000fe20003f06070 */
[----:B------:R-:W-:Y:S01]  /*9da0*/  IMAD R125, R58, 0x7effffff, RZ ;  /* 0x7effffff3a7d7824 */ /* 0x000fe200078e02ff */
[----:B------:R0:W-:Y:S03]  /*9db0*/  STL [R1+0x118], R122 ;  /* 0x0001187a01007387 */ /* 0x0001e60000100800 */
[----:B0-----:R-:W-:-:S04]  /*9dc0*/  IMAD.HI.U32 R122, R125, 0x7f000001, R58 ;  /* 0x7f0000017d7a7827 */ /* 0x001fc800078e003a */
[----:B------:R-:W-:-:S04]  /*9dd0*/  @P1 IADD3 R102, PT, PT, R102, -0x7f000001, RZ ;  /* 0x80ffffff66661810 */ /* 0x000fc80007ffe0ff */
[----:B------:R-:W-:Y:S01]  /*9de0*/  @P0 IADD3 R123, PT, PT, R123, -0x7f000001, RZ ;  /* 0x80ffffff7b7b0810 */ /* 0x000fe20007ffe0ff */
[----:B------:R-:W-:Y:S01]  /*9df0*/  ISETP.GE.U32.AND P1, PT, R122, 0x7f000001, PT ;  /* 0x7f0000017a00780c */ /* 0x000fe20003f26070 */
[----:B------:R-:W-:Y:S01]  /*9e00*/  ISETP.GE.U32.AND P0, PT, R55, 0x7f000001, PT ;  /* 0x7f0000013700780c */ /* 0x000fe20003f06070 */
[----:B------:R-:W-:Y:S01]  /*9e10*/  IADD3 R56, PT, PT, R93, R56, RZ ;  /* 0x000000385d387210 */ /* 0x000fe20007ffe0ff */
[----:B------:R-:W-:-:S04]  /*9e20*/  IMAD.WIDE.U32 R58, R41, UR13, RZ ;  /* 0x0000000d293a7c25 */ /* 0x000fc8000f8e00ff */
[----:B------:R-:W-:-:S06]  /*9e30*/  IMAD R93, R58, 0x7effffff, RZ ;  /* 0x7effffff3a5d7824 */ /* 0x000fcc00078e02ff */
[----:B------:R-:W-:Y:S01]  /*9e40*/  @P1 IADD3 R122, PT, PT, R122, -0x7f000001, RZ ;  /* 0x80ffffff7a7a1810 */ /* 0x000fe20007ffe0ff */
[----:B------:R-:W-:Y:S01]  /*9e50*/  ISETP.GE.U32.AND P1, PT, R89, 0x7f000001, PT ;  /* 0x7f0000015900780c */ /* 0x000fe20003f26070 */
[----:B------:R-:W-:Y:S01]  /*9e60*/  @P0 IADD3 R55, PT, PT, R55, -0x7f000001, RZ ;  /* 0x80ffffff37370810 */ /* 0x000fe20007ffe0ff */
[----:B------:R-:W-:Y:S01]  /*9e70*/  ISETP.GE.U32.AND P0, PT, R56, 0x7f000001, PT ;  /* 0x7f0000013800780c */ /* 0x000fe20003f06070 */
[----:B------:R-:W-:Y:S01]  /*9e80*/  IMAD.HI.U32 R104, R93, 0x7f000001, R58 ;  /* 0x7f0000015d687827 */ /* 0x000fe200078e003a */
[----:B------:R-:W-:Y:S02]  /*9e90*/  IADD3 R102, PT, PT, R123, R102, RZ ;  /* 0x000000667b667210 */ /* 0x000fe40007ffe0ff */
[----:B------:R-:W-:-:S07]  /*9ea0*/  IADD3 R123, PT, PT, R55, R122, RZ ;  /* 0x0000007a377b7210 */ /* 0x000fce0007ffe0ff */
[----:B------:R-:W-:Y:S01]  /*9eb0*/  @P1 IADD3 R89, PT, PT, R89, -0x7f000001, RZ ;  /* 0x80ffffff59591810 */ /* 0x000fe20007ffe0ff */
[----:B------:R-:W-:Y:S01]  /*9ec0*/  ISETP.GE.U32.AND P1, PT, R104, 0x7f000001, PT ;  /* 0x7f0000016800780c */ /* 0x000fe20003f26070 */
[----:B------:R-:W-:Y:S01]  /*9ed0*/  @P0 IADD3 R56, PT, PT, R56, -0x7f000001, RZ ;  /* 0x80ffffff38380810 */ /* 0x000fe20007ffe0ff */
[----:B------:R-:W-:Y:S01]  /*9ee0*/  ISETP.GE.U32.AND P0, PT, R123, 0x7f000001, PT ;  /* 0x7f0000017b00780c */ /* 0x000fe20003f06070 */
[----:B------:R-:W-:Y:S01]  /*9ef0*/  IMAD.WIDE.U32 R58, R121, R63, RZ ;  /* 0x0000003f793a7225 */ /* 0x000fe200078e00ff */
[----:B------:R-:W-:-:S03]  /*9f00*/  ISETP.GE.U32.AND P2, PT, R120, 0x7f000001, PT ;  /* 0x7f0000017800780c */ /* 0x000fc60003f46070 */
[----:B------:R-:W-:-:S06]  /*9f10*/  IMAD R93, R58, 0x7effffff, RZ ;  /* 0x7effffff3a5d7824 */ /* 0x000fcc00078e02ff */
[----:B------:R-:W-:Y:S01]  /*9f20*/  @P1 IADD3 R104, PT, PT, R104, -0x7f000001, RZ ;  /* 0x80ffffff68681810 */ /* 0x000fe20007ffe0ff */
[----:B------:R-:W-:Y:S01]  /*9f30*/  ISETP.GE.U32.AND P1, PT, R62, 0x7f000001, PT ;  /* 0x7f0000013e00780c */ /* 0x000fe20003f26070 */
[----:B------:R-:W-:Y:S01]  /*9f40*/  @P0 IADD3 R123, PT, PT, R123, -0x7f000001, RZ ;  /* 0x80ffffff7b7b0810 */ /* 0x000fe20007ffe0ff */
[----:B------:R-:W-:Y:S01]  /*9f50*/  ISETP.GE.U32.AND P0, PT, R110, 0x7f000001, PT ;  /* 0x7f0000016e00780c */ /* 0x000fe20003f06070 */
[----:B------:R-:W-:-:S04]  /*9f60*/  IMAD.HI.U32 R68, R93, 0x7f000001, R58 ;  /* 0x7f0000015d447827 */ /* 0x000fc800078e003a */
[----:B------:R-:W-:Y:S01]  /*9f70*/  IMAD.WIDE.U32 R58, R79, R98, RZ ;  /* 0x000000624f3a7225 */ /* 0x000fe200078e00ff */
[----:B------:R-:W-:-:S03]  /*9f80*/  @P2 IADD3 R120, PT, PT, R120, -0x7f000001, RZ ;  /* 0x80ffffff78782810 */ /* 0x000fc60007ffe0ff */
[----:B------:R-:W-:Y:S02]  /*9f90*/  IMAD R93, R58, 0x7effffff, RZ ;  /* 0x7effffff3a5d7824 */ /* 0x000fe400078e02ff */
[----:B------:R-:W-:Y:S01]  /*9fa0*/  @P1 IADD3 R62, PT, PT, R62, -0x7f000001, RZ ;  /* 0x80ffffff3e3e1810 */ /* 0x000fe20007ffe0ff */
[----:B------:R-:W-:Y:S01]  /*9fb0*/  ISETP.GE.U32.AND P1, PT, R68, 0x7f000001, PT ;  /* 0x7f0000014400780c */ /* 0x000fe20003f26070 */
[----:B------:R-:W-:Y:S01]  /*9fc0*/  IMAD.HI.U32 R93, R93, 0x7f000001, R58 ;  /* 0x7f0000015d5d7827 */ /* 0x000fe200078e003a */
[----:B------:R-:W-:-:S03]  /*9fd0*/  @P0 IADD3 R110, PT, PT, R110, -0x7f000001, RZ ;  /* 0x80ffffff6e6e0810 */ /* 0x000fc60007ffe0ff */
[----:B------:R-:W-:Y:S01]  /*9fe0*/  IMAD.WIDE.U32 R58, R121, R74, RZ ;  /* 0x0000004a793a7225 */ /* 0x000fe200078e00ff */
[----:B------:R-:W-:-:S03]  /*9ff0*/  ISETP.GE.U32.AND P0, PT, R120, 0x7f000001, PT ;  /* 0x7f0000017800780c */ /* 0x000fc60003f06070 */
[----:B------:R-:W-:-:S04]  /*a000*/  IMAD R55, R58, 0x7effffff, RZ ;  /* 0x7effffff3a377824 */ /* 0x000fc800078e02ff */
[----:B------:R-:W-:Y:S01]  /*a010*/  IMAD.HI.U32 R55, R55, 0x7f000001, R58 ;  /* 0x7f00000137377827 */ /* 0x000fe200078e003a */
[----:B------:R-:W-:-:S04]  /*a020*/  @P1 IADD3 R68, PT, PT, R68, -0x7f000001, RZ ;  /* 0x80ffffff44441810 */ /* 0x000fc80007ffe0ff */
[----:B------:R-:W-:Y:S01]  /*a030*/  ISETP.GE.U32.AND P1, PT, R55, 0x7f000001, PT ;  /* 0x7f0000013700780c */ /* 0x000fe20003f26070 */
[----:B------:R-:W-:Y:S01]  /*a040*/  @P0 IADD3 R120, PT, PT, R120, -0x7f000001, RZ ;  /* 0x80ffffff78780810 */ /* 0x000fe20007ffe0ff */
[----:B------:R-:W-:Y:S01]  /*a050*/  ISETP.GE.U32.AND P0, PT, R68, 0x7f000001, PT ;  /* 0x7f0000014400780c */ /* 0x000fe20003f06070 */
[----:B------:R-:W-:Y:S01]  /*a060*/  IMAD.WIDE.U32 R58, R79, R63, RZ ;  /* 0x0000003f4f3a7225 */ /* 0x000fe200078e00ff */
[----:B------:R-:W-:Y:S01]  /*a070*/  ISETP.GE.U32.AND P2, PT, R70, 0x7f000001, PT ;  /* 0x7f0000014600780c */ /* 0x000fe20003f46070 */
[----:B------:R-:W-:Y:S02]  /*a080*/  IADD3 R104, PT, PT, R123, R104, RZ ;  /* 0x000000687b687210 */ /* 0x000fe40007ffe0ff */
[----:B------:R-:W-:Y:S01]  /*a090*/  IMAD R123, R58, 0x7effffff, RZ ;  /* 0x7effffff3a7b7824 */ /* 0x000fe200078e02ff */
[----:B------:R-:W-:-:S03]  /*a0a0*/  IADD3 R89, PT, PT, R56, R89, RZ ;  /* 0x0000005938597210 */ /* 0x000fc60007ffe0ff */
[----:B------:R-:W-:Y:S02]  /*a0b0*/  IMAD.HI.U32 R56, R123, 0x7f000001, R58 ;  /* 0x7f0000017b387827 */ /* 0x000fe400078e003a */
[----:B------:R-:W-:Y:S02]  /*a0c0*/  @P1 IADD3 R55, PT, PT, R55, -0x7f000001, RZ ;  /* 0x80ffffff37371810 */ /* 0x000fe40007ffe0ff */
[----:B------:R-:W-:Y:S01]  /*a0d0*/  IMAD.WIDE.U32 R58, R71, R41, RZ ;  /* 0x00000029473a7225 */ /* 0x000fe200078e00ff */
[----:B------:R-:W-:Y:S02]  /*a0e0*/  @P0 IADD3 R68, PT, PT, R68, -0x7f000001, RZ ;  /* 0x80ffffff44440810 */ /* 0x000fe40007ffe0ff */
[----:B------:R-:W-:Y:S01]  /*a0f0*/  ISETP.GE.U32.AND P0, PT, R55, 0x7f000001, PT ;  /* 0x7f0000013700780c */ /* 0x000fe20003f06070 */
[----:B------:R-:W-:Y:S01]  /*a100*/  IMAD R123, R58, 0x7effffff, RZ ;  /* 0x7effffff3a7b7824 */ /* 0x000fe200078e02ff */
[----:B------:R-:W-:Y:S02]  /*a110*/  @P2 IADD3 R70, PT, PT, R70, -0x7f000001, RZ ;  /* 0x80ffffff46462810 */ /* 0x000fe40007ffe0ff */
[----:B------:R-:W-:Y:S01]  /*a120*/  IADD3 R110, PT, PT, R110, R62, RZ ;  /* 0x0000003e6e6e7210 */ /* 0x000fe20007ffe0ff */
[----:B------:R-:W-:Y:S01]  /*a130*/  ISETP.GE.U32.AND P2, PT, R93, 0x7f000001, PT ;  /* 0x7f0000015d00780c */ /* 0x000fe20003f46070 */
[----:B------:R-:W-:-:S04]  /*a140*/  IMAD.HI.U32 R62, R123, 0x7f000001, R58 ;  /* 0x7f0000017b3e7827 */ /* 0x000fc800078e003a */
[----:B------:R-:W-:Y:S01]  /*a150*/  IMAD.WIDE.U32 R58, R71, R98, RZ ;  /* 0x00000062473a7225 */ /* 0x000fe200078e00ff */
[----:B------:R-:W-:-:S03]  /*a160*/  IADD3 R120, PT, PT, R120, R70, RZ ;  /* 0x0000004678787210 */ /* 0x000fc60007ffe0ff */
[----:B------:R-:W-:Y:S01]  /*a170*/  IMAD R123, R58, 0x7effffff, RZ ;  /* 0x7effffff3a7b7824 */ /* 0x000fe200078e02ff */
[----:B------:R-:W-:Y:S01]  /*a180*/  ISETP.GE.U32.AND P1, PT, R56, 0x7f000001, PT ;  /* 0x7f0000013800780c */ /* 0x000fe20003f26070 */
[----:B------:R-:W-:Y:S01]  /*a190*/  @P0 IADD3 R55, PT, PT, R55, -0x7f000001, RZ ;  /* 0x80ffffff37370810 */ /* 0x000fe20007ffe0ff */
[----:B------:R-:W-:Y:S01]  /*a1a0*/  ISETP.GE.U32.AND P0, PT, R89, 0x7f000001, PT ;  /* 0x7f0000015900780c */ /* 0x000fe20003f06070 */
[----:B------:R-:W-:Y:S01]  /*a1b0*/  IMAD.HI.U32 R70, R123, 0x7f000001, R58 ;  /* 0x7f0000017b467827 */ /* 0x000fe200078e003a */
[----:B------:R-:W-:-:S03]  /*a1c0*/  @P2 IADD3 R93, PT, PT, R93, -0x7f000001, RZ ;  /* 0x80ffffff5d5d2810 */ /* 0x000fc60007ffe0ff */
[----:B------:R-:W-:-:S04]  /*a1d0*/  IMAD.WIDE.U32 R58, R41, UR7, RZ ;  /* 0x00000007293a7c25 */ /* 0x000fc8000f8e00ff */
[----:B------:R-:W-:Y:S01]  /*a1e0*/  IMAD R123, R58, 0x7effffff, RZ ;  /* 0x7effffff3a7b7824 */ /* 0x000fe200078e02ff */
[----:B------:R-:W-:-:S03]  /*a1f0*/  IADD3 R93, PT, PT, R68, R93, RZ ;  /* 0x0000005d445d7210 */ /* 0x000fc60007ffe0ff */
[----:B------:R-:W-:Y:S01]  /*a200*/  IMAD.HI.U32 R68, R123, 0x7f000001, R58 ;  /* 0x7f0000017b447827 */ /* 0x000fe200078e003a */
[----:B------:R-:W-:-:S03]  /*a210*/  @P1 IADD3 R56, PT, PT, R56, -0x7f000001, RZ ;  /* 0x80ffffff38381810 */ /* 0x000fc60007ffe0ff */
[----:B------:R-:W-:Y:S01]  /*a220*/  IMAD.WIDE.U32 R58, R79, R41, RZ ;  /* 0x000000294f3a7225 */ /* 0x000fe200078e00ff */
[----:B------:R-:W-:-:S03]  /*a230*/  @P0 IADD3 R89, PT, PT, R89, -0x7f000001, RZ ;  /* 0x80ffffff59590810 */ /* 0x000fc60007ffe0ff */
[----:B------:R-:W-:Y:S01]  /*a240*/  IMAD R123, R58, 0x7effffff, RZ ;  /* 0x7effffff3a7b7824 */ /* 0x000fe200078e02ff */
[----:B------:R-:W-:-:S03]  /*a250*/  IADD3 R55, PT, PT, R55, R56, RZ ;  /* 0x0000003837377210 */ /* 0x000fc60007ffe0ff */
[----:B------:R-:W-:-:S04]  /*a260*/  IMAD.HI.U32 R56, R123, 0x7f000001, R58 ;  /* 0x7f0000017b387827 */ /* 0x000fc800078e003a */
[----:B------:R-:W-:-:S04]  /*a270*/  IMAD.WIDE.U32 R58, R89, R41, RZ ;  /* 0x00000029593a7225 */ /* 0x000fc800078e00ff */
        /* <DEDUP_REMOVED lines=10> */
[----:B------:R-:W-:Y:S01]  /*a320*/  @P1 IADD3 R73, PT, PT, R73, -0x7f000001, RZ ;  /* 0x80ffffff49491810 */ /* 0x000fe20007ffe0ff */
[----:B------:R-:W-:Y:S02]  /*a330*/  ISETP.GE.U32.AND P1, PT, R68, 0x7f000001, PT ;  /* 0x7f0000014400780c */ /* 0x000fe40003f26070 */
[----:B------:R-:W-:-:S11]  /*a340*/  ISETP.GE.U32.AND P0, PT, R59, 0x7f000001, PT ;  /* 0x7f0000013b00780c */ /* 0x000fd60003f06070 */
[----:B------:R-:W-:Y:S02]  /*a350*/  @P1 IADD3 R68, PT, PT, R68, -0x7f000001, RZ ;  /* 0x80ffffff44441810 */ /* 0x000fe40007ffe0ff */
[----:B------:R-:W-:-:S04]  /*a360*/  @P0 IADD3 R59, PT, PT, R59, -0x7f000001, RZ ;  /* 0x80ffffff3b3b0810 */ /* 0x000fc80007ffe0ff */
[----:B------:R-:W-:Y:S01]  /*a370*/  IADD3 R68, PT, PT, R59, R68, RZ ;  /* 0x000000443b447210 */ /* 0x000fe20007ffe0ff */
[----:B------:R-:W-:-:S04]  /*a380*/  IMAD.WIDE.U32 R58, R121, R98, RZ ;  /* 0x00000062793a7225 */ /* 0x000fc800078e00ff */
[----:B------:R-:W-:-:S04]  /*a390*/  IMAD R123, R58, 0x7effffff, RZ ;  /* 0x7effffff3a7b7824 */ /* 0x000fc800078e02ff */
[----:B------:R-:W-:-:S04]  /*a3a0*/  IMAD.HI.U32 R123, R123, 0x7f000001, R58 ;  /* 0x7f0000017b7b7827 */ /* 0x000fc800078e003a */
[----:B------:R-:W-:Y:S01]  /*a3b0*/  IMAD.WIDE.U32 R58, R89, R98, RZ ;  /* 0x00000062593a7225 */ /* 0x000fe200078e00ff */
[----:B------:R-:W-:-:S03]  /*a3c0*/  ISETP.GE.U32.AND P0, PT, R123, 0x7f000001, PT ;  /* 0x7f0000017b00780c */ /* 0x000fc60003f06070 */
[----:B------:R-:W-:-:S04]  /*a3d0*/  IMAD R125, R58, 0x7effffff, RZ ;  /* 0x7effffff3a7d7824 */ /* 0x000fc800078e02ff */
[----:B------:R-:W-:-:S05]  /*a3e0*/  IMAD.HI.U32 R125, R125, 0x7f000001, R58 ;  /* 0x7f0000017d7d7827 */ /* 0x000fca00078e003a */
[----:B------:R-:W-:Y:S01]  /*a3f0*/  ISETP.GE.U32.AND P2, PT, R125, 0x7f000001, PT ;  /* 0x7f0000017d00780c */ /* 0x000fe20003f46070 */
[----:B------:R-:W-:Y:S01]  /*a400*/  @P0 IADD3 R123, PT, PT, R123, -0x7f000001, RZ ;  /* 0x80ffffff7b7b0810 */ /* 0x000fe20007ffe0ff */
[----:B------:R-:W-:-:S04]  /*a410*/  ISETP.GE.U32.AND P1, PT, R56, 0x7f000001, PT ;  /* 0x7f0000013800780c */ /* 0x000fc80003f26070 */
[----:B------:R-:W-:-:S07]  /*a420*/  ISETP.GE.U32.AND P0, PT, R123, 0x7f000001, PT ;  /* 0x7f0000017b00780c */ /* 0x000fce0003f06070 */
        /* <DEDUP_REMOVED lines=11> */
[----:B------:R-:W-:-:S13]  /*a4e0*/  ISETP.GE.U32.AND P0, PT, R123, 0x7f000001, PT ;  /* 0x7f0000017b00780c */ /* 0x000fda0003f06070 */
[----:B------:R-:W-:-:S05]  /*a4f0*/  @P0 IADD3 R123, PT, PT, R123, -0x7f000001, RZ ;  /* 0x80ffffff7b7b0810 */ /* 0x000fca0007ffe0ff */
[----:B------:R-:W-:-:S04]  /*a500*/  IMAD.WIDE.U32 R58, R123, 0x5fffffa, RZ ;  /* 0x05fffffa7b3a7825 */ /* 0x000fc800078e00ff */
[----:B------:R-:W-:-:S04]  /*a510*/  IMAD R123, R123, 0x6, RZ ;  /* 0x000000067b7b7824 */ /* 0x000fc800078e02ff */
[----:B------:R-:W-:Y:S01]  /*a520*/  IMAD.HI.U32 R59, R123, 0x7f000001, R58 ;  /* 0x7f0000017b3b7827 */ /* 0x000fe200078e003a */
[----:B------:R-:W-:-:S04]  /*a530*/  ISETP.GE.U32.AND P0, PT, R68, 0x7f000001, PT ;  /* 0x7f0000014400780c */ /* 0x000fc80003f06070 */
[----:B------:R-:W-:-:S09]  /*a540*/  ISETP.GE.U32.AND P1, PT, R59, 0x7f000001, PT ;  /* 0x7f0000013b00780c */ /* 0x000fd20003f26070 */
[----:B------:R-:W-:-:S04]  /*a550*/  @P0 IADD3 R68, PT, PT, R68, -0x7f000001, RZ ;  /* 0x80ffffff44440810 */ /* 0x000fc80007ffe0ff */
[----:B------:R-:W-:-:S04]  /*a560*/  @P1 IADD3 R59, PT, PT, R59, -0x7f000001, RZ ;  /* 0x80ffffff3b3b1810 */ /* 0x000fc80007ffe0ff */
[----:B------:R-:W-:Y:S01]  /*a570*/  IADD3 R68, PT, PT, R68, R59, RZ ;  /* 0x0000003b44447210 */ /* 0x000fe20007ffe0ff */
[----:B------:R-:W-:-:S04]  /*a580*/  IMAD.WIDE.U32 R58, R63, UR13, RZ ;  /* 0x0000000d3f3a7c25 */ /* 0x000fc8000f8e00ff */
        /* <DEDUP_REMOVED lines=14> */
[----:B------:R-:W-:-:S05]  /*a670*/  IMAD.HI.U32 R123, R123, 0x7f000001, R58 ;  /* 0x7f0000017b7b7827 */ /* 0x000fca00078e003a */
[----:B------:R-:W-:Y:S01]  /*a680*/  ISETP.GE.U32.AND P0, PT, R123, 0x7f000001, PT ;  /* 0x7f0000017b00780c */ /* 0x000fe20003f06070 */
[----:B------:R-:W-:-:S12]  /*a690*/  ISETP.GE.U32.AND P2, PT, R62, 0x7f000001, PT ;  /* 0x7f0000013e00780c */ /* 0x000fd80003f46070 */
[----:B------:R-:W-:Y:S01]  /*a6a0*/  @P0 IADD3 R123, PT, PT, R123, -0x7f000001, RZ ;  /* 0x80ffffff7b7b0810 */ /* 0x000fe20007ffe0ff */
[----:B------:R-:W-:-:S04]  /*a6b0*/  ISETP.GE.U32.AND P0, PT, R93, 0x7f000001, PT ;  /* 0x7f0000015d00780c */ /* 0x000fc80003f06070 */
[----:B------:R-:W-:-:S04]  /*a6c0*/  IMAD.WIDE.U32 R58, R123, 0x5fffffa, RZ ;  /* 0x05fffffa7b3a7825 */ /* 0x000fc800078e00ff */
[----:B------:R-:W-:-:S04]  /*a6d0*/  IMAD R123, R123, 0x6, RZ ;  /* 0x000000067b7b7824 */ /* 0x000fc800078e02ff */
[----:B------:R-:W-:-:S04]  /*a6e0*/  IMAD.HI.U32 R68, R123, 0x7f000001, R58 ;  /* 0x7f0000017b447827 */ /* 0x000fc800078e003a */
[----:B------:R-:W-:Y:S01]  /*a6f0*/  IMAD.WIDE.U32 R58, R89, R63, RZ ;  /* 0x0000003f593a7225 */ /* 0x000fe200078e00ff */
[----:B------:R-:W-:Y:S02]  /*a700*/  @P2 IADD3 R62, PT, PT, R62, -0x7f000001, RZ ;  /* 0x80ffffff3e3e2810 */ /* 0x000fe40007ffe0ff */
[----:B------:R-:W-:Y:S01]  /*a710*/  @P0 IADD3 R93, PT, PT, R93, -0x7f000001, RZ ;  /* 0x80ffffff5d5d0810 */ /* 0x000fe20007ffe0ff */
[----:B------:R-:W-:-:S03]  /*a720*/  IMAD R63, R58, 0x7effffff, RZ ;  /* 0x7effffff3a3f7824 */ /* 0x000fc600078e02ff */
[----:B------:R-:W-:Y:S01]  /*a730*/  IADD3 R93, PT, PT, R93, R62, RZ ;  /* 0x0000003e5d5d7210 */ /* 0x000fe20007ffe0ff */
[----:B------:R-:W-:Y:S02]  /*a740*/  IMAD.HI.U32 R122, R63, 0x7f000001, R58 ;  /* 0x7f0000013f7a7827 */ /* 0x000fe400078e003a */
[----:B------:R-:W2:Y:S01]  /*a750*/  LDL.64 R62, [R1+0x100] ;  /* 0x00010000013e7983 */ /* 0x000ea20000100a00 */
[----:B------:R-:W-:Y:S01]  /*a760*/  ISETP.GE.U32.AND P3, PT, R70, 0x7f000001, PT ;  /* 0x7f0000014600780c */ /* 0x000fe20003f66070 */
[----:B------:R-:W-:Y:S01]  /*a770*/  ISETP.GE.U32.AND P1, PT, R55, 0x7f000001, PT ;  /* 0x7f0000013700780c */ /* 0x000fe20003f26070 */
[----:B------:R-:W-:Y:S01]  /*a780*/  ISETP.GE.U32.AND P4, PT, R122, 0x7f000001, PT ;  /* 0x7f0000017a00780c */ /* 0x000fe20003f86070 */
[----:B------:R-:W-:-:S10]  /*a790*/  ISETP.GE.U32.AND P0, PT, R56, 0x7f000001, PT ;  /* 0x7f0000013800780c */ /* 0x000fd40003f06070 */
[----:B------:R-:W-:Y:S02]  /*a7a0*/  @P3 IADD3 R70, PT, PT, R70, -0x7f000001, RZ ;  /* 0x80ffffff46463810 */ /* 0x000fe40007ffe0ff */
[----:B------:R-:W-:Y:S02]  /*a7b0*/  @P1 IADD3 R55, PT, PT, R55, -0x7f000001, RZ ;  /* 0x80ffffff37371810 */ /* 0x000fe40007ffe0ff */
[----:B------:R-:W-:Y:S02]  /*a7c0*/  @P4 IADD3 R122, PT, PT, R122, -0x7f000001, RZ ;  /* 0x80ffffff7a7a4810 */ /* 0x000fe40007ffe0ff */
[----:B------:R-:W-:-:S03]  /*a7d0*/  IADD3 R70, PT, PT, R55, R70, RZ ;  /* 0x0000004637467210 */ /* 0x000fc60007ffe0ff */
[----:B------:R-:W-:-:S04]  /*a7e0*/  IMAD.WIDE.U32 R58, R122, 0x5fffffa, RZ ;  /* 0x05fffffa7a3a7825 */ /* 0x000fc800078e00ff */
[----:B------:R-:W-:-:S04]  /*a7f0*/  IMAD R55, R122, 0x6, RZ ;  /* 0x000000067a377824 */ /* 0x000fc800078e02ff */
        /* <DEDUP_REMOVED lines=13> */
[----:B------:R-:W-:-:S04]  /*a8d0*/  IMAD.WIDE.U32 R58, R89, R74, RZ ;  /* 0x0000004a593a7225 */ /* 0x000fc800078e00ff */
        /* <DEDUP_REMOVED lines=8> */
[----:B------:R-:W-:Y:S01]  /*a960*/  ISETP.GE.U32.AND P2, PT, R68, 0x7f000001, PT ;  /* 0x7f0000014400780c */ /* 0x000fe20003f46070 */
[----:B------:R-:W-:Y:S02]  /*a970*/  ISETP.GE.U32.AND P0, PT, R102, 0x7f000001, PT ;  /* 0x7f0000016600780c */ /* 0x000fe40003f06070 */
[----:B------:R-:W-:-:S04]  /*a980*/  IMAD.HI.U32 R74, R123, 0x7f000001, R58 ;  /* 0x7f0000017b4a7827 */ /* 0x000fc800078e003a */
[----:B------:R-:W-:-:S04]  /*a990*/  IMAD.WIDE.U32 R58, R36, R110, RZ ;  /* 0x0000006e243a7225 */ /* 0x000fc800078e00ff */
[----:B------:R-:W-:-:S04]  /*a9a0*/  IMAD R123, R58, 0x7effffff, RZ ;  /* 0x7effffff3a7b7824 */ /* 0x000fc800078e02ff */
[----:B------:R-:W-:-:S04]  /*a9b0*/  IMAD.HI.U32 R110, R123, 0x7f000001, R58 ;  /* 0x7f0000017b6e7827 */ /* 0x000fc800078e003a */
[----:B------:R-:W-:Y:S01]  /*a9c0*/  IMAD.WIDE.U32 R58, R36, R121, RZ ;  /* 0x00000079243a7225 */ /* 0x000fe200078e00ff */
[----:B------:R-:W-:Y:S02]  /*a9d0*/  @P2 IADD3 R68, PT, PT, R68, -0x7f000001, RZ ;  /* 0x80ffffff44442810 */ /* 0x000fe40007ffe0ff */
[----:B------:R-:W-:Y:S01]  /*a9e0*/  @P0 IADD3 R102, PT, PT, R102, -0x7f000001, RZ ;  /* 0x80ffffff66660810 */ /* 0x000fe20007ffe0ff */
[----:B------:R-:W-:-:S04]  /*a9f0*/  IMAD R121, R58, 0x7effffff, RZ ;  /* 0x7effffff3a797824 */ /* 0x000fc800078e02ff */
[----:B------:R-:W-:Y:S01]  /*aa00*/  IMAD.HI.U32 R58, R121, 0x7f000001, R58 ;  /* 0x7f000001793a7827 */ /* 0x000fe200078e003a */
[----:B------:R-:W-:-:S05]  /*aa10*/  IADD3 R59, PT, PT, R102, R68, RZ ;  /* 0x00000044663b7210 */ /* 0x000fca0007ffe0ff */
[----:B------:R-:W-:Y:S01]  /*aa20*/  ISETP.GE.U32.AND P0, PT, R59, 0x7f000001, PT ;  /* 0x7f0000013b00780c */ /* 0x000fe20003f06070 */
[----:B------:R-:W-:-:S12]  /*aa30*/  ISETP.GE.U32.AND P1, PT, R98, 0x7f000001, PT ;  /* 0x7f0000016200780c */ /* 0x000fd80003f26070 */
[----:B------:R-:W-:Y:S01]  /*aa40*/  @P0 IADD3 R59, PT, PT, R59, -0x7f000001, RZ ;  /* 0x80ffffff3b3b0810 */ /* 0x000fe20007ffe0ff */
[----:B------:R-:W-:Y:S01]  /*aa50*/  ISETP.GE.U32.AND P0, PT, R104, 0x7f000001, PT ;  /* 0x7f0000016800780c */ /* 0x000fe20003f06070 */
[----:B------:R-:W-:Y:S01]  /*aa60*/  @P1 IADD3 R98, PT, PT, R98, -0x7f000001, RZ ;  /* 0x80ffffff62621810 */ /* 0x000fe20007ffe0ff */
[----:B------:R-:W-:-:S04]  /*aa70*/  ISETP.GE.U32.AND P1, PT, R120, 0x7f000001, PT ;  /* 0x7f0000017800780c */ /* 0x000fc80003f26070 */
[----:B------:R-:W-:-:S07]  /*aa80*/  IMAD.WIDE.U32 R122, R36, R98, RZ ;  /* 0x00000062247a7225 */ /* 0x000fce00078e00ff */
[----:B------:R-:W-:Y:S01]  /*aa90*/  @P0 IADD3 R104, PT, PT, R104, -0x7f000001, RZ ;  /* 0x80ffffff68680810 */ /* 0x000fe20007ffe0ff */
[----:B------:R-:W-:Y:S01]  /*aaa0*/  ISETP.GE.U32.AND P0, PT, R73, 0x7f000001, PT ;  /* 0x7f0000014900780c */ /* 0x000fe20003f06070 */
[----:B------:R-:W-:-:S04]  /*aab0*/  IMAD R121, R122, 0x7effffff, RZ ;  /* 0x7effffff7a797824 */ /* 0x000fc800078e02ff */
[----:B------:R-:W-:-:S04]  /*aac0*/  IMAD.HI.U32 R68, R121, 0x7f000001, R122 ;  /* 0x7f00000179447827 */ /* 0x000fc800078e007a */
[----:B------:R-:W-:-:S04]  /*aad0*/  IMAD.WIDE.U32 R122, R36, R79, RZ ;  /* 0x0000004f247a7225 */ /* 0x000fc800078e00ff */
[----:B------:R-:W-:Y:S01]  /*aae0*/  @P0 IADD3 R73, PT, PT, R73, -0x7f000001, RZ ;  /* 0x80ffffff49490810 */ /* 0x000fe20007ffe0ff */
[----:B------:R-:W-:Y:S01]  /*aaf0*/  ISETP.GE.U32.AND P0, PT, R69, 0x7f000001, PT ;  /* 0x7f0000014500780c */ /* 0x000fe20003f06070 */
[----:B------:R-:W-:Y:S01]  /*ab00*/  IMAD R79, R122, 0x7effffff, RZ ;  /* 0x7effffff7a4f7824 */ /* 0x000fe200078e02ff */
[----:B------:R-:W-:Y:S01]  /*ab10*/  @P1 IADD3 R120, PT, PT, R120, -0x7f000001, RZ ;  /* 0x80ffffff78781810 */ /* 0x000fe20007ffe0ff */
[----:B------:R-:W-:Y:S02]  /*ab20*/  ISETP.GE.U32.AND P1, PT, R56, 0x7f000001, PT ;  /* 0x7f0000013800780c */ /* 0x000fe40003f26070 */
[----:B------:R-:W-:-:S04]  /*ab30*/  IMAD.HI.U32 R102, R79, 0x7f000001, R122 ;  /* 0x7f0000014f667827 */ /* 0x000fc800078e007a */
[----:B------:R-:W-:-:S04]  /*ab40*/  IMAD.WIDE.U32 R122, R36, R59, RZ ;  /* 0x0000003b247a7225 */ /* 0x000fc800078e00ff */
[----:B------:R-:W-:Y:S01]  /*ab50*/  IMAD R79, R122, 0x7effffff, RZ ;  /* 0x7effffff7a4f7824 */ /* 0x000fe200078e02ff */
[----:B------:R-:W-:Y:S01]  /*ab60*/  @P0 IADD3 R69, PT, PT, R69, -0x7f000001, RZ ;  /* 0x80ffffff45450810 */ /* 0x000fe20007ffe0ff */
[----:B------:R-:W-:Y:S01]  /*ab70*/  ISETP.GE.U32.AND P3, PT, R55, 0x7f000001, PT ;  /* 0x7f0000013700780c */ /* 0x000fe20003f66070 */
[----:B------:R-:W-:Y:S01]  /*ab80*/  @P1 IADD3 R56, PT, PT, R56, -0x7f000001, RZ ;  /* 0x80ffffff38381810 */ /* 0x000fe20007ffe0ff */
[----:B------:R-:W-:Y:S01]  /*ab90*/  IMAD.HI.U32 R79, R79, 0x7f000001, R122 ;  /* 0x7f0000014f4f7827 */ /* 0x000fe200078e007a */
[----:B------:R-:W-:Y:S01]  /*aba0*/  ISETP.GE.U32.AND P1, PT, R91, 0x7f000001, PT ;  /* 0x7f0000015b00780c */ /* 0x000fe20003f26070 */
[----:B------:R-:W-:Y:S02]  /*abb0*/  ISETP.GE.U32.AND P0, PT, R69, 0x7f000001, PT ;  /* 0x7f0000014500780c */ /* 0x000fe40003f06070 */
[----:B------:R-:W-:Y:S01]  /*abc0*/  IMAD.WIDE.U32 R122, R36, R71, RZ ;  /* 0x00000047247a7225 */ /* 0x000fe200078e00ff */
[----:B------:R-:W-:-:S03]  /*abd0*/  IADD3 R73, PT, PT, R73, R120, RZ ;  /* 0x0000007849497210 */ /* 0x000fc60007ffe0ff */
[----:B------:R-:W-:Y:S02]  /*abe0*/  IMAD R59, R122, 0x7effffff, RZ ;  /* 0x7effffff7a3b7824 */ /* 0x000fe400078e02ff */
[----:B------:R-:W-:Y:S02]  /*abf0*/  ISETP.GE.U32.AND P2, PT, R73, 0x7f000001, PT ;  /* 0x7f0000014900780c */ /* 0x000fe40003f46070 */
[----:B------:R-:W-:-:S04]  /*ac00*/  IMAD.HI.U32 R98, R59, 0x7f000001, R122 ;  /* 0x7f0000013b627827 */ /* 0x000fc800078e007a */
[----:B------:R-:W-:Y:S01]  /*ac10*/  IMAD.WIDE.U32 R122, R36, R104, RZ ;  /* 0x00000068247a7225 */ /* 0x000fe200078e00ff */
[----:B------:R-:W-:Y:S02]  /*ac20*/  @P3 IADD3 R55, PT, PT, R55, -0x7f000001, RZ ;  /* 0x80ffffff37373810 */ /* 0x000fe40007ffe0ff */
[----:B------:R-:W-:Y:S02]  /*ac30*/  @P1 IADD3 R91, PT, PT, R91, -0x7f000001, RZ ;  /* 0x80ffffff5b5b1810 */ /* 0x000fe40007ffe0ff */
[----:B------:R-:W-:Y:S01]  /*ac40*/  @P0 IADD3 R69, PT, PT, R69, -0x7f000001, RZ ;  /* 0x80ffffff45450810 */ /* 0x000fe20007ffe0ff */
[----:B------:R-:W-:-:S04]  /*ac50*/  IMAD R59, R122, 0x7effffff, RZ ;  /* 0x7effffff7a3b7824 */ /* 0x000fc800078e02ff */
[----:B------:R-:W-:Y:S01]  /*ac60*/  IMAD.HI.U32 R104, R59, 0x7f000001, R122 ;  /* 0x7f0000013b687827 */ /* 0x000fe200078e007a */
[----:B------:R-:W-:Y:S01]  /*ac70*/  IADD3 R59, PT, PT, R56, R55, RZ ;  /* 0x00000037383b7210 */ /* 0x000fe20007ffe0ff */
[----:B------:R-:W-:Y:S01]  /*ac80*/  ISETP.GE.U32.AND P1, PT, R91, 0x7f000001, PT ;  /* 0x7f0000015b00780c */ /* 0x000fe20003f26070 */
[----:B------:R-:W-:Y:S01]  /*ac90*/  ISETP.GE.U32.AND P0, PT, R69, 0x7f000001, PT ;  /* 0x7f0000014500780c */ /* 0x000fe20003f06070 */
[----:B------:R-:W-:Y:S02]  /*aca0*/  @P2 IADD3 R73, PT, PT, R73, -0x7f000001, RZ ;  /* 0x80ffffff49492810 */ /* 0x000fe40007ffe0ff */
[----:B------:R-:W-:-:S09]  /*acb0*/  ISETP.GE.U32.AND P2, PT, R59, 0x7f000001, PT ;  /* 0x7f0000013b00780c */ /* 0x000fd20003f46070 */
[----:B------:R-:W-:Y:S02]  /*acc0*/  @P1 IADD3 R91, PT, PT, R91, -0x7f000001, RZ ;  /* 0x80ffffff5b5b1810 */ /* 0x000fe40007ffe0ff */
[----:B------:R-:W-:Y:S01]  /*acd0*/  @P0 IADD3 R69, PT, PT, R69, -0x7f000001, RZ ;  /* 0x80ffffff45450810 */ /* 0x000fe20007ffe0ff */
[----:B------:R-:W-:Y:S01]  /*ace0*/  ISETP.GE.U32.AND P0, PT, R41, 0x7f000001, PT ;  /* 0x7f0000012900780c */ /* 0x000fe20003f06070 */
[----:B------:R-:W-:Y:S01]  /*acf0*/  ISETP.GE.U32.AND P1, PT, R70, 0x7f000001, PT ;  /* 0x7f0000014600780c */ /* 0x000fe20003f26070 */
[----:B------:R-:W-:Y:S02]  /*ad00*/  @P2 IADD3 R59, PT, PT, R59, -0x7f000001, RZ ;  /* 0x80ffffff3b3b2810 */ /* 0x000fe40007ffe0ff */
[----:B------:R-:W-:Y:S01]  /*ad10*/  ISETP.GE.U32.AND P2, PT, R69, 0x7f000001, PT ;  /* 0x7f0000014500780c */ /* 0x000fe20003f46070 */
[----:B------:R0:W-:Y:S08]  /*ad20*/  STL [R1+0x11c], R124 ;  /* 0x00011c7c01007387 */ /* 0x0001f00000100800 */
[----:B------:R-:W-:-:S02]  /*ad30*/  @P0 IADD3 R41, PT, PT, R41, -0x7f000001, RZ ;  /* 0x80ffffff29290810 */ /* 0x000fc40007ffe0ff */
[----:B------:R-:W-:Y:S02]  /*ad40*/  @P1 IADD3 R70, PT, PT, R70, -0x7f000001, RZ ;  /* 0x80ffffff46461810 */ /* 0x000fe40007ffe0ff */
[----:B------:R-:W-:Y:S02]  /*ad50*/  @P2 IADD3 R69, PT, PT, R69, -0x7f000001, RZ ;  /* 0x80ffffff45452810 */ /* 0x000fe40007ffe0ff */
[----:B------:R-:W-:-:S03]  /*ad60*/  IADD3 R70, PT, PT, R70, R41, RZ ;  /* 0x0000002946467210 */ /* 0x000fc60007ffe0ff */
[----:B------:R-:W-:Y:S01]  /*ad70*/  ISETP.GE.U32.AND P2, PT, R69, 0x7f000001, PT ;  /* 0x7f0000014500780c */ /* 0x000fe20003f46070 */
[----:B------:R-:W-:Y:S01]  /*ad80*/  ISETP.GE.U32.AND P3, PT, R91, 0x7f000001, PT ;  /* 0x7f0000015b00780c */ /* 0x000fe20003f66070 */
[----:B------:R-:W-:-:S04]  /*ad90*/  IMAD.WIDE.U32 R122, R36, R89, RZ ;  /* 0x00000059247a7225 */ /* 0x000fc800078e00ff */
[----:B------:R-:W-:-:S04]  /*ada0*/  IMAD.WIDE.U32 R120, R73, R10, RZ ;  /* 0x0000000a49787225 */ /* 0x000fc800078e00ff */
[----:B------:R-:W-:-:S03]  /*adb0*/  IMAD R89, R122, 0x7effffff, RZ ;  /* 0x7effffff7a597824 */ /* 0x000fc600078e02ff */
[----:B------:R-:W-:Y:S01]  /*adc0*/  @P2 IADD3 R69, PT, PT, R69, -0x7f000001, RZ ;  /* 0x80ffffff45452810 */ /* 0x000fe20007ffe0ff */
[----:B------:R-:W-:Y:S01]  /*add0*/  IMAD R71, R120, 0x7effffff, RZ ;  /* 0x7effffff78477824 */ /* 0x000fe200078e02ff */
[----:B--2---:R-:W2:Y:S01]  /*ade0*/  LD.E R41, desc[UR14][R62.64+0x40] ;  /* 0x0000400e3e297980 */ /* 0x004ea2000c101900 */
[----:B------:R-:W-:Y:S01]  /*adf0*/  IMAD.HI.U32 R89, R89, 0x7f000001, R122 ;  /* 0x7f00000159597827 */ /* 0x000fe200078e007a */
[----:B------:R-:W-:Y:S02]  /*ae00*/  @P3 IADD3 R91, PT, PT, R91, -0x7f000001, RZ ;  /* 0x80ffffff5b5b3810 */ /* 0x000fe40007ffe0ff */
[----:B------:R-:W-:Y:S01]  /*ae10*/  IADD3 R122, PT, PT, R69, UR10, RZ ;  /* 0x0000000a457a7c10 */ /* 0x000fe2000fffe0ff */
[----:B------:R-:W-:Y:S02]  /*ae20*/  IMAD.HI.U32 R71, R71, 0x7f000001, R120 ;  /* 0x7f00000147477827 */ /* 0x000fe400078e0078 */
[----:B------:R-:W-:Y:S02]  /*ae30*/  ISETP.GE.U32.AND P3, PT, R91, 0x7f000001, PT ;  /* 0x7f0000015b00780c */ /* 0x000fe40003f66070 */
[----:B------:R-:W-:Y:S01]  /*ae40*/  IMAD.WIDE.U32 R120, R59, R7, RZ ;  /* 0x000000073b787225 */ /* 0x000fe200078e00ff */
[----:B------:R-:W-:-:S03]  /*ae50*/  ISETP.GE.U32.AND P0, PT, R122, 0x7f000001, PT ;  /* 0x7f0000017a00780c */ /* 0x000fc60003f06070 */
[----:B------:R-:W-:-:S04]  /*ae60*/  IMAD R55, R120, 0x7effffff, RZ ;  /* 0x7effffff78377824 */ /* 0x000fc800078e02ff */
[----:B------:R-:W-:-:S04]  /*ae70*/  IMAD.HI.U32 R55, R55, 0x7f000001, R120 ;  /* 0x7f00000137377827 */ /* 0x000fc800078e0078 */
[----:B------:R-:W-:Y:S01]  /*ae80*/  IMAD.WIDE.U32 R120, R73, R11, RZ ;  /* 0x0000000b49787225 */ /* 0x000fe200078e00ff */
[----:B------:R-:W-:Y:S02]  /*ae90*/  @P3 IADD3 R91, PT, PT, R91, -0x7f000001, RZ ;  /* 0x80ffffff5b5b3810 */ /* 0x000fe40007ffe0ff */
[----:B------:R-:W-:Y:S01]  /*aea0*/  @P0 IADD3 R122, PT, PT, R122, -0x7f000001, RZ ;  /* 0x80ffffff7a7a0810 */ /* 0x000fe20007ffe0ff */
[----:B------:R-:W-:Y:S01]  /*aeb0*/  IMAD R123, R120, 0x7effffff, RZ ;  /* 0x7effffff787b7824 */ /* 0x000fe200078e02ff */
[----:B------:R-:W-:Y:S01]  /*aec0*/  ISETP.GE.U32.AND P5, PT, R74, 0x7f000001, PT ;  /* 0x7f0000014a00780c */ /* 0x000fe20003fa6070 */
[----:B------:R-:W-:Y:S01]  /*aed0*/  ISETP.GE.U32.AND P4, PT, R93, 0x7f000001, PT ;  /* 0x7f0000015d00780c */ /* 0x000fe20003f86070 */
[----:B------:R-:W-:Y:S01]  /*aee0*/  ISETP.GE.U32.AND P0, PT, R105, 0x7f000001, PT ;  /* 0x7f0000016900780c */ /* 0x000fe20003f06070 */
[----:B------:R-:W-:Y:S01]  /*aef0*/  IMAD.HI.U32 R56, R123, 0x7f000001, R120 ;  /* 0x7f0000017b387827 */ /* 0x000fe200078e0078 */
[----:B------:R-:W-:-:S03]  /*af00*/  ISETP.GE.U32.AND P1, PT, R91, 0x7f000001, PT ;  /* 0x7f0000015b00780c */ /* 0x000fc60003f26070 */
[----:B------:R-:W-:-:S04]  /*af10*/  IMAD.WIDE.U32 R120, R59, R10, RZ ;  /* 0x0000000a3b787225 */ /* 0x000fc800078e00ff */
[----:B------:R-:W-:-:S04]  /*af20*/  IMAD R69, R120, 0x7effffff, RZ ;  /* 0x7effffff78457824 */ /* 0x000fc800078e02ff */
[----:B------:R-:W-:Y:S01]  /*af30*/  IMAD.HI.U32 R69, R69, 0x7f000001, R120 ;  /* 0x7f00000145457827 */ /* 0x000fe200078e0078 */
[----:B------:R-:W-:Y:S02]  /*af40*/  @P5 IADD3 R74, PT, PT, R74, -0x7f000001, RZ ;  /* 0x80ffffff4a4a5810 */ /* 0x000fe40007ffe0ff */
[----:B------:R-:W-:Y:S01]  /*af50*/  @P4 IADD3 R93, PT, PT, R93, -0x7f000001, RZ ;  /* 0x80ffffff5d5d4810 */ /* 0x000fe20007ffe0ff */
[----:B------:R-:W-:Y:S01]  /*af60*/  IMAD.WIDE.U32 R120, R73, R7, RZ ;  /* 0x0000000749787225 */ /* 0x000fe200078e00ff */
[----:B------:R-:W-:Y:S02]  /*af70*/  @P0 IADD3 R105, PT, PT, R105, -0x7f000001, RZ ;  /* 0x80ffffff69690810 */ /* 0x000fe40007ffe0ff */
[----:B------:R-:W-:Y:S01]  /*af80*/  @P1 IADD3 R91, PT, PT, R91, -0x7f000001, RZ ;  /* 0x80ffffff5b5b1810 */ /* 0x000fe20007ffe0ff */
[----:B------:R-:W-:Y:S01]  /*af90*/  IMAD R123, R120, 0x7effffff, RZ ;  /* 0x7effffff787b7824 */ /* 0x000fe200078e02ff */
[----:B------:R-:W-:Y:S01]  /*afa0*/  IADD3 R93, PT, PT, R93, R74, RZ ;  /* 0x0000004a5d5d7210 */ /* 0x000fe20007ffe0ff */
[----:B------:R-:W-:Y:S01]  /*afb0*/  ISETP.GE.U32.AND P1, PT, R52, 0x7f000001, PT ;  /* 0x7f0000013400780c */ /* 0x000fe20003f26070 */
[----:B------:R-:W-:Y:S01]  /*afc0*/  ISETP.GE.U32.AND P0, PT, R105, 0x7f000001, PT ;  /* 0x7f0000016900780c */ /* 0x000fe20003f06070 */
[----:B------:R-:W-:-:S04]  /*afd0*/  IMAD.HI.U32 R74, R123, 0x7f000001, R120 ;  /* 0x7f0000017b4a7827 */ /* 0x000fc800078e0078 */
[----:B------:R-:W-:-:S04]  /*afe0*/  IMAD.WIDE.U32 R120, R73, R12, RZ ;  /* 0x0000000c49787225 */ /* 0x000fc800078e00ff */
[----:B------:R-:W-:-:S04]  /*aff0*/  IMAD R73, R120, 0x7effffff, RZ ;  /* 0x7effffff78497824 */ /* 0x000fc800078e02ff */
[----:B------:R-:W-:Y:S01]  /*b000*/  IMAD.HI.U32 R73, R73, 0x7f000001, R120 ;  /* 0x7f00000149497827 */ /* 0x000fe200078e0078 */
[----:B------:R-:W-:Y:S02]  /*b010*/  @P1 IADD3 R52, PT, PT, R52, -0x7f000001, RZ ;  /* 0x80ffffff34341810 */ /* 0x000fe40007ffe0ff */
[----:B------:R-:W-:Y:S01]  /*b020*/  @P0 IADD3 R105, PT, PT, R105, -0x7f000001, RZ ;  /* 0x80ffffff69690810 */ /* 0x000fe20007ffe0ff */
[----:B------:R-:W-:-:S04]  /*b030*/  IMAD.WIDE.U32 R120, R59, R11, RZ ;  /* 0x0000000b3b787225 */ /* 0x000fc800078e00ff */
[----:B------:R-:W-:Y:S01]  /*b040*/  IMAD R123, R120, 0x7effffff, RZ ;  /* 0x7effffff787b7824 */ /* 0x000fe200078e02ff */
[----:B------:R-:W-:-:S03]  /*b050*/  IADD3 R105, PT, PT, R105, R52, RZ ;  /* 0x0000003469697210 */ /* 0x000fc60007ffe0ff */
[----:B------:R-:W-:Y:S01]  /*b060*/  IMAD.HI.U32 R52, R123, 0x7f000001, R120 ;  /* 0x7f0000017b347827 */ /* 0x000fe200078e0078 */
[----:B------:R-:W-:Y:S01]  /*b070*/  ISETP.GE.U32.AND P0, PT, R119, 0x7f000001, PT ;  /* 0x7f0000017700780c */ /* 0x000fe20003f06070 */
[----:B------:R-:W-:Y:S01]  /*b080*/  ISETP.GE.U32.AND P1, PT, R103, 0x7f000001, PT ;  /* 0x7f0000016700780c */ /* 0x000fe20003f26070 */
[----:B------:R-:W-:Y:S01]  /*b090*/  IADD3 R91, PT, PT, R122, R91, RZ ;  /* 0x0000005b7a5b7210 */ /* 0x000fe20007ffe0ff */
[----:B------:R-:W-:Y:S01]  /*b0a0*/  IMAD.WIDE.U32 R120, R59, R12, RZ ;  /* 0x0000000c3b787225 */ /* 0x000fe200078e00ff */
[----:B------:R-:W-:Y:S01]  /*b0b0*/  ISETP.GE.U32.AND P3, PT, R96, 0x7f000001, PT ;  /* 0x7f0000016000780c */ /* 0x000fe20003f66070 */
[----:B------:R-:W-:Y:S01]  /*b0c0*/  ISETP.GE.U32.AND P4, PT, R70, 0x7f000001, PT ;  /* 0x7f0000014600780c */ /* 0x000fe20003f86070 */
[----:B------:R-:W3:Y:S01]  /*b0d0*/  LD.E R123, desc[UR14][R62.64+0x48] ;  /* 0x0000480e3e7b7980 */ /* 0x000ee2000c101900 */
[----:B------:R-:W-:-:S04]  /*b0e0*/  IMAD R59, R120, 0x7effffff, RZ ;  /* 0x7effffff783b7824 */ /* 0x000fc800078e02ff */
[----:B------:R-:W-:-:S05]  /*b0f0*/  IMAD.HI.U32 R59, R59, 0x7f000001, R120 ;  /* 0x7f0000013b3b7827 */ /* 0x000fca00078e0078 */
[----:B------:R-:W-:Y:S01]  /*b100*/  ISETP.GE.U32.AND P2, PT, R59, 0x7f000001, PT ;  /* 0x7f0000013b00780c */ /* 0x000fe20003f46070 */
[----:B------:R-:W-:-:S05]  /*b110*/  @P0 IADD3 R119, PT, PT, R119, -0x7f000001, RZ ;  /* 0x80ffffff77770810 */ /* 0x000fca0007ffe0ff */
[----:B------:R-:W-:-:S07]  /*b120*/  ISETP.GE.U32.AND P0, PT, R119, 0x7f000001, PT ;  /* 0x7f0000017700780c */ /* 0x000fce0003f06070 */
[----:B------:R-:W-:Y:S01]  /*b130*/  @P2 IADD3 R59, PT, PT, R59, -0x7f000001, RZ ;  /* 0x80ffffff3b3b2810 */ /* 0x000fe20007ffe0ff */
[----:B------:R-:W-:-:S04]  /*b140*/  ISETP.GE.U32.AND P2, PT, R93, 0x7f000001, PT ;  /* 0x7f0000015d00780c */ /* 0x000fc80003f46070 */
[----:B------:R-:W-:Y:S01]  /*b150*/  IMAD.WIDE.U32 R120, R59, 0x5fffffa, RZ ;  /* 0x05fffffa3b787825 */ /* 0x000fe200078e00ff */
[----:B------:R-:W-:-:S03]  /*b160*/  @P1 IADD3 R103, PT, PT, R103, -0x7f000001, RZ ;  /* 0x80ffffff67671810 */ /* 0x000fc60007ffe0ff */
[----:B------:R-:W-:Y:S01]  /*b170*/  IMAD R59, R59, 0x6, RZ ;  /* 0x000000063b3b7824 */ /* 0x000fe200078e02ff */
[----:B------:R-:W-:-:S04]  /*b180*/  @P0 IADD3 R119, PT, PT, R119, -0x7f000001, RZ ;  /* 0x80ffffff77770810 */ /* 0x000fc80007ffe0ff */
[----:B------:R-:W-:Y:S01]  /*b190*/  @P2 IADD3 R93, PT, PT, R93, -0x7f000001, RZ ;  /* 0x80ffffff5d5d2810 */ /* 0x000fe20007ffe0ff */
[----:B------:R-:W-:Y:S01]  /*b1a0*/  IMAD.HI.U32 R59, R59, 0x7f000001, R120 ;  /* 0x7f0000013b3b7827 */ /* 0x000fe200078e0078 */
[----:B------:R-:W-:-:S03]  /*b1b0*/  IADD3 R122, PT, PT, R119, R103, RZ ;  /* 0x00000067777a7210 */ /* 0x000fc60007ffe0ff */
[----:B------:R-:W-:-:S04]  /*b1c0*/  IMAD.WIDE.U32 R120, R93, R11, RZ ;  /* 0x0000000b5d787225 */ /* 0x000fc800078e00ff */
[----:B------:R-:W-:-:S04]  /*b1d0*/  IMAD R103, R120, 0x7effffff, RZ ;  /* 0x7effffff78677824 */ /* 0x000fc800078e02ff */
[----:B------:R-:W-:-:S05]  /*b1e0*/  IMAD.HI.U32 R103, R103, 0x7f000001, R120 ;  /* 0x7f00000167677827 */ /* 0x000fca00078e0078 */
[----:B------:R-:W-:Y:S01]  /*b1f0*/  ISETP.GE.U32.AND P0, PT, R103, 0x7f000001, PT ;  /* 0x7f0000016700780c */ /* 0x000fe20003f06070 */
[----:B------:R-:W-:-:S12]  /*b200*/  ISETP.GE.U32.AND P1, PT, R122, 0x7f000001, PT ;  /* 0x7f0000017a00780c */ /* 0x000fd80003f26070 */
[----:B------:R-:W-:Y:S01]  /*b210*/  @P0 IADD3 R103, PT, PT, R103, -0x7f000001, RZ ;  /* 0x80ffffff67670810 */ /* 0x000fe20007ffe0ff */
[----:B------:R-:W-:Y:S01]  /*b220*/  ISETP.GE.U32.AND P0, PT, R46, 0x7f000001, PT ;  /* 0x7f0000012e00780c */ /* 0x000fe20003f06070 */
[----:B------:R-:W-:Y:S01]  /*b230*/  @P1 IADD3 R122, PT, PT, R122, -0x7f000001, RZ ;  /* 0x80ffffff7a7a1810 */ /* 0x000fe20007ffe0ff */
[----:B------:R-:W-:-:S11]  /*b240*/  ISETP.GE.U32.AND P1, PT, R40, 0x7f000001, PT ;  /* 0x7f0000012800780c */ /* 0x000fd60003f26070 */
[----:B------:R-:W-:-:S05]  /*b250*/  @P0 IADD3 R46, PT, PT, R46, -0x7f000001, RZ ;  /* 0x80ffffff2e2e0810 */ /* 0x000fca0007ffe0ff */
[----:B------:R-:W-:Y:S01]  /*b260*/  ISETP.GE.U32.AND P0, PT, R46, 0x7f000001, PT ;  /* 0x7f0000012e00780c */ /* 0x000fe20003f06070 */
[----:B------:R-:W-:Y:S01]  /*b270*/  @P1 IADD3 R40, PT, PT, R40, -0x7f000001, RZ ;  /* 0x80ffffff28281810 */ /* 0x000fe20007ffe0ff */
[----:B------:R-:W-:-:S04]  /*b280*/  ISETP.GE.U32.AND P2, PT, R61, 0x7f000001, PT ;  /* 0x7f0000013d00780c */ /* 0x000fc80003f46070 */
[----:B------:R-:W-:-:S07]  /*b290*/  ISETP.GE.U32.AND P1, PT, R40, 0x7f000001, PT ;  /* 0x7f0000012800780c */ /* 0x000fce0003f26070 */
[----:B------:R-:W-:-:S05]  /*b2a0*/  @P0 IADD3 R46, PT, PT, R46, -0x7f000001, RZ ;  /* 0x80ffffff2e2e0810 */ /* 0x000fca0007ffe0ff */
[----:B------:R-:W-:Y:S01]  /*b2b0*/  ISETP.GE.U32.AND P0, PT, R46, 0x7f000001, PT ;  /* 0x7f0000012e00780c */ /* 0x000fe20003f06070 */
[----:B------:R-:W-:Y:S02]  /*b2c0*/  @P1 IADD3 R40, PT, PT, R40, -0x7f000001, RZ ;  /* 0x80ffffff28281810 */ /* 0x000fe40007ffe0ff */
[----:B------:R-:W-:Y:S01]  /*b2d0*/  @P2 IADD3 R61, PT, PT, R61, -0x7f000001, RZ ;  /* 0x80ffffff3d3d2810 */ /* 0x000fe20007ffe0ff */
[----:B------:R-:W-:Y:S02]  /*b2e0*/  ISETP.GE.U32.AND P2, PT, R105, 0x7f000001, PT ;  /* 0x7f0000016900780c */ /* 0x000fe40003f46070 */
[----:B------:R-:W-:-:S07]  /*b2f0*/  ISETP.GE.U32.AND P1, PT, R40, 0x7f000001, PT ;  /* 0x7f0000012800780c */ /* 0x000fce0003f26070 */
[----:B------:R-:W-:-:S05]  /*b300*/  @P0 IADD3 R46, PT, PT, R46, -0x7f000001, RZ ;  /* 0x80ffffff2e2e0810 */ /* 0x000fca0007ffe0ff */
[----:B------:R-:W-:Y:S01]  /*b310*/  ISETP.GE.U32.AND P0, PT, R46, 0x7f000001, PT ;  /* 0x7f0000012e00780c */ /* 0x000fe20003f06070 */
[----:B------:R-:W-:Y:S02]  /*b320*/  @P3 IADD3 R96, PT, PT, R96, -0x7f000001, RZ ;  /* 0x80ffffff60603810 */ /* 0x000fe40007ffe0ff */
[----:B------:R-:W-:Y:S02]  /*b330*/  @P2 IADD3 R105, PT, PT, R105, -0x7f000001, RZ ;  /* 0x80ffffff69692810 */ /* 0x000fe40007ffe0ff */
[----:B------:R-:W-:Y:S02]  /*b340*/  @P1 IADD3 R40, PT, PT, R40, -0x7f000001, RZ ;  /* 0x80ffffff28281810 */ /* 0x000fe40007ffe0ff */
[----:B------:R-:W-:Y:S02]  /*b350*/  IADD3 R119, PT, PT, R122, R61, RZ ;  /* 0x0000003d7a777210 */ /* 0x000fe40007ffe0ff */
[----:B------:R-:W-:Y:S01]  /*b360*/  IADD3 R122, PT, PT, R105, R96, RZ ;  /* 0x00000060697a7210 */ /* 0x000fe20007ffe0ff */
[----:B------:R-:W-:Y:S01]  /*b370*/  ISETP.GE.U32.AND P1, PT, R40, 0x7f000001, PT ;  /* 0x7f0000012800780c */ /* 0x000fe20003f26070 */
[----:B------:R-:W-:-:S02]  /*b380*/  ISETP.GE.U32.AND P3, PT, R51, 0x7f000001, PT ;  /* 0x7f0000013300780c */ /* 0x000fc40003f66070 */
[----:B------:R-:W-:Y:S01]  /*b390*/  @P0 IADD3 R46, PT, PT, R46, -0x7f000001, RZ ;  /* 0x80ffffff2e2e0810 */ /* 0x000fe20007ffe0ff */
[----:B------:R-:W-:-:S04]  /*b3a0*/  ISETP.GE.U32.AND P2, PT, R122, 0x7f000001, PT ;  /* 0x7f0000017a00780c */ /* 0x000fc80003f46070 */
[----:B------:R-:W-:-:S05]  /*b3b0*/  ISETP.GE.U32.AND P0, PT, R46, 0x7f000001, PT ;  /* 0x7f0000012e00780c */ /* 0x000fca0003f06070 */
[----:B------:R-:W-:Y:S02]  /*b3c0*/  @P1 IADD3 R40, PT, PT, R40, -0x7f000001, RZ ;  /* 0x80ffffff28281810 */ /* 0x000fe40007ffe0ff */
[----:B------:R-:W-:Y:S01]  /*b3d0*/  @P3 IADD3 R51, PT, PT, R51, -0x7f000001, RZ ;  /* 0x80ffffff33333810 */ /* 0x000fe20007ffe0ff */
[----:B------:R-:W-:Y:S01]  /*b3e0*/  IMAD.WIDE.U32 R120, R103, 0x5fffffa, RZ ;  /* 0x05fffffa67787825 */ /* 0x000fe200078e00ff */
[----:B------:R-:W-:Y:S01]  /*b3f0*/  @P2 IADD3 R122, PT, PT, R122, -0x7f000001, RZ ;  /* 0x80ffffff7a7a2810 */ /* 0x000fe20007ffe0ff */
[----:B------:R-:W-:-:S03]  /*b400*/  ISETP.GE.U32.AND P1, PT, R40, 0x7f000001, PT ;  /* 0x7f0000012800780c */ /* 0x000fc60003f26070 */
[----:B------:R-:W-:Y:S01]  /*b410*/  @P0 IADD3 R46, PT, PT, R46, -0x7f000001, RZ ;  /* 0x80ffffff2e2e0810 */ /* 0x000fe20007ffe0ff */
[----:B------:R-:W-:Y:S01]  /*b420*/  IMAD R103, R103, 0x6, RZ ;  /* 0x0000000667677824 */ /* 0x000fe200078e02ff */
[----:B------:R-:W-:Y:S02]  /*b430*/  IADD3 R122, PT, PT, R122, R51, RZ ;  /* 0x000000337a7a7210 */ /* 0x000fe40007ffe0ff */
[----:B------:R-:W-:Y:S01]  /*b440*/  IADD3 R51, PT, PT, R46, UR11, RZ ;  /* 0x0000000b2e337c10 */ /* 0x000fe2000fffe0ff */
[----:B------:R-:W-:Y:S01]  /*b450*/  IMAD.HI.U32 R103, R103, 0x7f000001, R120 ;  /* 0x7f00000167677827 */ /* 0x000fe200078e0078 */
[----:B------:R-:W-:-:S04]  /*b460*/  ISETP.GE.U32.AND P3, PT, R78, 0x7f000001, PT ;  /* 0x7f0000014e00780c */ /* 0x000fc80003f66070 */
[----:B------:R-:W-:Y:S01]  /*b470*/  @P1 IADD3 R40, PT, PT, R40, -0x7f000001, RZ ;  /* 0x80ffffff28281810 */ /* 0x000fe20007ffe0ff */
[----:B------:R-:W-:Y:S01]  /*b480*/  IMAD.WIDE.U32 R120, R93, R7, RZ ;  /* 0x000000075d787225 */ /* 0x000fe200078e00ff */
[----:B------:R-:W-:Y:S01]  /*b490*/  ISETP.GE.U32.AND P0, PT, R51, 0x7f000001, PT ;  /* 0x7f0000013300780c */ /* 0x000fe20003f06070 */
[----:B------:R-:W-:Y:S01]  /*b4a0*/  ISETP.GE.U32.AND P1, PT, R119, 0x7f000001, PT ;  /* 0x7f0000017700780c */ /* 0x000fe20003f26070 */
[----:B------:R-:W-:Y:S01]  /*b4b0*/  ISETP.GE.U32.AND P2, PT, R122, 0x7f000001, PT ;  /* 0x7f0000017a00780c */ /* 0x000fe20003f46070 */
[----:B------:R-:W-:Y:S01]  /*b4c0*/  IMAD R61, R120, 0x7effffff, RZ ;  /* 0x7effffff783d7824 */ /* 0x000fe200078e02ff */
[----:B------:R-:W-:Y:S01]  /*b4d0*/  @P4 IADD3 R70, PT, PT, R70, -0x7f000001, RZ ;  /* 0x80ffffff46464810 */ /* 0x000fe20007ffe0ff */
[----:B------:R-:W4:Y:S02]  /*b4e0*/  LD.E R46, desc[UR14][R62.64+0x44] ;  /* 0x0000440e3e2e7980 */ /* 0x000f24000c101900 */
[----:B------:R-:W-:-:S04]  /*b4f0*/  IMAD.HI.U32 R61, R61, 0x7f000001, R120 ;  /* 0x7f0000013d3d7827 */ /* 0x000fc800078e0078 */
[----:B------:R-:W-:Y:S02]  /*b500*/  IMAD.WIDE.U32 R120, R93, R10, RZ ;  /* 0x0000000a5d787225 */ /* 0x000fe400078e00ff */
[----:B------:R-:W-:Y:S02]  /*b510*/  @P0 IADD3 R51, PT, PT, R51, -0x7f000001, RZ ;  /* 0x80ffffff33330810 */ /* 0x000fe40007ffe0ff */
[----:B------:R-:W-:Y:S01]  /*b520*/  IMAD R105, R120, 0x7effffff, RZ ;  /* 0x7effffff78697824 */ /* 0x000fe200078e02ff */
[----:B------:R-:W-:Y:S01]  /*b530*/  ISETP.GE.U32.AND P0, PT, R91, 0x7f000001, PT ;  /* 0x7f0000015b00780c */ /* 0x000fe20003f06070 */
[----:B------:R-:W-:Y:S02]  /*b540*/  @P3 IADD3 R78, PT, PT, R78, -0x7f000001, RZ ;  /* 0x80ffffff4e4e3810 */ /* 0x000fe40007ffe0ff */
[----:B------:R-:W-:Y:S01]  /*b550*/  IMAD.HI.U32 R105, R105, 0x7f000001, R120 ;  /* 0x7f00000169697827 */ /* 0x000fe200078e0078 */
[----:B------:R-:W-:-:S03]  /*b560*/  @P1 IADD3 R119, PT, PT, R119, -0x7f000001, RZ ;  /* 0x80ffffff77771810 */ /* 0x000fc60007ffe0ff */
[----:B------:R-:W-:Y:S01]  /*b570*/  IMAD.WIDE.U32 R120, R93, R12, RZ ;  /* 0x0000000c5d787225 */ /* 0x000fe200078e00ff */
[----:B------:R-:W-:Y:S02]  /*b580*/  IADD3 R40, PT, PT, R51, R40, RZ ;  /* 0x0000002833287210 */ /* 0x000fe40007ffe0ff */
[----:B------:R-:W-:Y:S01]  /*b590*/  IADD3 R119, PT, PT, R119, R78, RZ ;  /* 0x0000004e77777210 */ /* 0x000fe20007ffe0ff */
[----:B------:R-:W-:Y:S02]  /*b5a0*/  IMAD R93, R120, 0x7effffff, RZ ;  /* 0x7effffff785d7824 */ /* 0x000fe400078e02ff */
[----:B------:R-:W-:Y:S02]  /*b5b0*/  @P0 IADD3 R91, PT, PT, R91, -0x7f000001, RZ ;  /* 0x80ffffff5b5b0810 */ /* 0x000fe40007ffe0ff */
[----:B------:R-:W-:Y:S01]  /*b5c0*/  IMAD.HI.U32 R96, R93, 0x7f000001, R120 ;  /* 0x7f0000015d607827 */ /* 0x000fe200078e0078 */
[----:B------:R-:W-:Y:S01]  /*b5d0*/  ISETP.GE.U32.AND P1, PT, R40, 0x7f000001, PT ;  /* 0x7f0000012800780c */ /* 0x000fe20003f26070 */
[----:B------:R-:W-:Y:S01]  /*b5e0*/  ISETP.GE.U32.AND P0, PT, R119, 0x7f000001, PT ;  /* 0x7f0000017700780c */ /* 0x000fe20003f06070 */
[----:B------:R-:W-:-:S02]  /*b5f0*/  @P2 IADD3 R122, PT, PT, R122, -0x7f000001, RZ ;  /* 0x80ffffff7a7a2810 */ /* 0x000fc40007ffe0ff */
[----:B------:R-:W-:Y:S01]  /*b600*/  ISETP.GE.U32.AND P4, PT, R96, 0x7f000001, PT ;  /* 0x7f0000016000780c */ /* 0x000fe20003f86070 */
[----:B------:R-:W-:Y:S02]  /*b610*/  IMAD.WIDE.U32 R120, R70, R10, RZ ;  /* 0x0000000a46787225 */ /* 0x000fe400078e00ff */
[----:B------:R-:W-:Y:S02]  /*b620*/  ISETP.GE.U32.AND P2, PT, R122, R91, PT ;  /* 0x0000005b7a00720c */ /* 0x000fe40003f46070 */
[----:B------:R-:W-:-:S04]  /*b630*/  IMAD R93, R120, 0x7effffff, RZ ;  /* 0x7effffff785d7824 */ /* 0x000fc800078e02ff */
[----:B------:R-:W-:Y:S02]  /*b640*/  @P1 IADD3 R40, PT, PT, R40, -0x7f000001, RZ ;  /* 0x80ffffff28281810 */ /* 0x000fe40007ffe0ff */
[----:B------:R-:W-:Y:S02]  /*b650*/  @P0 IADD3 R119, PT, PT, R119, -0x7f000001, RZ ;  /* 0x80ffffff77770810 */ /* 0x000fe40007ffe0ff */
[----:B------:R-:W-:Y:S02]  /*b660*/  IADD3 R91, PT, PT, -R91, R122, RZ ;  /* 0x0000007a5b5b7210 */ /* 0x000fe40007ffe1ff */
[----:B------:R-:W-:Y:S01]  /*b670*/  @P4 IADD3 R96, PT, PT, R96, -0x7f000001, RZ ;  /* 0x80ffffff60604810 */ /* 0x000fe20007ffe0ff */
[----:B------:R-:W-:Y:S01]  /*b680*/  IMAD.HI.U32 R93, R93, 0x7f000001, R120 ;  /* 0x7f0000015d5d7827 */ /* 0x000fe200078e0078 */
[----:B------:R-:W-:Y:S01]  /*b690*/  ISETP.GE.U32.AND P0, PT, R119, R40, PT ;  /* 0x000000287700720c */ /* 0x000fe20003f06070 */
[----:B------:R-:W-:Y:S02]  /*b6a0*/  @!P2 IADD3 R91, PT, PT, R91, 0x7f000001, RZ ;  /* 0x7f0000015b5ba810 */ /* 0x000fe40007ffe0ff */
[----:B------:R-:W-:-:S04]  /*b6b0*/  IMAD.WIDE.U32 R120, R96, 0x5fffffa, RZ ;  /* 0x05fffffa60787825 */ /* 0x000fc800078e00ff */
[----:B------:R-:W-:Y:S01]  /*b6c0*/  IMAD R51, R96, 0x6, RZ ;  /* 0x0000000660337824 */ /* 0x000fe200078e02ff */
[----:B------:R-:W-:Y:S01]  /*b6d0*/  IADD3 R40, PT, PT, -R40, R119, RZ ;  /* 0x0000007728287210 */ /* 0x000fe20007ffe1ff */
[----:B------:R-:W-:Y:S02]  /*b6e0*/  ISETP.GE.U32.AND P1, PT, R93, 0x7f000001, PT ;  /* 0x7f0000015d00780c */ /* 0x000fe40003f26070 */
[----:B------:R-:W-:-:S04]  /*b6f0*/  IMAD.HI.U32 R96, R51, 0x7f000001, R120 ;  /* 0x7f00000133607827 */ /* 0x000fc800078e0078 */
[----:B--2---:R-:W-:Y:S01]  /*b700*/  IMAD.WIDE.U32 R120, R41, R91, RZ ;  /* 0x0000005b29787225 */ /* 0x004fe200078e00ff */
[----:B------:R-:W-:-:S03]  /*b710*/  @!P0 IADD3 R40, PT, PT, R40, 0x7f000001, RZ ;  /* 0x7f00000128288810 */ /* 0x000fc60007ffe0ff */
[----:B------:R-:W-:-:S04]  /*b720*/  IMAD R51, R120, 0x7effffff, RZ ;  /* 0x7effffff78337824 */ /* 0x000fc800078e02ff */
[----:B------:R-:W-:-:S04]  /*b730*/  IMAD.HI.U32 R78, R51, 0x7f000001, R120 ;  /* 0x7f000001334e7827 */ /* 0x000fc800078e0078 */
[----:B------:R-:W-:Y:S01]  /*b740*/  IMAD.WIDE.U32 R120, R41, R40, RZ ;  /* 0x0000002829787225 */ /* 0x000fe200078e00ff */
[----:B------:R-:W-:-:S03]  /*b750*/  @P1 IADD3 R93, PT, PT, R93, -0x7f000001, RZ ;  /* 0x80ffffff5d5d1810 */ /* 0x000fc60007ffe0ff */
[----:B------:R-:W-:Y:S01]  /*b760*/  IMAD R51, R120, 0x7effffff, RZ ;  /* 0x7effffff78337824 */ /* 0x000fe200078e02ff */
[----:B------:R-:W-:-:S03]  /*b770*/  ISETP.GE.U32.AND P0, PT, R106, 0x7f000001, PT ;  /* 0x7f0000016a00780c */ /* 0x000fc60003f06070 */
[----:B------:R-:W-:-:S04]  /*b780*/  IMAD.HI.U32 R51, R51, 0x7f000001, R120 ;  /* 0x7f00000133337827 */ /* 0x000fc800078e0078 */
[----:B------:R-:W-:-:S04]  /*b790*/  IMAD.WIDE.U32 R120, R93, 0x5fffffa, RZ ;  /* 0x05fffffa5d787825 */ /* 0x000fc800078e00ff */
[----:B------:R-:W-:-:S04]  /*b7a0*/  IMAD R93, R93, 0x6, RZ ;  /* 0x000000065d5d7824 */ /* 0x000fc800078e02ff */
[----:B------:R-:W-:-:S04]  /*b7b0*/  IMAD.HI.U32 R93, R93, 0x7f000001, R120 ;  /* 0x7f0000015d5d7827 */ /* 0x000fc800078e0078 */
[----:B------:R-:W-:-:S04]  /*b7c0*/  IMAD.WIDE.U32 R120, R70, R11, RZ ;  /* 0x0000000b46787225 */ /* 0x000fc800078e00ff */
[----:B------:R-:W-:Y:S01]  /*b7d0*/  IMAD R119, R120, 0x7effffff, RZ ;  /* 0x7effffff78777824 */ /* 0x000fe200078e02ff */
[----:B------:R-:W-:-:S03]  /*b7e0*/  @P0 IADD3 R106, PT, PT, R106, -0x7f000001, RZ ;  /* 0x80ffffff6a6a0810 */ /* 0x000fc60007ffe0ff */
[----:B------:R-:W-:Y:S01]  /*b7f0*/  IMAD.HI.U32 R119, R119, 0x7f000001, R120 ;  /* 0x7f00000177777827 */ /* 0x000fe200078e0078 */
[----:B------:R-:W-:Y:S01]  /*b800*/  ISETP.GE.U32.AND P1, PT, R49, 0x7f000001, PT ;  /* 0x7f0000013100780c */ /* 0x000fe20003f26070 */
[----:B------:R-:W-:-:S03]  /*b810*/  ISETP.GE.U32.AND P0, PT, R106, 0x7f000001, PT ;  /* 0x7f0000016a00780c */ /* 0x000fc60003f06070 */
[----:B------:R-:W-:-:S09]  /*b820*/  ISETP.GE.U32.AND P2, PT, R119, 0x7f000001, PT ;  /* 0x7f0000017700780c */ /* 0x000fd20003f46070 */
[----:B------:R-:W-:Y:S02]  /*b830*/  @P1 IADD3 R49, PT, PT, R49, -0x7f000001, RZ ;  /* 0x80ffffff31311810 */ /* 0x000fe40007ffe0ff */
[----:B------:R-:W-:Y:S02]  /*b840*/  @P0 IADD3 R106, PT, PT, R106, -0x7f000001, RZ ;  /* 0x80ffffff6a6a0810 */ /* 0x000fe40007ffe0ff */
[----:B------:R-:W-:Y:S02]  /*b850*/  @P2 IADD3 R119, PT, PT, R119, -0x7f000001, RZ ;  /* 0x80ffffff77772810 */ /* 0x000fe40007ffe0ff */
[----:B------:R-:W-:-:S03]  /*b860*/  IADD3 R120, PT, PT, R106, R49, RZ ;  /* 0x000000316a787210 */ /* 0x000fc60007ffe0ff */
[----:B0-----:R-:W-:-:S04]  /*b870*/  IMAD.WIDE.U32 R124, R119, 0x5fffffa, RZ ;  /* 0x05fffffa777c7825 */ /* 0x001fc800078e00ff */
[----:B------:R-:W-:Y:S02]  /*b880*/  IMAD R49, R119, 0x6, RZ ;  /* 0x0000000677317824 */ /* 0x000fe400078e02ff */
[----:B------:R0:W2:Y:S02]  /*b890*/  LD.E R119, desc[UR14][R62.64+0x4c] ;  /* 0x00004c0e3e777980 */ /* 0x0000a4000c101900 */
[----:B------:R-:W-:-:S04]  /*b8a0*/  IMAD.HI.U32 R106, R49, 0x7f000001, R124 ;  /* 0x7f000001316a7827 */ /* 0x000fc800078e007c */
[----:B0-----:R-:W-:-:S04]  /*b8b0*/  IMAD.WIDE.U32 R62, R70, R7, RZ ;  /* 0x00000007463e7225 */ /* 0x001fc800078e00ff */
[----:B------:R-:W-:-:S04]  /*b8c0*/  IMAD R49, R62, 0x7effffff, RZ ;  /* 0x7effffff3e317824 */ /* 0x000fc800078e02ff */
[----:B------:R-:W-:-:S04]  /*b8d0*/  IMAD.HI.U32 R49, R49, 0x7f000001, R62 ;  /* 0x7f00000131317827 */ /* 0x000fc800078e003e */
[----:B------:R-:W-:-:S04]  /*b8e0*/  IMAD.WIDE.U32 R62, R70, R12, RZ ;  /* 0x0000000c463e7225 */ /* 0x000fc800078e00ff */
[----:B------:R-:W-:-:S04]  /*b8f0*/  IMAD R121, R62, 0x7effffff, RZ ;  /* 0x7effffff3e797824 */ /* 0x000fc800078e02ff */
[----:B------:R-:W-:-:S05]  /*b900*/  IMAD.HI.U32 R121, R121, 0x7f000001, R62 ;  /* 0x7f00000179797827 */ /* 0x000fca00078e003e */
[----:B------:R-:W-:Y:S01]  /*b910*/  ISETP.GE.U32.AND P0, PT, R121, 0x7f000001, PT ;  /* 0x7f0000017900780c */ /* 0x000fe20003f06070 */
[----:B------:R-:W-:Y:S01]  /*b920*/  ISETP.GE.U32.AND P1, PT, R66, 0x7f000001, PT ;  /* 0x7f0000014200780c */ /* 0x000fe20003f26070 */
[----:B------:R-:W-:-:S11]  /*b930*/  ISETP.GE.U32.AND P4, PT, R115, 0x7f000001, PT ;  /* 0x7f0000017300780c */ /* 0x000fd60003f86070 */
[----:B------:R-:W-:Y:S01]  /*b940*/  @P0 IADD3 R121, PT, PT, R121, -0x7f000001, RZ ;  /* 0x80ffffff79790810 */ /* 0x000fe20007ffe0ff */
[----:B------:R-:W-:Y:S01]  /*b950*/  ISETP.GE.U32.AND P0, PT, R109, 0x7f000001, PT ;  /* 0x7f0000016d00780c */ /* 0x000fe20003f06070 */
[----:B------:R-:W-:-:S05]  /*b960*/  @P1 IADD3 R66, PT, PT, R66, -0x7f000001, RZ ;  /* 0x80ffffff42421810 */ /* 0x000fca0007ffe0ff */
[----:B------:R-:W-:Y:S01]  /*b970*/  ISETP.GE.U32.AND P2, PT, R66, 0x7f000001, PT ;  /* 0x7f0000014200780c */ /* 0x000fe20003f46070 */
[----:B------:R-:W-:-:S06]  /*b980*/  @P4 IADD3 R115, PT, PT, R115, -0x7f000001, RZ ;  /* 0x80ffffff73734810 */ /* 0x000fcc0007ffe0ff */
[----:B------:R-:W-:Y:S01]  /*b990*/  @P0 IADD3 R109, PT, PT, R109, -0x7f000001, RZ ;  /* 0x80ffffff6d6d0810 */ /* 0x000fe20007ffe0ff */
[----:B------:R-:W-:-:S04]  /*b9a0*/  ISETP.GE.U32.AND P5, PT, R67, 0x7f000001, PT ;  /* 0x7f0000014300780c */ /* 0x000fc80003fa6070 */
[----:B------:R-:W-:Y:S01]  /*b9b0*/  ISETP.GE.U32.AND P1, PT, R109, 0x7f000001, PT ;  /* 0x7f0000016d00780c */ /* 0x000fe20003f26070 */
[----:B------:R-:W-:Y:S01]  /*b9c0*/  ISETP.GE.U32.AND P4, PT, R115, 0x7f000001, PT ;  /* 0x7f0000017300780c */ /* 0x000fe20003f86070 */
[----:B------:R-:W-:Y:S01]  /*b9d0*/  ISETP.GE.U32.AND P3, PT, R57, 0x7f000001, PT ;  /* 0x7f0000013900780c */ /* 0x000fe20003f66070 */
[----:B------:R-:W-:-:S05]  /*b9e0*/  @P2 IADD3 R66, PT, PT, R66, -0x7f000001, RZ ;  /* 0x80ffffff42422810 */ /* 0x000fca0007ffe0ff */
[----:B------:R-:W-:Y:S01]  /*b9f0*/  ISETP.GE.U32.AND P0, PT, R66, 0x7f000001, PT ;  /* 0x7f0000014200780c */ /* 0x000fe20003f06070 */
[----:B------:R-:W-:-:S04]  /*ba00*/  @P5 IADD3 R67, PT, PT, R67, -0x7f000001, RZ ;  /* 0x80ffffff43435810 */ /* 0x000fc80007ffe0ff */
[----:B------:R-:W-:Y:S02]  /*ba10*/  @P1 IADD3 R109, PT, PT, R109, -0x7f000001, RZ ;  /* 0x80ffffff6d6d1810 */ /* 0x000fe40007ffe0ff */
[----:B------:R-:W-:Y:S02]  /*ba20*/  @P4 IADD3 R115, PT, PT, R115, -0x7f000001, RZ ;  /* 0x80ffffff73734810 */ /* 0x000fe40007ffe0ff */
[----:B------:R-:W-:Y:S01]  /*ba30*/  @P3 IADD3 R57, PT, PT, R57, -0x7f000001, RZ ;  /* 0x80ffffff39393810 */ /* 0x000fe20007ffe0ff */
[----:B------:R-:W-:Y:S01]  /*ba40*/  ISETP.GE.U32.AND P2, PT, R109, 0x7f000001, PT ;  /* 0x7f0000016d00780c */ /* 0x000fe20003f46070 */
[----:B------:R-:W-:Y:S01]  /*ba50*/  ISETP.GE.U32.AND P1, PT, R67, 0x7f000001, PT ;  /* 0x7f0000014300780c */ /* 0x000fe20003f26070 */
[----:B------:R-:W-:Y:S02]  /*ba60*/  ISETP.GE.U32.AND P5, PT, R115, 0x7f000001, PT ;  /* 0x7f0000017300780c */ /* 0x000fe40003fa6070 */
[----:B------:R-:W-:Y:S01]  /*ba70*/  ISETP.GE.U32.AND P4, PT, R57, 0x7f000001, PT ;  /* 0x7f0000013900780c */ /* 0x000fe20003f86070 */
[----:B------:R-:W-:Y:S01]  /*ba80*/  @P0 IADD3 R66, PT, PT, R66, -0x7f000001, RZ ;  /* 0x80ffffff42420810 */ /* 0x000fe20007ffe0ff */
[----:B------:R-:W-:-:S04]  /*ba90*/  ISETP.GE.U32.AND P3, PT, R80, 0x7f000001, PT ;  /* 0x7f0000015000780c */ /* 0x000fc80003f66070 */
[----:B------:R-:W-:-:S03]  /*baa0*/  ISETP.GE.U32.AND P0, PT, R66, 0x7f000001, PT ;  /* 0x7f0000014200780c */ /* 0x000fc60003f06070 */
[----:B------:R-:W-:Y:S02]  /*bab0*/  @P2 IADD3 R109, PT, PT, R109, -0x7f000001, RZ ;  /* 0x80ffffff6d6d2810 */ /* 0x000fe40007ffe0ff */
[----:B------:R-:W-:Y:S02]  /*bac0*/  @P1 IADD3 R67, PT, PT, R67, -0x7f000001, RZ ;  /* 0x80ffffff43431810 */ /* 0x000fe40007ffe0ff */
[----:B------:R-:W-:Y:S02]  /*bad0*/  @P5 IADD3 R115, PT, PT, R115, -0x7f000001, RZ ;  /* 0x80ffffff73735810 */ /* 0x000fe40007ffe0ff */
[----:B------:R-:W-:Y:S01]  /*bae0*/  @P4 IADD3 R57, PT, PT, R57, -0x7f000001, RZ ;  /* 0x80ffffff39394810 */ /* 0x000fe20007ffe0ff */
[----:B------:R-:W-:Y:S02]  /*baf0*/  ISETP.GE.U32.AND P1, PT, R109, 0x7f000001, PT ;  /* 0x7f0000016d00780c */ /* 0x000fe40003f26070 */
[----:B------:R-:W-:Y:S02]  /*bb00*/  ISETP.GE.U32.AND P6, PT, R115, 0x7f000001, PT ;  /* 0x7f0000017300780c */ /* 0x000fe40003fc6070 */
[----:B------:R-:W-:Y:S01]  /*bb10*/  ISETP.GE.U32.AND P4, PT, R57, 0x7f000001, PT ;  /* 0x7f0000013900780c */ /* 0x000fe20003f86070 */
[----:B------:R-:W-:-:S02]  /*bb20*/  @P0 IADD3 R66, PT, PT, R66, -0x7f000001, RZ ;  /* 0x80ffffff42420810 */ /* 0x000fc40007ffe0ff */
[----:B------:R-:W-:-:S03]  /*bb30*/  @P3 IADD3 R80, PT, PT, R80, -0x7f000001, RZ ;  /* 0x80ffffff50503810 */ /* 0x000fc60007ffe0ff */
[----:B------:R-:W-:Y:S01]  /*bb40*/  ISETP.GE.U32.AND P5, PT, R66, 0x7f000001, PT ;  /* 0x7f0000014200780c */ /* 0x000fe20003fa6070 */
[----:B------:R-:W-:Y:S02]  /*bb50*/  IADD3 R80, PT, PT, R67, R80, RZ ;  /* 0x0000005043507210 */ /* 0x000fe40007ffe0ff */
[----:B------:R-:W-:Y:S01]  /*bb60*/  @P1 IADD3 R109, PT, PT, R109, -0x7f000001, RZ ;  /* 0x80ffffff6d6d1810 */ /* 0x000fe20007ffe0ff */
[----:B------:R-:W-:Y:S01]  /*bb70*/  ISETP.GE.U32.AND P3, PT, R107, 0x7f000001, PT ;  /* 0x7f0000016b00780c */ /* 0x000fe20003f66070 */
[----:B------:R-:W-:Y:S01]  /*bb80*/  ISETP.GE.U32.AND P1, PT, R120, 0x7f000001, PT ;  /* 0x7f0000017800780c */ /* 0x000fe20003f26070 */
[----:B------:R-:W-:Y:S02]  /*bb90*/  @P6 IADD3 R115, PT, PT, R115, -0x7f000001, RZ ;  /* 0x80ffffff73736810 */ /* 0x000fe40007ffe0ff */
[----:B------:R-:W-:Y:S01]  /*bba0*/  @P4 IADD3 R57, PT, PT, R57, -0x7f000001, RZ ;  /* 0x80ffffff39394810 */ /* 0x000fe20007ffe0ff */
[----:B------:R-:W-:Y:S01]  /*bbb0*/  ISETP.GE.U32.AND P6, PT, R109, 0x7f000001, PT ;  /* 0x7f0000016d00780c */ /* 0x000fe20003fc6070 */
[----:B------:R-:W-:Y:S01]  /*bbc0*/  ISETP.GE.U32.AND P0, PT, R80, 0x7f000001, PT ;  /* 0x7f0000015000780c */ /* 0x000fe20003f06070 */
[----:B------:R-:W-:-:S02]  /*bbd0*/  ISETP.GE.U32.AND P2, PT, R53, 0x7f000001, PT ;  /* 0x7f0000013500780c */ /* 0x000fc40003f46070 */
[----:B------:R-:W-:Y:S01]  /*bbe0*/  ISETP.GE.U32.AND P4, PT, R57, 0x7f000001, PT ;  /* 0x7f0000013900780c */ /* 0x000fe20003f86070 */
[----:B------:R-:W-:Y:S01]  /*bbf0*/  @P5 IADD3 R66, PT, PT, R66, -0x7f000001, RZ ;  /* 0x80ffffff42425810 */ /* 0x000fe20007ffe0ff */
[----:B------:R-:W-:-:S03]  /*bc00*/  IMAD.WIDE.U32 R62, R121, 0x5fffffa, RZ ;  /* 0x05fffffa793e7825 */ /* 0x000fc600078e00ff */
[----:B------:R-:W-:Y:S02]  /*bc10*/  IADD3 R66, PT, PT, R66, UR12, RZ ;  /* 0x0000000c42427c10 */ /* 0x000fe4000fffe0ff */
[----:B------:R-:W-:Y:S02]  /*bc20*/  @P3 IADD3 R107, PT, PT, R107, -0x7f000001, RZ ;  /* 0x80ffffff6b6b3810 */ /* 0x000fe40007ffe0ff */
[----:B------:R-:W-:Y:S01]  /*bc30*/  @P1 IADD3 R120, PT, PT, R120, -0x7f000001, RZ ;  /* 0x80ffffff78781810 */ /* 0x000fe20007ffe0ff */
[----:B------:R-:W-:Y:S01]  /*bc40*/  IMAD R121, R121, 0x6, RZ ;  /* 0x0000000679797824 */ /* 0x000fe200078e02ff */
[----:B------:R-:W-:Y:S02]  /*bc50*/  @P6 IADD3 R109, PT, PT, R109, -0x7f000001, RZ ;  /* 0x80ffffff6d6d6810 */ /* 0x000fe40007ffe0ff */
[----:B------:R-:W-:Y:S01]  /*bc60*/  @P0 IADD3 R80, PT, PT, R80, -0x7f000001, RZ ;  /* 0x80ffffff50500810 */ /* 0x000fe20007ffe0ff */
[----:B------:R-:W-:Y:S01]  /*bc70*/  ISETP.GE.U32.AND P5, PT, R115, 0x7f000001, PT ;  /* 0x7f0000017300780c */ /* 0x000fe20003fa6070 */
[----:B------:R-:W-:Y:S01]  /*bc80*/  ISETP.GE.U32.AND P0, PT, R66, 0x7f000001, PT ;  /* 0x7f0000014200780c */ /* 0x000fe20003f06070 */
[----:B------:R-:W-:Y:S01]  /*bc90*/  IMAD.HI.U32 R70, R121, 0x7f000001, R62 ;  /* 0x7f00000179467827 */ /* 0x000fe200078e003e */
[----:B------:R-:W-:-:S02]  /*bca0*/  IADD3 R120, PT, PT, R120, R107, RZ ;  /* 0x0000006b78787210 */ /* 0x000fc40007ffe0ff */
[----:B------:R-:W-:Y:S02]  /*bcb0*/  @P4 IADD3 R57, PT, PT, R57, -0x7f000001, RZ ;  /* 0x80ffffff39394810 */ /* 0x000fe40007ffe0ff */
[----:B------:R-:W-:Y:S02]  /*bcc0*/  IADD3 R62, PT, PT, R109, UR9, RZ ;  /* 0x000000096d3e7c10 */ /* 0x000fe4000fffe0ff */
[----:B------:R-:W-:Y:S01]  /*bcd0*/  @P2 IADD3 R53, PT, PT, R53, -0x7f000001, RZ ;  /* 0x80ffffff35352810 */ /* 0x000fe20007ffe0ff */
[----:B------:R-:W-:Y:S01]  /*bce0*/  ISETP.GE.U32.AND P4, PT, R37, 0x7f000001, PT ;  /* 0x7f0000012500780c */ /* 0x000fe20003f86070 */
[----:B------:R-:W-:Y:S01]  /*bcf0*/  ISETP.GE.U32.AND P3, PT, R120, 0x7f000001, PT ;  /* 0x7f0000017800780c */ /* 0x000fe20003f66070 */
[----:B------:R-:W-:Y:S01]  /*bd00*/  ISETP.GE.U32.AND P2, PT, R57, 0x7f000001, PT ;  /* 0x7f0000013900780c */ /* 0x000fe20003f46070 */
[----:B------:R-:W-:Y:S01]  /*bd10*/  ISETP.GE.U32.AND P1, PT, R62, 0x7f000001, PT ;  /* 0x7f0000013e00780c */ /* 0x000fe20003f26070 */
[----:B------:R-:W-:Y:S02]  /*bd20*/  IADD3 R53, PT, PT, R80, R53, RZ ;  /* 0x0000003550357210 */ /* 0x000fe40007ffe0ff */
[----:B------:R-:W-:-:S02]  /*bd30*/  @P5 IADD3 R115, PT, PT, R115, -0x7f000001, RZ ;  /* 0x80ffffff73735810 */ /* 0x000fc40007ffe0ff */
[----:B------:R-:W-:Y:S01]  /*bd40*/  @P0 IADD3 R66, PT, PT, R66, -0x7f000001, RZ ;  /* 0x80ffffff42420810 */ /* 0x000fe20007ffe0ff */
[----:B------:R-:W-:Y:S01]  /*bd50*/  ISETP.GE.U32.AND P5, PT, R50, 0x7f000001, PT ;  /* 0x7f0000013200780c */ /* 0x000fe20003fa6070 */
[----:B------:R-:W-:-:S03]  /*bd60*/  ISETP.GE.U32.AND P0, PT, R53, 0x7f000001, PT ;  /* 0x7f0000013500780c */ /* 0x000fc60003f06070 */
[----:B------:R-:W-:Y:S02]  /*bd70*/  @P4 IADD3 R37, PT, PT, R37, -0x7f000001, RZ ;  /* 0x80ffffff25254810 */ /* 0x000fe40007ffe0ff */
[----:B------:R-:W-:Y:S02]  /*bd80*/  @P3 IADD3 R120, PT, PT, R120, -0x7f000001, RZ ;  /* 0x80ffffff78783810 */ /* 0x000fe40007ffe0ff */
[----:B------:R-:W-:Y:S02]  /*bd90*/  @P2 IADD3 R57, PT, PT, R57, -0x7f000001, RZ ;  /* 0x80ffffff39392810 */ /* 0x000fe40007ffe0ff */
[----:B------:R-:W-:Y:S02]  /*bda0*/  @P1 IADD3 R62, PT, PT, R62, -0x7f000001, RZ ;  /* 0x80ffffff3e3e1810 */ /* 0x000fe40007ffe0ff */
[----:B------:R-:W-:Y:S02]  /*bdb0*/  IADD3 R67, PT, PT, R120, R37, RZ ;  /* 0x0000002578437210 */ /* 0x000fe40007ffe0ff */
[----:B------:R-:W-:-:S02]  /*bdc0*/  IADD3 R37, PT, PT, R62, R57, RZ ;  /* 0x000000393e257210 */ /* 0x000fc40007ffe0ff */
[----:B------:R-:W-:Y:S02]  /*bdd0*/  @P5 IADD3 R50, PT, PT, R50, -0x7f000001, RZ ;  /* 0x80ffffff32325810 */ /* 0x000fe40007ffe0ff */
[----:B------:R-:W-:Y:S01]  /*bde0*/  @P0 IADD3 R53, PT, PT, R53, -0x7f000001, RZ ;  /* 0x80ffffff35350810 */ /* 0x000fe20007ffe0ff */
[----:B------:R-:W0:Y:S03]  /*bdf0*/  LDC.64 R62, c[0x0][0x380] ;  /* 0x0000e000ff3e7b82 */ /* 0x000e260000000a00 */
[----:B------:R-:W-:Y:S02]  /*be00*/  IADD3 R120, PT, PT, R53, R50, RZ ;  /* 0x0000003235787210 */ /* 0x000fe40007ffe0ff */
[----:B0-----:R-:W2:Y:S01]  /*be10*/  LDG.E R50, desc[UR14][R62.64+0xc] ;  /* 0x00000c0e3e327981 */ /* 0x001ea2000c1e1900 */
[----:B------:R-:W-:-:S03]  /*be20*/  IADD3 R66, PT, PT, R66, R115, RZ ;  /* 0x0000007342427210 */ /* 0x000fc60007ffe0ff */
[----:B------:R-:W2:Y:S02]  /*be30*/  LDG.E R115, desc[UR14][R62.64+0x10] ;  /* 0x0000100e3e737981 */ /* 0x000ea4000c1e1900 */
[C---:B------:R-:W-:Y:S01]  /*be40*/  ISETP.GE.U32.AND P1, PT, R66.reuse, 0x7f000001, PT ;  /* 0x7f0000014200780c */ /* 0x040fe20003f26070 */
[----:B------:R-:W-:Y:S01]  /*be50*/  ISETP.GE.U32.AND P2, PT, R67, 0x7f000001, PT ;  /* 0x7f0000014300780c */ /* 0x000fe20003f46070 */
[----:B------:R-:W-:Y:S01]  /*be60*/  ISETP.GE.U32.AND P0, PT, R37, 0x7f000001, PT ;  /* 0x7f0000012500780c */ /* 0x000fe20003f06070 */
[----:B------:R-:W2:Y:S10]  /*be70*/  LDG.E R62, desc[UR14][R62.64+0x14] ;  /* 0x0000140e3e3e7981 */ /* 0x000eb4000c1e1900 */
[----:B------:R-:W-:Y:S01]  /*be80*/  @P1 IADD3 R66, PT, PT, R66, -0x7f000001, RZ ;  /* 0x80ffffff42421810 */ /* 0x000fe20007ffe0ff */
[----:B------:R-:W-:Y:S01]  /*be90*/  ISETP.GE.U32.AND P1, PT, R120, 0x7f000001, PT ;  /* 0x7f0000017800780c */ /* 0x000fe20003f26070 */
[----:B------:R-:W-:-:S02]  /*bea0*/  @P2 IADD3 R67, PT, PT, R67, -0x7f000001, RZ ;  /* 0x80ffffff43432810 */ /* 0x000fc40007ffe0ff */
[----:B------:R-:W-:-:S03]  /*beb0*/  @P0 IADD3 R37, PT, PT, R37, -0x7f000001, RZ ;  /* 0x80ffffff25250810 */ /* 0x000fc60007ffe0ff */
[----:B------:R-:W-:Y:S01]  /*bec0*/  ISETP.GE.U32.AND P2, PT, R67, R66, PT ;  /* 0x000000424300720c */ /* 0x000fe20003f46070 */
[----:B------:R-:W-:-:S06]  /*bed0*/  IADD3 R80, PT, PT, -R66, R67, RZ ;  /* 0x0000004342507210 */ /* 0x000fcc0007ffe1ff */
[----:B------:R-:W-:-:S05]  /*bee0*/  @P1 IADD3 R120, PT, PT, R120, -0x7f000001, RZ ;  /* 0x80ffffff78781810 */ /* 0x000fca0007ffe0ff */
[----:B------:R-:W-:Y:S01]  /*bef0*/  ISETP.GE.U32.AND P0, PT, R120, R37, PT ;  /* 0x000000257800720c */ /* 0x000fe20003f06070 */
[----:B------:R-:W-:Y:S02]  /*bf00*/  @!P2 IADD3 R80, PT, PT, R80, 0x7f000001, RZ ;  /* 0x7f0000015050a810 */ /* 0x000fe40007ffe0ff */
[----:B------:R-:W-:-:S03]  /*bf10*/  IADD3 R37, PT, PT, -R37, R120, RZ ;  /* 0x0000007825257210 */ /* 0x000fc60007ffe1ff */
[----:B------:R-:W-:-:S04]  /*bf20*/  IMAD.WIDE.U32 R66, R41, R80, RZ ;  /* 0x0000005029427225 */ /* 0x000fc800078e00ff */
[----:B------:R-:W-:-:S03]  /*bf30*/  IMAD R57, R66, 0x7effffff, RZ ;  /* 0x7effffff42397824 */ /* 0x000fc600078e02ff */
[----:B------:R-:W-:Y:S01]  /*bf40*/  @!P0 IADD3 R37, PT, PT, R37, 0x7f000001, RZ ;  /* 0x7f00000125258810 */ /* 0x000fe20007ffe0ff */
[----:B------:R-:W-:-:S04]  /*bf50*/  IMAD.HI.U32 R57, R57, 0x7f000001, R66 ;  /* 0x7f00000139397827 */ /* 0x000fc800078e0042 */
[----:B------:R-:W-:-:S04]  /*bf60*/  IMAD.WIDE.U32 R66, R41, R37, RZ ;  /* 0x0000002529427225 */ /* 0x000fc800078e00ff */
[----:B------:R-:W-:-:S04]  /*bf70*/  IMAD R109, R66, 0x7effffff, RZ ;  /* 0x7effffff426d7824 */ /* 0x000fc800078e02ff */
[----:B------:R-:W-:-:S04]  /*bf80*/  IMAD.HI.U32 R109, R109, 0x7f000001, R66 ;  /* 0x7f0000016d6d7827 */ /* 0x000fc800078e0042 */
[----:B----4-:R-:W-:-:S04]  /*bf90*/  IMAD.WIDE.U32 R66, R46, R91, RZ ;  /* 0x0000005b2e427225 */ /* 0x010fc800078e00ff */
[----:B------:R-:W-:-:S04]  /*bfa0*/  IMAD R41, R66, 0x7effffff, RZ ;  /* 0x7effffff42297824 */ /* 0x000fc800078e02ff */
[----:B------:R-:W-:-:S04]  /*bfb0*/  IMAD.HI.U32 R41, R41, 0x7f000001, R66 ;  /* 0x7f00000129297827 */ /* 0x000fc800078e0042 */
[----:B------:R-:W-:-:S04]  /*bfc0*/  IMAD.WIDE.U32 R66, R46, R80, RZ ;  /* 0x000000502e427225 */ /* 0x000fc800078e00ff */
[----:B------:R-:W-:-:S04]  /*bfd0*/  IMAD R107, R66, 0x7effffff, RZ ;  /* 0x7effffff426b7824 */ /* 0x000fc800078e02ff */
[----:B------:R-:W-:-:S04]  /*bfe0*/  IMAD.HI.U32 R107, R107, 0x7f000001, R66 ;  /* 0x7f0000016b6b7827 */ /* 0x000fc800078e0042 */
[----:B------:R-:W-:Y:S01]  /*bff0*/  IMAD.WIDE.U32 R66, R46, R40, RZ ;  /* 0x000000282e427225 */ /* 0x000fe200078e00ff */
[----:B------:R-:W-:-:S03]  /*c000*/  ISETP.GE.U32.AND P0, PT, R107, 0x7f000001, PT ;  /* 0x7f0000016b00780c */ /* 0x000fc60003f06070 */
[----:B------:R-:W-:-:S04]  /*c010*/  IMAD R53, R66, 0x7effffff, RZ ;  /* 0x7effffff42357824 */ /* 0x000fc800078e02ff */
[----:B------:R-:W-:-:S04]  /*c020*/  IMAD.HI.U32 R53, R53, 0x7f000001, R66 ;  /* 0x7f00000135357827 */ /* 0x000fc800078e0042 */
[----:B------:R-:W-:Y:S02]  /*c030*/  IMAD.WIDE.U32 R66, R46, R37, RZ ;  /* 0x000000252e427225 */ /* 0x000fe400078e00ff */
[----:B------:R-:W-:Y:S02]  /*c040*/  @P0 IADD3 R107, PT, PT, R107, -0x7f000001, RZ ;  /* 0x80ffffff6b6b0810 */ /* 0x000fe40007ffe0ff */
[----:B------:R-:W-:-:S04]  /*c050*/  IMAD R121, R66, 0x7effffff, RZ ;  /* 0x7effffff42797824 */ /* 0x000fc800078e02ff */
[----:B------:R-:W-:-:S04]  /*c060*/  IMAD.HI.U32 R46, R121, 0x7f000001, R66 ;  /* 0x7f000001792e7827 */ /* 0x000fc800078e0042 */
[----:B------:R-:W-:-:S04]  /*c070*/  IMAD.WIDE.U32 R66, R107, 0x5fffffa, RZ ;  /* 0x05fffffa6b427825 */ /* 0x000fc800078e00ff */
[----:B------:R-:W-:-:S04]  /*c080*/  IMAD R107, R107, 0x6, RZ ;  /* 0x000000066b6b7824 */ /* 0x000fc800078e02ff */
[----:B------:R-:W-:-:S04]  /*c090*/  IMAD.HI.U32 R107, R107, 0x7f000001, R66 ;  /* 0x7f0000016b6b7827 */ /* 0x000fc800078e0042 */
[----:B---3--:R-:W-:-:S04]  /*c0a0*/  IMAD.WIDE.U32 R66, R123, R40, RZ ;  /* 0x000000287b427225 */ /* 0x008fc800078e00ff */
[----:B------:R-:W-:-:S04]  /*c0b0*/  IMAD R121, R66, 0x7effffff, RZ ;  /* 0x7effffff42797824 */ /* 0x000fc800078e02ff */
[----:B------:R-:W-:-:S04]  /*c0c0*/  IMAD.HI.U32 R122, R121, 0x7f000001, R66 ;  /* 0x7f000001797a7827 */ /* 0x000fc800078e0042 */
[----:B------:R-:W-:-:S04]  /*c0d0*/  IMAD.WIDE.U32 R120, R123, R91, RZ ;  /* 0x0000005b7b787225 */ /* 0x000fc800078e00ff */
[----:B------:R-:W-:Y:S01]  /*c0e0*/  IMAD R67, R120, 0x7effffff, RZ ;  /* 0x7effffff78437824 */ /* 0x000fe200078e02ff */
[----:B------:R-:W-:-:S03]  /*c0f0*/  ISETP.GE.U32.AND P0, PT, R122, 0x7f000001, PT ;  /* 0x7f0000017a00780c */ /* 0x000fc60003f06070 */
[----:B------:R-:W-:-:S04]  /*c100*/  IMAD.HI.U32 R120, R67, 0x7f000001, R120 ;  /* 0x7f00000143787827 */ /* 0x000fc800078e0078 */
[----:B------:R-:W-:-:S04]  /*c110*/  IMAD.WIDE.U32 R66, R123, R80, RZ ;  /* 0x000000507b427225 */ /* 0x000fc800078e00ff */
[----:B------:R-:W-:-:S04]  /*c120*/  IMAD R121, R66, 0x7effffff, RZ ;  /* 0x7effffff42797824 */ /* 0x000fc800078e02ff */
[----:B------:R-:W-:Y:S01]  /*c130*/  IMAD.HI.U32 R121, R121, 0x7f000001, R66 ;  /* 0x7f00000179797827 */ /* 0x000fe200078e0042 */
[----:B------:R-:W-:-:S04]  /*c140*/  @P0 IADD3 R122, PT, PT, R122, -0x7f000001, RZ ;  /* 0x80ffffff7a7a0810 */ /* 0x000fc80007ffe0ff */
[----:B------:R-:W-:Y:S01]  /*c150*/  ISETP.GE.U32.AND P0, PT, R121, 0x7f000001, PT ;  /* 0x7f0000017900780c */ /* 0x000fe20003f06070 */
[----:B------:R-:W-:-:S04]  /*c160*/  IMAD.WIDE.U32 R66, R123, R37, RZ ;  /* 0x000000257b427225 */ /* 0x000fc800078e00ff */
[----:B------:R-:W-:-:S04]  /*c170*/  IMAD R123, R66, 0x7effffff, RZ ;  /* 0x7effffff427b7824 */ /* 0x000fc800078e02ff */
[----:B------:R-:W-:-:S04]  /*c180*/  IMAD.HI.U32 R123, R123, 0x7f000001, R66 ;  /* 0x7f0000017b7b7827 */ /* 0x000fc800078e0042 */
[----:B------:R-:W-:Y:S01]  /*c190*/  IMAD.WIDE.U32 R66, R122, 0x5fffffa, RZ ;  /* 0x05fffffa7a427825 */ /* 0x000fe200078e00ff */
[----:B------:R-:W-:-:S03]  /*c1a0*/  @P0 IADD3 R121, PT, PT, R121, -0x7f000001, RZ ;  /* 0x80ffffff79790810 */ /* 0x000fc60007ffe0ff */
[----:B------:R-:W-:-:S04]  /*c1b0*/  IMAD R125, R122, 0x6, RZ ;  /* 0x000000067a7d7824 */ /* 0x000fc800078e02ff */
[----:B------:R-:W-:-:S04]  /*c1c0*/  IMAD.HI.U32 R122, R125, 0x7f000001, R66 ;  /* 0x7f0000017d7a7827 */ /* 0x000fc800078e0042 */
[----:B------:R-:W-:-:S04]  /*c1d0*/  IMAD.WIDE.U32 R66, R121, 0x5fffffa, RZ ;  /* 0x05fffffa79427825 */ /* 0x000fc800078e00ff */
[----:B------:R-:W-:-:S04]  /*c1e0*/  IMAD R121, R121, 0x6, RZ ;  /* 0x0000000679797824 */ /* 0x000fc800078e02ff */
[----:B------:R-:W-:-:S04]  /*c1f0*/  IMAD.HI.U32 R121, R121, 0x7f000001, R66 ;  /* 0x7f00000179797827 */ /* 0x000fc800078e0042 */
[----:B--2---:R-:W-:-:S04]  /*c200*/  IMAD.WIDE.U32 R66, R119, R91, RZ ;  /* 0x0000005b77427225 */ /* 0x004fc800078e00ff */
[----:B------:R-:W-:-:S04]  /*c210*/  IMAD R91, R66, 0x7effffff, RZ ;  /* 0x7effffff425b7824 */ /* 0x000fc800078e02ff */
[----:B------:R-:W-:-:S04]  /*c220*/  IMAD.HI.U32 R91, R91, 0x7f000001, R66 ;  /* 0x7f0000015b5b7827 */ /* 0x000fc800078e0042 */
[----:B------:R-:W-:Y:S01]  /*c230*/  IMAD.WIDE.U32 R66, R119, R40, RZ ;  /* 0x0000002877427225 */ /* 0x000fe200078e00ff */
[----:B------:R-:W-:-:S03]  /*c240*/  ISETP.GE.U32.AND P0, PT, R91, 0x7f000001, PT ;  /* 0x7f0000015b00780c */ /* 0x000fc60003f06070 */
[----:B------:R-:W-:-:S04]  /*c250*/  IMAD R125, R66, 0x7effffff, RZ ;  /* 0x7effffff427d7824 */ /* 0x000fc800078e02ff */
[----:B------:R-:W-:-:S04]  /*c260*/  IMAD.HI.U32 R40, R125, 0x7f000001, R66 ;  /* 0x7f0000017d287827 */ /* 0x000fc800078e0042 */
[----:B------:R-:W-:Y:S02]  /*c270*/  IMAD.WIDE.U32 R66, R119, R80, RZ ;  /* 0x0000005077427225 */ /* 0x000fe400078e00ff */
[----:B------:R-:W-:Y:S01]  /*c280*/  @P0 IADD3 R91, PT, PT, R91, -0x7f000001, RZ ;  /* 0x80ffffff5b5b0810 */ /* 0x000fe20007ffe0ff */
[----:B------:R-:W-:Y:S01]  /*c290*/  ISETP.GE.U32.AND P0, PT, R40, 0x7f000001, PT ;  /* 0x7f0000012800780c */ /* 0x000fe20003f06070 */
[----:B------:R-:W-:-:S04]  /*c2a0*/  IMAD R125, R66, 0x7effffff, RZ ;  /* 0x7effffff427d7824 */ /* 0x000fc800078e02ff */
[----:B------:R-:W-:-:S04]  /*c2b0*/  IMAD.HI.U32 R80, R125, 0x7f000001, R66 ;  /* 0x7f0000017d507827 */ /* 0x000fc800078e0042 */
[----:B------:R-:W-:-:S04]  /*c2c0*/  IMAD.WIDE.U32 R66, R119, R37, RZ ;  /* 0x0000002577427225 */ /* 0x000fc800078e00ff */
[----:B------:R-:W-:Y:S01]  /*c2d0*/  IMAD R37, R66, 0x7effffff, RZ ;  /* 0x7effffff42257824 */ /* 0x000fe200078e02ff */
[----:B------:R-:W-:Y:S01]  /*c2e0*/  @P0 IADD3 R40, PT, PT, R40, -0x7f000001, RZ ;  /* 0x80ffffff28280810 */ /* 0x000fe20007ffe0ff */
[----:B------:R-:W-:Y:S02]  /*c2f0*/  ISETP.GE.U32.AND P0, PT, R80, 0x7f000001, PT ;  /* 0x7f0000015000780c */ /* 0x000fe40003f06070 */
[----:B------:R-:W-:-:S04]  /*c300*/  IMAD.HI.U32 R37, R37, 0x7f000001, R66 ;  /* 0x7f00000125257827 */ /* 0x000fc800078e0042 */
[----:B------:R-:W-:-:S04]  /*c310*/  IMAD.WIDE.U32 R66, R91, 0x5fffffa, RZ ;  /* 0x05fffffa5b427825 */ /* 0x000fc800078e00ff */
[----:B------:R-:W-:-:S04]  /*c320*/  IMAD R91, R91, 0x6, RZ ;  /* 0x000000065b5b7824 */ /* 0x000fc800078e02ff */
[----:B------:R-:W-:Y:S01]  /*c330*/  IMAD.HI.U32 R91, R91, 0x7f000001, R66 ;  /* 0x7f0000015b5b7827 */ /* 0x000fe200078e0042 */
[----:B------:R-:W-:-:S03]  /*c340*/  @P0 IADD3 R80, PT, PT, R80, -0x7f000001, RZ ;  /* 0x80ffffff50500810 */ /* 0x000fc60007ffe0ff */
[----:B------:R-:W-:-:S04]  /*c350*/  IMAD.WIDE.U32 R66, R40, 0x5fffffa, RZ ;  /* 0x05fffffa28427825 */ /* 0x000fc800078e00ff */
[----:B------:R-:W-:-:S04]  /*c360*/  IMAD R119, R40, 0x6, RZ ;  /* 0x0000000628777824 */ /* 0x000fc800078e02ff */
[----:B------:R-:W-:-:S04]  /*c370*/  IMAD.HI.U32 R119, R119, 0x7f000001, R66 ;  /* 0x7f00000177777827 */ /* 0x000fc800078e0042 */
[----:B------:R-:W-:-:S04]  /*c380*/  IMAD.WIDE.U32 R66, R80, 0x5fffffa, RZ ;  /* 0x05fffffa50427825 */ /* 0x000fc800078e00ff */
[----:B------:R-:W-:-:S04]  /*c390*/  IMAD R125, R80, 0x6, RZ ;  /* 0x00000006507d7824 */ /* 0x000fc800078e02ff */
[----:B------:R-:W-:-:S04]  /*c3a0*/  IMAD.HI.U32 R66, R125, 0x7f000001, R66 ;  /* 0x7f0000017d427827 */ /* 0x000fc800078e0042 */
[----:B------:R-:W-:-:S04]  /*c3b0*/  IMAD.WIDE.U32 R124, R118, R50, RZ ;  /* 0x00000032767c7225 */ /* 0x000fc800078e00ff */
[----:B------:R-:W-:-:S04]  /*c3c0*/  IMAD R67, R124, 0x7effffff, RZ ;  /* 0x7effffff7c437824 */ /* 0x000fc800078e02ff */
[----:B------:R-:W-:-:S05]  /*c3d0*/  IMAD.HI.U32 R80, R67, 0x7f000001, R124 ;  /* 0x7f00000143507827 */ /* 0x000fca00078e007c */
[----:B------:R-:W-:Y:S01]  /*c3e0*/  ISETP.GE.U32.AND P0, PT, R80, 0x7f000001, PT ;  /* 0x7f0000015000780c */ /* 0x000fe20003f06070 */
[----:B------:R-:W-:-:S04]  /*c3f0*/  IMAD.WIDE.U32 R124, R117, R115, RZ ;  /* 0x00000073757c7225 */ /* 0x000fc800078e00ff */
[----:B------:R-:W-:-:S08]  /*c400*/  IMAD R67, R124, 0x7effffff, RZ ;  /* 0x7effffff7c437824 */ /* 0x000fd000078e02ff */
[----:B------:R-:W-:Y:S01]  /*c410*/  @P0 IADD3 R80, PT, PT, R80, -0x7f000001, RZ ;  /* 0x80ffffff50500810 */ /* 0x000fe20007ffe0ff */
[----:B------:R-:W-:-:S03]  /*c420*/  IMAD.HI.U32 R67, R67, 0x7f000001, R124 ;  /* 0x7f00000143437827 */ /* 0x000fc600078e007c */
[----:B------:R-:W-:Y:S02]  /*c430*/  IADD3 R80, PT, PT, R116, R80, RZ ;  /* 0x0000005074507210 */ /* 0x000fe40007ffe0ff */
[----:B------:R-:W-:-:S03]  /*c440*/  ISETP.GE.U32.AND P1, PT, R67, 0x7f000001, PT ;  /* 0x7f0000014300780c */ /* 0x000fc60003f26070 */
[----:B------:R-:W-:-:S10]  /*c450*/  ISETP.GE.U32.AND P0, PT, R80, 0x7f000001, PT ;  /* 0x7f0000015000780c */ /* 0x000fd40003f06070 */
[----:B------:R-:W-:-:S03]  /*c460*/  @P1 IADD3 R67, PT, PT, R67, -0x7f000001, RZ ;  /* 0x80ffffff43431810 */ /* 0x000fc60007ffe0ff */
[----:B------:R-:W-:-:S04]  /*c470*/  @P0 IADD3 R80, PT, PT, R80, -0x7f000001, RZ ;  /* 0x80ffffff50500810 */ /* 0x000fc80007ffe0ff */
[----:B------:R-:W-:-:S05]  /*c480*/  IADD3 R80, PT, PT, R80, R67, RZ ;  /* 0x0000004350507210 */ /* 0x000fca0007ffe0ff */
[----:B------:R-:W-:-:S13]  /*c490*/  ISETP.GE.U32.AND P0, PT, R80, 0x7f000001, PT ;  /* 0x7f0000015000780c */ /* 0x000fda0003f06070 */
[----:B------:R-:W-:-:S05]  /*c4a0*/  @P0 IADD3 R80, PT, PT, R80, -0x7f000001, RZ ;  /* 0x80ffffff50500810 */ /* 0x000fca0007ffe0ff */
[----:B------:R-:W-:-:S04]  /*c4b0*/  IMAD.WIDE.U32 R116, R39, R80, RZ ;  /* 0x0000005027747225 */ /* 0x000fc800078e00ff */
[----:B------:R-:W-:-:S04]  /*c4c0*/  IMAD R67, R116, 0x7effffff, RZ ;  /* 0x7effffff74437824 */ /* 0x000fc800078e02ff */
[----:B------:R-:W-:-:S04]  /*c4d0*/  IMAD.HI.U32 R67, R67, 0x7f000001, R116 ;  /* 0x7f00000143437827 */ /* 0x000fc800078e0074 */
        /* <DEDUP_REMOVED lines=22> */
[----:B------:R-:W-:Y:S02]  /*c640*/  IMAD R95, R116, 0x7effffff, RZ ;  /* 0x7effffff745f7824 */ /* 0x000fe400078e02ff */
[----:B------:R-:W-:-:S04]  /*c650*/  IMAD.WIDE.U32 R44, R76, R45, RZ ;  /* 0x0000002d4c2c7225 */ /* 0x000fc800078e00ff */
[----:B------:R-:W-:-:S04]  /*c660*/  IMAD.HI.U32 R88, R95, 0x7f000001, R116 ;  /* 0x7f0000015f587827 */ /* 0x000fc800078e0074 */
[----:B------:R-:W-:-:S04]  /*c670*/  IMAD R95, R44, 0x7effffff, RZ ;  /* 0x7effffff2c5f7824 */ /* 0x000fc800078e02ff */
[----:B------:R-:W-:-:S04]  /*c680*/  IMAD.HI.U32 R40, R95, 0x7f000001, R44 ;  /* 0x7f0000015f287827 */ /* 0x000fc800078e002c */
[----:B------:R-:W-:-:S04]  /*c690*/  IMAD.WIDE.U32 R44, R38, R39, RZ ;  /* 0x00000027262c7225 */ /* 0x000fc800078e00ff */
[----:B------:R-:W-:-:S04]  /*c6a0*/  IMAD R95, R44, 0x7effffff, RZ ;  /* 0x7effffff2c5f7824 */ /* 0x000fc800078e02ff */
[----:B------:R-:W-:-:S04]  /*c6b0*/  IMAD.HI.U32 R76, R95, 0x7f000001, R44 ;  /* 0x7f0000015f4c7827 */ /* 0x000fc800078e002c */
[----:B------:R-:W-:-:S04]  /*c6c0*/  IMAD.WIDE.U32 R44, R77, R111, RZ ;  /* 0x0000006f4d2c7225 */ /* 0x000fc800078e00ff */
[----:B------:R-:W-:-:S04]  /*c6d0*/  IMAD R95, R44, 0x7effffff, RZ ;  /* 0x7effffff2c5f7824 */ /* 0x000fc800078e02ff */
[----:B------:R-:W-:-:S05]  /*c6e0*/  IMAD.HI.U32 R95, R95, 0x7f000001, R44 ;  /* 0x7f0000015f5f7827 */ /* 0x000fca00078e002c */
[----:B------:R-:W-:-:S13]  /*c6f0*/  ISETP.GE.U32.AND P0, PT, R95, 0x7f000001, PT ;  /* 0x7f0000015f00780c */ /* 0x000fda0003f06070 */
[----:B------:R-:W-:-:S05]  /*c700*/  @P0 IADD3 R95, PT, PT, R95, -0x7f000001, RZ ;  /* 0x80ffffff5f5f0810 */ /* 0x000fca0007ffe0ff */
[----:B------:R-:W-:-:S04]  /*c710*/  IMAD.WIDE.U32 R44, R95, 0x5fffffa, RZ ;  /* 0x05fffffa5f2c7825 */ /* 0x000fc800078e00ff */
[----:B------:R-:W-:-:S04]  /*c720*/  IMAD R95, R95, 0x6, RZ ;  /* 0x000000065f5f7824 */ /* 0x000fc800078e02ff */
[----:B------:R-:W-:-:S04]  /*c730*/  IMAD.HI.U32 R95, R95, 0x7f000001, R44 ;  /* 0x7f0000015f5f7827 */ /* 0x000fc800078e002c */
[----:B------:R-:W-:-:S04]  /*c740*/  IMAD.WIDE.U32 R44, R82, R108, RZ ;  /* 0x0000006c522c7225 */ /* 0x000fc800078e00ff */
[----:B------:R-:W-:Y:S01]  /*c750*/  IMAD R117, R44, 0x7effffff, RZ ;  /* 0x7effffff2c757824 */ /* 0x000fe200078e02ff */
[----:B------:R-:W-:-:S03]  /*c760*/  ISETP.GE.U32.AND P0, PT, R76, 0x7f000001, PT ;  /* 0x7f0000014c00780c */ /* 0x000fc60003f06070 */
[----:B------:R-:W-:-:S05]  /*c770*/  IMAD.HI.U32 R117, R117, 0x7f000001, R44 ;  /* 0x7f00000175757827 */ /* 0x000fca00078e002c */
[----:B------:R-:W-:-:S05]  /*c780*/  ISETP.GE.U32.AND P1, PT, R117, 0x7f000001, PT ;  /* 0x7f0000017500780c */ /* 0x000fca0003f26070 */
[----:B------:R-:W-:-:S05]  /*c790*/  @P0 IADD3 R76, PT, PT, R76, -0x7f000001, RZ ;  /* 0x80ffffff4c4c0810 */ /* 0x000fca0007ffe0ff */
[----:B------:R-:W-:-:S03]  /*c7a0*/  ISETP.GE.U32.AND P0, PT, R76, 0x7f000001, PT ;  /* 0x7f0000014c00780c */ /* 0x000fc60003f06070 */
[----:B------:R-:W-:Y:S01]  /*c7b0*/  @P1 IADD3 R117, PT, PT, R117, -0x7f000001, RZ ;  /* 0x80ffffff75751810 */ /* 0x000fe20007ffe0ff */
[----:B------:R-:W-:-:S04]  /*c7c0*/  ISETP.GE.U32.AND P1, PT, R95, 0x7f000001, PT ;  /* 0x7f0000015f00780c */ /* 0x000fc80003f26070 */
[----:B------:R-:W-:-:S05]  /*c7d0*/  IMAD.WIDE.U32 R44, R117, 0x5fffffa, RZ ;  /* 0x05fffffa752c7825 */ /* 0x000fca00078e00ff */
[----:B------:R-:W-:-:S04]  /*c7e0*/  @P0 IADD3 R76, PT, PT, R76, -0x7f000001, RZ ;  /* 0x80ffffff4c4c0810 */ /* 0x000fc80007ffe0ff */
[----:B------:R-:W-:Y:S01]  /*c7f0*/  @P1 IADD3 R95, PT, PT, R95, -0x7f000001, RZ ;  /* 0x80ffffff5f5f1810 */ /* 0x000fe20007ffe0ff */
[----:B------:R-:W-:-:S03]  /*c800*/  IMAD R117, R117, 0x6, RZ ;  /* 0x0000000675757824 */ /* 0x000fc600078e02ff */
[----:B------:R-:W-:Y:S01]  /*c810*/  IADD3 R76, PT, PT, R76, R95, RZ ;  /* 0x0000005f4c4c7210 */ /* 0x000fe20007ffe0ff */
[----:B------:R-:W-:-:S04]  /*c820*/  IMAD.HI.U32 R117, R117, 0x7f000001, R44 ;  /* 0x7f00000175757827 */ /* 0x000fc800078e002c */
[----:B------:R-:W-:Y:S01]  /*c830*/  ISETP.GE.U32.AND P0, PT, R76, 0x7f000001, PT ;  /* 0x7f0000014c00780c */ /* 0x000fe20003f06070 */
[----:B------:R-:W-:Y:S01]  /*c840*/  IMAD.WIDE.U32 R44, R38, R92, RZ ;  /* 0x0000005c262c7225 */ /* 0x000fe200078e00ff */
[----:B------:R-:W-:-:S03]  /*c850*/  ISETP.GE.U32.AND P1, PT, R117, 0x7f000001, PT ;  /* 0x7f0000017500780c */ /* 0x000fc60003f26070 */
[----:B------:R-:W-:-:S04]  /*c860*/  IMAD R95, R44, 0x7effffff, RZ ;  /* 0x7effffff2c5f7824 */ /* 0x000fc800078e02ff */
[----:B------:R-:W-:-:S04]  /*c870*/  IMAD.HI.U32 R116, R95, 0x7f000001, R44 ;  /* 0x7f0000015f747827 */ /* 0x000fc800078e002c */
[----:B------:R-:W-:Y:S01]  /*c880*/  @P0 IADD3 R76, PT, PT, R76, -0x7f000001, RZ ;  /* 0x80ffffff4c4c0810 */ /* 0x000fe20007ffe0ff */
[----:B------:R-:W-:Y:S01]  /*c890*/  ISETP.GE.U32.AND P0, PT, R116, 0x7f000001, PT ;  /* 0x7f0000017400780c */ /* 0x000fe20003f06070 */
[----:B------:R-:W-:Y:S01]  /*c8a0*/  @P1 IADD3 R117, PT, PT, R117, -0x7f000001, RZ ;  /* 0x80ffffff75751810 */ /* 0x000fe20007ffe0ff */
[----:B------:R-:W-:-:S03]  /*c8b0*/  IMAD.WIDE.U32 R44, R77, R39, RZ ;  /* 0x000000274d2c7225 */ /* 0x000fc600078e00ff */
[----:B------:R-:W-:Y:S01]  /*c8c0*/  IADD3 R95, PT, PT, R76, R117, RZ ;  /* 0x000000754c5f7210 */ /* 0x000fe20007ffe0ff */
[----:B------:R-:W-:-:S04]  /*c8d0*/  IMAD R117, R44, 0x7effffff, RZ ;  /* 0x7effffff2c757824 */ /* 0x000fc800078e02ff */
[----:B------:R-:W-:-:S03]  /*c8e0*/  IMAD.HI.U32 R45, R117, 0x7f000001, R44 ;  /* 0x7f000001752d7827 */ /* 0x000fc600078e002c */
[----:B------:R-:W-:Y:S02]  /*c8f0*/  @P0 IADD3 R116, PT, PT, R116, -0x7f000001, RZ ;  /* 0x80ffffff74740810 */ /* 0x000fe40007ffe0ff */
[----:B------:R-:W-:-:S03]  /*c900*/  ISETP.GE.U32.AND P1, PT, R45, 0x7f000001, PT ;  /* 0x7f0000012d00780c */ /* 0x000fc60003f26070 */
[----:B------:R-:W-:-:S10]  /*c910*/  ISETP.GE.U32.AND P0, PT, R116, 0x7f000001, PT ;  /* 0x7f0000017400780c */ /* 0x000fd40003f06070 */
[----:B------:R-:W-:-:S03]  /*c920*/  @P1 IADD3 R45, PT, PT, R45, -0x7f000001, RZ ;  /* 0x80ffffff2d2d1810 */ /* 0x000fc60007ffe0ff */
[----:B------:R-:W-:-:S04]  /*c930*/  @P0 IADD3 R116, PT, PT, R116, -0x7f000001, RZ ;  /* 0x80ffffff74740810 */ /* 0x000fc80007ffe0ff */
[----:B------:R-:W-:Y:S01]  /*c940*/  IADD3 R76, PT, PT, R116, R45, RZ ;  /* 0x0000002d744c7210 */ /* 0x000fe20007ffe0ff */
[----:B------:R-:W-:-:S04]  /*c950*/  IMAD.WIDE.U32 R44, R82, R111, RZ ;  /* 0x0000006f522c7225 */ /* 0x000fc800078e00ff */
        /* <DEDUP_REMOVED lines=17> */
[----:B------:R-:W-:-:S05]  /*ca70*/  @P0 IADD3 R117, PT, PT, R117, -0x7f000001, RZ ;  /* 0x80ffffff75750810 */ /* 0x000fca0007ffe0ff */
[----:B------:R-:W-:-:S04]  /*ca80*/  IMAD.WIDE.U32 R44, R117, 0x5fffffa, RZ ;  /* 0x05fffffa752c7825 */ /* 0x000fc800078e00ff */
[----:B------:R-:W-:Y:S01]  /*ca90*/  IMAD R117, R117, 0x6, RZ ;  /* 0x0000000675757824 */ /* 0x000fe200078e02ff */
[----:B------:R-:W-:-:S03]  /*caa0*/  ISETP.GE.U32.AND P0, PT, R95, 0x7f000001, PT ;  /* 0x7f0000015f00780c */ /* 0x000fc60003f06070 */
[----:B------:R-:W-:-:S05]  /*cab0*/  IMAD.HI.U32 R44, R117, 0x7f000001, R44 ;  /* 0x7f000001752c7827 */ /* 0x000fca00078e002c */
[----:B------:R-:W-:Y:S01]  /*cac0*/  ISETP.GE.U32.AND P1, PT, R44, 0x7f000001, PT ;  /* 0x7f0000012c00780c */ /* 0x000fe20003f26070 */
[----:B------:R-:W-:-:S04]  /*cad0*/  @P2 IADD3 R68, PT, PT, R68, -0x7f000001, RZ ;  /* 0x80ffffff44442810 */ /* 0x000fc80007ffe0ff */
[----:B------:R-:W-:Y:S01]  /*cae0*/  @P0 IADD3 R95, PT, PT, R95, -0x7f000001, RZ ;  /* 0x80ffffff5f5f0810 */ /* 0x000fe20007ffe0ff */
[----:B------:R-:W-:-:S07]  /*caf0*/  ISETP.GE.U32.AND P0, PT, R68, 0x7f000001, PT ;  /* 0x7f0000014400780c */ /* 0x000fce0003f06070 */
[----:B------:R-:W-:Y:S01]  /*cb00*/  @P1 IADD3 R44, PT, PT, R44, -0x7f000001, RZ ;  /* 0x80ffffff2c2c1810 */ /* 0x000fe20007ffe0ff */
[----:B------:R-:W-:-:S05]  /*cb10*/  ISETP.GE.U32.AND P1, PT, R102, 0x7f000001, PT ;  /* 0x7f0000016600780c */ /* 0x000fca0003f26070 */
[----:B------:R-:W-:Y:S01]  /*cb20*/  @P0 IADD3 R68, PT, PT, R68, -0x7f000001, RZ ;  /* 0x80ffffff44440810 */ /* 0x000fe20007ffe0ff */
[----:B------:R-:W-:-:S07]  /*cb30*/  IMAD.WIDE.U32 R116, R83, R108, RZ ;  /* 0x0000006c53747225 */ /* 0x000fce00078e00ff */
[----:B------:R-:W-:Y:S01]  /*cb40*/  @P1 IADD3 R102, PT, PT, R102, -0x7f000001, RZ ;  /* 0x80ffffff66661810 */ /* 0x000fe20007ffe0ff */
[----:B------:R-:W-:Y:S01]  /*cb50*/  ISETP.GE.U32.AND P1, PT, R68, 0x7f000001, PT ;  /* 0x7f0000014400780c */ /* 0x000fe20003f26070 */
[----:B------:R-:W-:Y:S01]  /*cb60*/  IADD3 R45, PT, PT, R95, R44, RZ ;  /* 0x0000002c5f2d7210 */ /* 0x000fe20007ffe0ff */
[----:B------:R-:W-:Y:S02]  /*cb70*/  IMAD R95, R116, 0x7effffff, RZ ;  /* 0x7effffff745f7824 */ /* 0x000fe400078e02ff */
[----:B------:R-:W-:Y:S02]  /*cb80*/  ISETP.GE.U32.AND P2, PT, R102, 0x7f000001, PT ;  /* 0x7f0000016600780c */ /* 0x000fe40003f46070 */
[----:B------:R-:W-:-:S07]  /*cb90*/  IMAD.HI.U32 R95, R95, 0x7f000001, R116 ;  /* 0x7f0000015f5f7827 */ /* 0x000fce00078e0074 */
[----:B------:R-:W-:Y:S01]  /*cba0*/  @P1 IADD3 R68, PT, PT, R68, -0x7f000001, RZ ;  /* 0x80ffffff44441810 */ /* 0x000fe20007ffe0ff */
[----:B------:R-:W-:-:S04]  /*cbb0*/  ISETP.GE.U32.AND P0, PT, R95, 0x7f000001, PT ;  /* 0x7f0000015f00780c */ /* 0x000fc80003f06070 */
[----:B------:R-:W-:Y:S01]  /*cbc0*/  ISETP.GE.U32.AND P1, PT, R68, 0x7f000001, PT ;  /* 0x7f0000014400780c */ /* 0x000fe20003f26070 */
[----:B------:R-:W-:-:S08]  /*cbd0*/  @P2 IADD3 R102, PT, PT, R102, -0x7f000001, RZ ;  /* 0x80ffffff66662810 */ /* 0x000fd00007ffe0ff */
[----:B------:R-:W-:Y:S01]  /*cbe0*/  @P0 IADD3 R95, PT, PT, R95, -0x7f000001, RZ ;  /* 0x80ffffff5f5f0810 */ /* 0x000fe20007ffe0ff */
[----:B------:R-:W-:-:S03]  /*cbf0*/  ISETP.GE.U32.AND P0, PT, R102, 0x7f000001, PT ;  /* 0x7f0000016600780c */ /* 0x000fc60003f06070 */
[----:B------:R-:W-:Y:S01]  /*cc00*/  @P1 IADD3 R68, PT, PT, R68, -0x7f000001, RZ ;  /* 0x80ffffff44441810 */ /* 0x000fe20007ffe0ff */
[----:B------:R-:W-:-:S04]  /*cc10*/  IMAD.WIDE.U32 R116, R95, 0x5fffffa, RZ ;  /* 0x05fffffa5f747825 */ /* 0x000fc800078e00ff */
[----:B------:R-:W-:Y:S01]  /*cc20*/  IMAD R95, R95, 0x6, RZ ;  /* 0x000000065f5f7824 */ /* 0x000fe200078e02ff */
[----:B------:R-:W-:-:S03]  /*cc30*/  ISETP.GE.U32.AND P2, PT, R68, 0x7f000001, PT ;  /* 0x7f0000014400780c */ /* 0x000fc60003f46070 */
[----:B------:R-:W-:Y:S01]  /*cc40*/  IMAD.HI.U32 R95, R95, 0x7f000001, R116 ;  /* 0x7f0000015f5f7827 */ /* 0x000fe200078e0074 */
[----:B------:R-:W-:Y:S01]  /*cc50*/  @P0 IADD3 R102, PT, PT, R102, -0x7f000001, RZ ;  /* 0x80ffffff66660810 */ /* 0x000fe20007ffe0ff */
[----:B------:R-:W-:-:S03]  /*cc60*/  ISETP.GE.U32.AND P0, PT, R76, 0x7f000001, PT ;  /* 0x7f0000014c00780c */ /* 0x000fc60003f06070 */
[----:B------:R-:W-:-:S05]  /*cc70*/  ISETP.GE.U32.AND P1, PT, R95, 0x7f000001, PT ;  /* 0x7f0000015f00780c */ /* 0x000fca0003f26070 */
[----:B------:R-:W-:-:S04]  /*cc80*/  @P2 IADD3 R68, PT, PT, R68, -0x7f000001, RZ ;  /* 0x80ffffff44442810 */ /* 0x000fc80007ffe0ff */
[----:B------:R-:W-:Y:S02]  /*cc90*/  IADD3 R125, PT, PT, R68, UR10, RZ ;  /* 0x0000000a447d7c10 */ /* 0x000fe4000fffe0ff */
[----:B------:R-:W-:Y:S01]  /*cca0*/  @P0 IADD3 R76, PT, PT, R76, -0x7f000001, RZ ;  /* 0x80ffffff4c4c0810 */ /* 0x000fe20007ffe0ff */
[----:B------:R-:W-:Y:S01]  /*ccb0*/  ISETP.GE.U32.AND P3, PT, R102, 0x7f000001, PT ;  /* 0x7f0000016600780c */ /* 0x000fe20003f66070 */
[----:B------:R-:W-:Y:S01]  /*ccc0*/  @P1 IADD3 R95, PT, PT, R95, -0x7f000001, RZ ;  /* 0x80ffffff5f5f1810 */ /* 0x000fe20007ffe0ff */
[----:B------:R-:W-:Y:S01]  /*ccd0*/  IMAD.WIDE.U32 R116, R38, R108, RZ ;  /* 0x0000006c26747225 */ /* 0x000fe200078e00ff */
[----:B------:R-:W-:Y:S02]  /*cce0*/  ISETP.GE.U32.AND P0, PT, R125, 0x7f000001, PT ;  /* 0x7f0000017d00780c */ /* 0x000fe40003f06070 */
[----:B------:R-:W-:Y:S01]  /*ccf0*/  IADD3 R44, PT, PT, R76, R95, RZ ;  /* 0x0000005f4c2c7210 */ /* 0x000fe20007ffe0ff */
[----:B------:R-:W-:-:S04]  /*cd00*/  IMAD R95, R116, 0x7effffff, RZ ;  /* 0x7effffff745f7824 */ /* 0x000fc800078e02ff */
[----:B------:R-:W-:-:S03]  /*cd10*/  IMAD.HI.U32 R68, R95, 0x7f000001, R116 ;  /* 0x7f0000015f447827 */ /* 0x000fc600078e0074 */
[----:B------:R-:W-:-:S03]  /*cd20*/  @P3 IADD3 R102, PT, PT, R102, -0x7f000001, RZ ;  /* 0x80ffffff66663810 */ /* 0x000fc60007ffe0ff */
[----:B------:R-:W-:Y:S01]  /*cd30*/  @P0 IADD3 R125, PT, PT, R125, -0x7f000001, RZ ;  /* 0x80ffffff7d7d0810 */ /* 0x000fe20007ffe0ff */
[----:B------:R-:W-:Y:S01]  /*cd40*/  ISETP.GE.U32.AND P0, PT, R68, 0x7f000001, PT ;  /* 0x7f0000014400780c */ /* 0x000fe20003f06070 */
[----:B------:R-:W-:Y:S01]  /*cd50*/  ISETP.GE.U32.AND P1, PT, R102, 0x7f000001, PT ;  /* 0x7f0000016600780c */ /* 0x000fe20003f26070 */
[----:B------:R-:W-:-:S04]  /*cd60*/  IMAD.WIDE.U32 R116, R77, R92, RZ ;  /* 0x0000005c4d747225 */ /* 0x000fc800078e00ff */
[----:B------:R-:W-:-:S04]  /*cd70*/  IMAD R95, R116, 0x7effffff, RZ ;  /* 0x7effffff745f7824 */ /* 0x000fc800078e02ff */
[----:B------:R-:W-:-:S03]  /*cd80*/  IMAD.HI.U32 R95, R95, 0x7f000001, R116 ;  /* 0x7f0000015f5f7827 */ /* 0x000fc600078e0074 */
[----:B------:R-:W-:Y:S02]  /*cd90*/  @P0 IADD3 R68, PT, PT, R68, -0x7f000001, RZ ;  /* 0x80ffffff44440810 */ /* 0x000fe40007ffe0ff */
[----:B------:R-:W-:Y:S01]  /*cda0*/  @P1 IADD3 R102, PT, PT, R102, -0x7f000001, RZ ;  /* 0x80ffffff66661810 */ /* 0x000fe20007ffe0ff */
[----:B------:R-:W-:Y:S02]  /*cdb0*/  ISETP.GE.U32.AND P1, PT, R95, 0x7f000001, PT ;  /* 0x7f0000015f00780c */ /* 0x000fe40003f26070 */
[----:B------:R-:W-:Y:S01]  /*cdc0*/  ISETP.GE.U32.AND P0, PT, R68, 0x7f000001, PT ;  /* 0x7f0000014400780c */ /* 0x000fe20003f06070 */
[----:B------:R-:W-:Y:S01]  /*cdd0*/  IMAD.WIDE.U32 R116, R82, R39, RZ ;  /* 0x0000002752747225 */ /* 0x000fe200078e00ff */
[----:B------:R-:W-:-:S09]  /*cde0*/  ISETP.GE.U32.AND P2, PT, R79, 0x7f000001, PT ;  /* 0x7f0000014f00780c */ /* 0x000fd20003f46070 */
[----:B------:R-:W-:Y:S02]  /*cdf0*/  @P1 IADD3 R95, PT, PT, R95, -0x7f000001, RZ ;  /* 0x80ffffff5f5f1810 */ /* 0x000fe40007ffe0ff */
[----:B------:R-:W-:-:S04]  /*ce00*/  @P0 IADD3 R68, PT, PT, R68, -0x7f000001, RZ ;  /* 0x80ffffff44440810 */ /* 0x000fc80007ffe0ff */
[----:B------:R-:W-:Y:S01]  /*ce10*/  IADD3 R68, PT, PT, R68, R95, RZ ;  /* 0x0000005f44447210 */ /* 0x000fe20007ffe0ff */
[----:B------:R-:W-:-:S04]  /*ce20*/  IMAD R95, R116, 0x7effffff, RZ ;  /* 0x7effffff745f7824 */ /* 0x000fc800078e02ff */
[----:B------:R-:W-:Y:S01]  /*ce30*/  IMAD.HI.U32 R95, R95, 0x7f000001, R116 ;  /* 0x7f0000015f5f7827 */ /* 0x000fe200078e0074 */
[----:B------:R-:W-:-:S04]  /*ce40*/  ISETP.GE.U32.AND P0, PT, R68, 0x7f000001, PT ;  /* 0x7f0000014400780c */ /* 0x000fc80003f06070 */
[----:B------:R-:W-:Y:S01]  /*ce50*/  ISETP.GE.U32.AND P1, PT, R95, 0x7f000001, PT ;  /* 0x7f0000015f00780c */ /* 0x000fe20003f26070 */
[----:B------:R-:W-:-:S08]  /*ce60*/  @P2 IADD3 R79, PT, PT, R79, -0x7f000001, RZ ;  /* 0x80ffffff4f4f2810 */ /* 0x000fd00007ffe0ff */
[----:B------:R-:W-:Y:S01]  /*ce70*/  @P0 IADD3 R68, PT, PT, R68, -0x7f000001, RZ ;  /* 0x80ffffff44440810 */ /* 0x000fe20007ffe0ff */
[----:B------:R-:W-:-:S03]  /*ce80*/  ISETP.GE.U32.AND P0, PT, R79, 0x7f000001, PT ;  /* 0x7f0000014f00780c */ /* 0x000fc60003f06070 */
[----:B------:R-:W-:Y:S01]  /*ce90*/  @P1 IADD3 R95, PT, PT, R95, -0x7f000001, RZ ;  /* 0x80ffffff5f5f1810 */ /* 0x000fe20007ffe0ff */
[----:B------:R-:W-:Y:S01]  /*cea0*/  ISETP.GE.U32.AND P1, PT, R98, 0x7f000001, PT ;  /* 0x7f0000016200780c */ /* 0x000fe20003f26070 */
[----:B------:R-:W-:-:S08]  /*ceb0*/  IMAD.WIDE.U32 R116, R83, R111, RZ ;  /* 0x0000006f53747225 */ /* 0x000fd000078e00ff */
[----:B------:R-:W-:-:S04]  /*cec0*/  @P0 IADD3 R79, PT, PT, R79, -0x7f000001, RZ ;  /* 0x80ffffff4f4f0810 */ /* 0x000fc80007ffe0ff */
        /* <DEDUP_REMOVED lines=19> */
[----:B------:R-:W-:Y:S01]  /*d000*/  ISETP.GE.U32.AND P1, PT, R95, 0x7f000001, PT ;  /* 0x7f0000015f00780c */ /* 0x000fe20003f26070 */
[----:B------:R-:W-:-:S04]  /*d010*/  IADD3 R102, PT, PT, R125, R102, RZ ;  /* 0x000000667d667210 */ /* 0x000fc80007ffe0ff */
        /* <DEDUP_REMOVED lines=21> */
[----:B------:R-:W-:-:S10]  /*d170*/  IMAD.WIDE.U32 R116, R82, R92, RZ ;  /* 0x0000005c52747225 */ /* 0x000fd400078e00ff */
[----:B------:R-:W-:Y:S02]  /*d180*/  @P1 IADD3 R95, PT, PT, R95, -0x7f000001, RZ ;  /* 0x80ffffff5f5f1810 */ /* 0x000fe40007ffe0ff */
[----:B------:R-:W-:-:S04]  /*d190*/  @P0 IADD3 R68, PT, PT, R68, -0x7f000001, RZ ;  /* 0x80ffffff44440810 */ /* 0x000fc80007ffe0ff */
[----:B------:R-:W-:Y:S01]  /*d1a0*/  IADD3 R68, PT, PT, R68, R95, RZ ;  /* 0x0000005f44447210 */ /* 0x000fe20007ffe0ff */
[----:B------:R-:W-:-:S04]  /*d1b0*/  IMAD R95, R116, 0x7effffff, RZ ;  /* 0x7effffff745f7824 */ /* 0x000fc800078e02ff */
[----:B------:R-:W-:Y:S01]  /*d1c0*/  IMAD.HI.U32 R95, R95, 0x7f000001, R116 ;  /* 0x7f0000015f5f7827 */ /* 0x000fe200078e0074 */
[----:B------:R-:W-:-:S04]  /*d1d0*/  ISETP.GE.U32.AND P0, PT, R68, 0x7f000001, PT ;  /* 0x7f0000014400780c */ /* 0x000fc80003f06070 */
[----:B------:R-:W-:Y:S01]  /*d1e0*/  ISETP.GE.U32.AND P1, PT, R95, 0x7f000001, PT ;  /* 0x7f0000015f00780c */ /* 0x000fe20003f26070 */
[----:B------:R-:W-:Y:S01]  /*d1f0*/  IADD3 R98, PT, PT, R125, R98, RZ ;  /* 0x000000627d627210 */ /* 0x000fe20007ffe0ff */
[----:B------:R-:W-:-:S07]  /*d200*/  IMAD.WIDE.U32 R124, R83, R39, RZ ;  /* 0x00000027537c7225 */ /* 0x000fce00078e00ff */
[----:B------:R-:W-:-:S04]  /*d210*/  @P0 IADD3 R68, PT, PT, R68, -0x7f000001, RZ ;  /* 0x80ffffff44440810 */ /* 0x000fc80007ffe0ff */
[----:B------:R-:W-:-:S04]  /*d220*/  @P1 IADD3 R95, PT, PT, R95, -0x7f000001, RZ ;  /* 0x80ffffff5f5f1810 */ /* 0x000fc80007ffe0ff */
[----:B------:R-:W-:Y:S01]  /*d230*/  IADD3 R116, PT, PT, R68, R95, RZ ;  /* 0x0000005f44747210 */ /* 0x000fe20007ffe0ff */
[----:B------:R-:W-:-:S04]  /*d240*/  IMAD R95, R124, 0x7effffff, RZ ;  /* 0x7effffff7c5f7824 */ /* 0x000fc800078e02ff */
[----:B------:R-:W-:-:S04]  /*d250*/  IMAD.HI.U32 R95, R95, 0x7f000001, R124 ;  /* 0x7f0000015f5f7827 */ /* 0x000fc800078e007c */
[----:B------:R-:W-:-:S04]  /*d260*/  IMAD.WIDE.U32 R124, R38, R85, RZ ;  /* 0x00000055267c7225 */ /* 0x000fc800078e00ff */
[----:B------:R-:W-:Y:S02]  /*d270*/  IMAD R117, R124, 0x7effffff, RZ ;  /* 0x7effffff7c757824 */ /* 0x000fe400078e02ff */
[----:B------:R-:W-:Y:S01]  /*d280*/  IMAD.WIDE.U32 R76, R77, R85, RZ ;  /* 0x000000554d4c7225 */ /* 0x000fe200078e00ff */
[----:B------:R-:W-:-:S03]  /*d290*/  ISETP.GE.U32.AND P0, PT, R44, 0x7f000001, PT ;  /* 0x7f0000012c00780c */ /* 0x000fc60003f06070 */
[----:B------:R-:W-:-:S04]  /*d2a0*/  IMAD.HI.U32 R38, R117, 0x7f000001, R124 ;  /* 0x7f00000175267827 */ /* 0x000fc800078e007c */
[----:B------:R-:W-:-:S04]  /*d2b0*/  IMAD R117, R76, 0x7effffff, RZ ;  /* 0x7effffff4c757824 */ /* 0x000fc800078e02ff */
[----:B------:R-:W-:-:S04]  /*d2c0*/  IMAD.HI.U32 R68, R117, 0x7f000001, R76 ;  /* 0x7f00000175447827 */ /* 0x000fc800078e004c */
[----:B------:R-:W-:-:S04]  /*d2d0*/  IMAD.WIDE.U32 R76, R82, R85, RZ ;  /* 0x00000055524c7225 */ /* 0x000fc800078e00ff */
[----:B------:R-:W-:Y:S02]  /*d2e0*/  IMAD R117, R76, 0x7effffff, RZ ;  /* 0x7effffff4c757824 */ /* 0x000fe400078e02ff */
[----:B------:R-:W-:Y:S01]  /*d2f0*/  IMAD.WIDE.U32 R82, R83, R85, RZ ;  /* 0x0000005553527225 */ /* 0x000fe200078e00ff */
[----:B------:R-:W-:-:S03]  /*d300*/  @P0 IADD3 R44, PT, PT, R44, -0x7f000001, RZ ;  /* 0x80ffffff2c2c0810 */ /* 0x000fc60007ffe0ff */
[----:B------:R-:W-:-:S04]  /*d310*/  IMAD.HI.U32 R76, R117, 0x7f000001, R76 ;  /* 0x7f000001754c7827 */ /* 0x000fc800078e004c */
[----:B------:R-:W-:-:S04]  /*d320*/  IMAD R77, R82, 0x7effffff, RZ ;  /* 0x7effffff524d7824 */ /* 0x000fc800078e02ff */
[----:B------:R-:W-:-:S04]  /*d330*/  IMAD.HI.U32 R77, R77, 0x7f000001, R82 ;  /* 0x7f0000014d4d7827 */ /* 0x000fc800078e0052 */
[----:B------:R-:W-:-:S04]  /*d340*/  IMAD.WIDE.U32 R82, R44, R111, RZ ;  /* 0x0000006f2c527225 */ /* 0x000fc800078e00ff */
[----:B------:R-:W-:-:S04]  /*d350*/  IMAD R85, R82, 0x7effffff, RZ ;  /* 0x7effffff52557824 */ /* 0x000fc800078e02ff */
[----:B------:R-:W-:-:S05]  /*d360*/  IMAD.HI.U32 R85, R85, 0x7f000001, R82 ;  /* 0x7f00000155557827 */ /* 0x000fca00078e0052 */
[----:B------:R-:W-:-:S13]  /*d370*/  ISETP.GE.U32.AND P2, PT, R85, 0x7f000001, PT ;  /* 0x7f0000015500780c */ /* 0x000fda0003f46070 */
[----:B------:R-:W-:Y:S01]  /*d380*/  @P2 IADD3 R85, PT, PT, R85, -0x7f000001, RZ ;  /* 0x80ffffff55552810 */ /* 0x000fe20007ffe0ff */
[----:B------:R-:W-:-:S04]  /*d390*/  ISETP.GE.U32.AND P2, PT, R45, 0x7f000001, PT ;  /* 0x7f0000012d00780c */ /* 0x000fc80003f46070 */
[----:B------:R-:W-:-:S04]  /*d3a0*/  IMAD.WIDE.U32 R82, R85, 0x5fffffa, RZ ;  /* 0x05fffffa55527825 */ /* 0x000fc800078e00ff */
[----:B------:R-:W-:Y:S01]  /*d3b0*/  IMAD R85, R85, 0x6, RZ ;  /* 0x0000000655557824 */ /* 0x000fe200078e02ff */
[----:B------:R-:W-:-:S04]  /*d3c0*/  ISETP.GE.U32.AND P0, PT, R116, 0x7f000001, PT ;  /* 0x7f0000017400780c */ /* 0x000fc80003f06070 */
[----:B------:R-:W-:Y:S01]  /*d3d0*/  @P2 IADD3 R45, PT, PT, R45, -0x7f000001, RZ ;  /* 0x80ffffff2d2d2810 */ /* 0x000fe20007ffe0ff */
[----:B------:R-:W-:-:S04]  /*d3e0*/  IMAD.HI.U32 R118, R85, 0x7f000001, R82 ;  /* 0x7f00000155767827 */ /* 0x000fc800078e0052 */
[----:B------:R-:W-:-:S04]  /*d3f0*/  IMAD.WIDE.U32 R82, R45, R39, RZ ;  /* 0x000000272d527225 */ /* 0x000fc800078e00ff */
[----:B------:R-:W-:Y:S01]  /*d400*/  IMAD R85, R82, 0x7effffff, RZ ;  /* 0x7effffff52557824 */ /* 0x000fe200078e02ff */
[----:B------:R-:W-:-:S03]  /*d410*/  ISETP.GE.U32.AND P1, PT, R95, 0x7f000001, PT ;  /* 0x7f0000015f00780c */ /* 0x000fc60003f26070 */
[----:B------:R-:W-:Y:S01]  /*d420*/  IMAD.HI.U32 R85, R85, 0x7f000001, R82 ;  /* 0x7f00000155557827 */ /* 0x000fe200078e0052 */
[----:B------:R-:W-:-:S04]  /*d430*/  @P0 IADD3 R116, PT, PT, R116, -0x7f000001, RZ ;  /* 0x80ffffff74740810 */ /* 0x000fc80007ffe0ff */
[----:B------:R-:W-:-:S05]  /*d440*/  ISETP.GE.U32.AND P0, PT, R85, 0x7f000001, PT ;  /* 0x7f0000015500780c */ /* 0x000fca0003f06070 */
[----:B------:R-:W-:Y:S01]  /*d450*/  @P1 IADD3 R95, PT, PT, R95, -0x7f000001, RZ ;  /* 0x80ffffff5f5f1810 */ /* 0x000fe20007ffe0ff */
[----:B------:R-:W-:-:S07]  /*d460*/  ISETP.GE.U32.AND P1, PT, R104, 0x7f000001, PT ;  /* 0x7f0000016800780c */ /* 0x000fce0003f26070 */
[----:B------:R-:W-:Y:S01]  /*d470*/  @P0 IADD3 R85, PT, PT, R85, -0x7f000001, RZ ;  /* 0x80ffffff55550810 */ /* 0x000fe20007ffe0ff */
[----:B------:R-:W-:-:S05]  /*d480*/  ISETP.GE.U32.AND P0, PT, R79, 0x7f000001, PT ;  /* 0x7f0000014f00780c */ /* 0x000fca0003f06070 */
[----:B------:R-:W-:-:S08]  /*d490*/  @P1 IADD3 R104, PT, PT, R104, -0x7f000001, RZ ;  /* 0x80ffffff68681810 */ /* 0x000fd00007ffe0ff */
[----:B------:R-:W-:Y:S01]  /*d4a0*/  @P0 IADD3 R79, PT, PT, R79, -0x7f000001, RZ ;  /* 0x80ffffff4f4f0810 */ /* 0x000fe20007ffe0ff */
[----:B------:R-:W-:Y:S01]  /*d4b0*/  ISETP.GE.U32.AND P0, PT, R104, 0x7f000001, PT ;  /* 0x7f0000016800780c */ /* 0x000fe20003f06070 */
[----:B------:R-:W-:-:S03]  /*d4c0*/  ISETP.GE.U32.AND P2, PT, R85, 0x7f000001, PT ;  /* 0x7f0000015500780c */ /* 0x000fc60003f46070 */
[----:B------:R-:W-:-:S09]  /*d4d0*/  IMAD.WIDE.U32 R82, R79, R108, RZ ;  /* 0x0000006c4f527225 */ /* 0x000fd200078e00ff */
[----:B------:R-:W-:Y:S01]  /*d4e0*/  @P0 IADD3 R104, PT, PT, R104, -0x7f000001, RZ ;  /* 0x80ffffff68680810 */ /* 0x000fe20007ffe0ff */
[----:B------:R-:W-:-:S04]  /*d4f0*/  IMAD R117, R82, 0x7effffff, RZ ;  /* 0x7effffff52757824 */ /* 0x000fc800078e02ff */
[----:B------:R-:W-:Y:S01]  /*d500*/  ISETP.GE.U32.AND P0, PT, R104, 0x7f000001, PT ;  /* 0x7f0000016800780c */ /* 0x000fe20003f06070 */
[----:B------:R-:W-:Y:S01]  /*d510*/  ISETP.GE.U32.AND P1, PT, R89, 0x7f000001, PT ;  /* 0x7f0000015900780c */ /* 0x000fe20003f26070 */
[----:B------:R-:W-:Y:S01]  /*d520*/  IMAD.HI.U32 R117, R117, 0x7f000001, R82 ;  /* 0x7f00000175757827 */ /* 0x000fe200078e0052 */
[----:B------:R-:W-:-:S04]  /*d530*/  @P2 IADD3 R85, PT, PT, R85, -0x7f000001, RZ ;  /* 0x80ffffff55552810 */ /* 0x000fc80007ffe0ff */
[----:B------:R-:W-:Y:S01]  /*d540*/  ISETP.GE.U32.AND P2, PT, R117, 0x7f000001, PT ;  /* 0x7f0000017500780c */ /* 0x000fe20003f46070 */
[----:B------:R-:W-:-:S05]  /*d550*/  ISETP.GE.U32.AND P3, PT, R118, 0x7f000001, PT ;  /* 0x7f0000017600780c */ /* 0x000fca0003f66070 */
[----:B------:R-:W-:Y:S02]  /*d560*/  @P0 IADD3 R104, PT, PT, R104, -0x7f000001, RZ ;  /* 0x80ffffff68680810 */ /* 0x000fe40007ffe0ff */
[----:B------:R-:W-:-:S03]  /*d570*/  @P1 IADD3 R89, PT, PT, R89, -0x7f000001, RZ ;  /* 0x80ffffff59591810 */ /* 0x000fc60007ffe0ff */
[----:B------:R-:W-:Y:S02]  /*d580*/  ISETP.GE.U32.AND P0, PT, R104, 0x7f000001, PT ;  /* 0x7f0000016800780c */ /* 0x000fe40003f06070 */
[----:B------:R-:W-:Y:S01]  /*d590*/  ISETP.GE.U32.AND P1, PT, R89, 0x7f000001, PT ;  /* 0x7f0000015900780c */ /* 0x000fe20003f26070 */
[----:B------:R-:W-:Y:S02]  /*d5a0*/  @P2 IADD3 R117, PT, PT, R117, -0x7f000001, RZ ;  /* 0x80ffffff75752810 */ /* 0x000fe40007ffe0ff */
[----:B------:R-:W-:-:S03]  /*d5b0*/  @P3 IADD3 R118, PT, PT, R118, -0x7f000001, RZ ;  /* 0x80ffffff76763810 */ /* 0x000fc60007ffe0ff */
[----:B------:R-:W-:-:S04]  /*d5c0*/  IMAD.WIDE.U32 R82, R117, 0x5fffffa, RZ ;  /* 0x05fffffa75527825 */ /* 0x000fc800078e00ff */
[----:B------:R-:W-:Y:S01]  /*d5d0*/  IMAD R117, R117, 0x6, RZ ;  /* 0x0000000675757824 */ /* 0x000fe200078e02ff */
[----:B------:R-:W-:Y:S02]  /*d5e0*/  @P0 IADD3 R104, PT, PT, R104, -0x7f000001, RZ ;  /* 0x80ffffff68680810 */ /* 0x000fe40007ffe0ff */
[----:B------:R-:W-:Y:S02]  /*d5f0*/  IADD3 R85, PT, PT, R85, R118, RZ ;  /* 0x0000007655557210 */ /* 0x000fe40007ffe0ff */
[----:B------:R-:W-:Y:S01]  /*d600*/  @P1 IADD3 R89, PT, PT, R89, -0x7f000001, RZ ;  /* 0x80ffffff59591810 */ /* 0x000fe20007ffe0ff */
[----:B------:R-:W-:Y:S01]  /*d610*/  IMAD.HI.U32 R82, R117, 0x7f000001, R82 ;  /* 0x7f00000175527827 */ /* 0x000fe200078e0052 */
[----:B------:R-:W-:Y:S01]  /*d620*/  ISETP.GE.U32.AND P0, PT, R104, 0x7f000001, PT ;  /* 0x7f0000016800780c */ /* 0x000fe20003f06070 */
[----:B------:R-:W-:Y:S02]  /*d630*/  ISETP.GE.U32.AND P2, PT, R85, 0x7f000001, PT ;  /* 0x7f0000015500780c */ /* 0x000fe40003f46070 */
[----:B------:R-:W-:Y:S01]  /*d640*/  ISETP.GE.U32.AND P1, PT, R89, 0x7f000001, PT ;  /* 0x7f0000015900780c */ /* 0x000fe20003f26070 */
[----:B------:R-:W-:Y:S01]  /*d650*/  ISETP.GE.U32.AND P3, PT, R82, 0x7f000001, PT ;  /* 0x7f0000015200780c */ /* 0x000fe20003f66070 */
[----:B------:R-:W-:-:S08]  /*d660*/  IADD3 R95, PT, PT, R116, R95, RZ ;  /* 0x0000005f745f7210 */ /* 0x000fd00007ffe0ff */
[----:B------:R-:W-:Y:S02]  /*d670*/  @P0 IADD3 R104, PT, PT, R104, -0x7f000001, RZ ;  /* 0x80ffffff68680810 */ /* 0x000fe40007ffe0ff */
[----:B------:R-:W-:Y:S02]  /*d680*/  @P2 IADD3 R85, PT, PT, R85, -0x7f000001, RZ ;  /* 0x80ffffff55552810 */ /* 0x000fe40007ffe0ff */
[----:B------:R-:W-:Y:S02]  /*d690*/  @P1 IADD3 R89, PT, PT, R89, -0x7f000001, RZ ;  /* 0x80ffffff59591810 */ /* 0x000fe40007ffe0ff */
[----:B------:R-:W-:Y:S02]  /*d6a0*/  @P3 IADD3 R82, PT, PT, R82, -0x7f000001, RZ ;  /* 0x80ffffff52523810 */ /* 0x000fe40007ffe0ff */
[----:B------:R-:W-:Y:S01]  /*d6b0*/  IADD3 R116, PT, PT, R104, UR12, RZ ;  /* 0x0000000c68747c10 */ /* 0x000fe2000fffe0ff */
[----:B------:R-:W-:Y:S01]  /*d6c0*/  ISETP.GE.U32.AND P1, PT, R89, 0x7f000001, PT ;  /* 0x7f0000015900780c */ /* 0x000fe20003f26070 */
[----:B------:R-:W-:Y:S01]  /*d6d0*/  IADD3 R104, PT, PT, R85, R82, RZ ;  /* 0x0000005255687210 */ /* 0x000fe20007ffe0ff */
[----:B------:R-:W-:-:S02]  /*d6e0*/  IMAD.WIDE.U32 R82, R45, R92, RZ ;  /* 0x0000005c2d527225 */ /* 0x000fc400078e00ff */
[----:B------:R-:W-:Y:S02]  /*d6f0*/  ISETP.GE.U32.AND P0, PT, R116, 0x7f000001, PT ;  /* 0x7f0000017400780c */ /* 0x000fe40003f06070 */
[----:B------:R-:W-:-:S04]  /*d700*/  IMAD R85, R82, 0x7effffff, RZ ;  /* 0x7effffff52557824 */ /* 0x000fc800078e02ff */
[----:B------:R-:W-:-:S03]  /*d710*/  IMAD.HI.U32 R117, R85, 0x7f000001, R82 ;  /* 0x7f00000155757827 */ /* 0x000fc600078e0052 */
[----:B------:R-:W-:-:S04]  /*d720*/  @P1 IADD3 R89, PT, PT, R89, -0x7f000001, RZ ;  /* 0x80ffffff59591810 */ /* 0x000fc80007ffe0ff */
        /* <DEDUP_REMOVED lines=21> */
[----:B------:R-:W-:Y:S01]  /*d880*/  ISETP.GE.U32.AND P1, PT, R85, 0x7f000001, PT ;  /* 0x7f0000015500780c */ /* 0x000fe20003f26070 */
[----:B------:R-:W-:-:S03]  /*d890*/  ISETP.GE.U32.AND P0, PT, R95, 0x7f000001, PT ;  /* 0x7f0000015f00780c */ /* 0x000fc60003f06070 */
[----:B------:R-:W-:-:S09]  /*d8a0*/  ISETP.GE.U32.AND P2, PT, R82, 0x7f000001, PT ;  /* 0x7f0000015200780c */ /* 0x000fd20003f46070 */
[----:B------:R-:W-:Y:S02]  /*d8b0*/  @P1 IADD3 R85, PT, PT, R85, -0x7f000001, RZ ;  /* 0x80ffffff55551810 */ /* 0x000fe40007ffe0ff */
        /* <DEDUP_REMOVED lines=22> */
[----:B------:R-:W-:Y:S01]  /*da20*/  IMAD R117, R117, 0x6, RZ ;  /* 0x0000000675757824 */ /* 0x000fe200078e02ff */
[----:B------:R-:W-:-:S03]  /*da30*/  ISETP.GE.U32.AND P0, PT, R71, 0x7f000001, PT ;  /* 0x7f0000014700780c */ /* 0x000fc60003f06070 */
[----:B------:R-:W-:Y:S01]  /*da40*/  IMAD.HI.U32 R82, R117, 0x7f000001, R82 ;  /* 0x7f00000175527827 */ /* 0x000fe200078e0052 */
[----:B------:R-:W-:-:S04]  /*da50*/  ISETP.GE.U32.AND P1, PT, R85, 0x7f000001, PT ;  /* 0x7f0000015500780c */ /* 0x000fc80003f26070 */
[----:B------:R-:W-:-:S05]  /*da60*/  ISETP.GE.U32.AND P2, PT, R82, 0x7f000001, PT ;  /* 0x7f0000015200780c */ /* 0x000fca0003f46070 */
[----:B------:R-:W-:Y:S02]  /*da70*/  @P0 IADD3 R71, PT, PT, R71, -0x7f000001, RZ ;  /* 0x80ffffff47470810 */ /* 0x000fe40007ffe0ff */
[----:B------:R-:W-:Y:S01]  /*da80*/  IADD3 R89, PT, PT, R116, R89, RZ ;  /* 0x0000005974597210 */ /* 0x000fe20007ffe0ff */
[----:B------:R-:W-:Y:S01]  /*da90*/  IMAD.WIDE.U32 R116, R45, R108, RZ ;  /* 0x0000006c2d747225 */ /* 0x000fe200078e00ff */
[----:B------:R-:W-:Y:S01]  /*daa0*/  @P1 IADD3 R85, PT, PT, R85, -0x7f000001, RZ ;  /* 0x80ffffff55551810 */ /* 0x000fe20007ffe0ff */
[----:B------:R-:W-:-:S03]  /*dab0*/  ISETP.GE.U32.AND P0, PT, R71, 0x7f000001, PT ;  /* 0x7f0000014700780c */ /* 0x000fc60003f06070 */
[----:B------:R-:W-:Y:S01]  /*dac0*/  @P2 IADD3 R82, PT, PT, R82, -0x7f000001, RZ ;  /* 0x80ffffff52522810 */ /* 0x000fe20007ffe0ff */
[----:B------:R-:W-:-:S03]  /*dad0*/  ISETP.GE.U32.AND P1, PT, R55, 0x7f000001, PT ;  /* 0x7f0000013700780c */ /* 0x000fc60003f26070 */
[----:B------:R-:W-:Y:S01]  /*dae0*/  IADD3 R83, PT, PT, R85, R82, RZ ;  /* 0x0000005255537210 */ /* 0x000fe20007ffe0ff */
[----:B------:R-:W-:-:S04]  /*daf0*/  IMAD R85, R116, 0x7effffff, RZ ;  /* 0x7effffff74557824 */ /* 0x000fc800078e02ff */
[----:B------:R-:W-:Y:S01]  /*db00*/  IMAD.HI.U32 R85, R85, 0x7f000001, R116 ;  /* 0x7f00000155557827 */ /* 0x000fe200078e0074 */
[----:B------:R-:W-:-:S04]  /*db10*/  @P0 IADD3 R71, PT, PT, R71, -0x7f000001, RZ ;  /* 0x80ffffff47470810 */ /* 0x000fc80007ffe0ff */
        /* <DEDUP_REMOVED lines=33> */
[----:B------:R-:W-:-:S03]  /*dd30*/  @P2 IADD3 R116, PT, PT, R116, -0x7f000001, RZ ;  /* 0x80ffffff74742810 */ /* 0x000fc60007ffe0ff */
[----:B------:R-:W-:Y:S01]  /*dd40*/  ISETP.GE.U32.AND P0, PT, R56, 0x7f000001, PT ;  /* 0x7f0000013800780c */ /* 0x000fe20003f06070 */
[----:B------:R-:W-:Y:S01]  /*dd50*/  IADD3 R85, PT, PT, R85, R116, RZ ;  /* 0x0000007455557210 */ /* 0x000fe20007ffe0ff */
[----:B------:R-:W-:-:S04]  /*dd60*/  IMAD.WIDE.U32 R116, R45, R111, RZ ;  /* 0x0000006f2d747225 */ /* 0x000fc800078e00ff */
[----:B------:R-:W-:-:S04]  /*dd70*/  IMAD R55, R116, 0x7effffff, RZ ;  /* 0x7effffff74377824 */ /* 0x000fc800078e02ff */
[----:B------:R-:W-:-:S03]  /*dd80*/  IMAD.HI.U32 R117, R55, 0x7f000001, R116 ;  /* 0x7f00000137757827 */ /* 0x000fc600078e0074 */
[----:B------:R-:W-:Y:S02]  /*dd90*/  @P0 IADD3 R56, PT, PT, R56, -0x7f000001, RZ ;  /* 0x80ffffff38380810 */ /* 0x000fe40007ffe0ff */
        /* <DEDUP_REMOVED lines=9> */
[----:B------:R-:W-:-:S04]  /*de30*/  IMAD.WIDE.U32 R124, R79, R92, RZ ;  /* 0x0000005c4f7c7225 */ /* 0x000fc800078e00ff */
[----:B------:R-:W-:-:S06]  /*de40*/  IMAD R55, R124, 0x7effffff, RZ ;  /* 0x7effffff7c377824 */ /* 0x000fcc00078e02ff */
[----:B------:R-:W-:Y:S02]  /*de50*/  @P1 IADD3 R118, PT, PT, R118, -0x7f000001, RZ ;  /* 0x80ffffff76761810 */ /* 0x000fe40007ffe0ff */
[----:B------:R-:W-:Y:S01]  /*de60*/  @P0 IADD3 R117, PT, PT, R117, -0x7f000001, RZ ;  /* 0x80ffffff75750810 */ /* 0x000fe20007ffe0ff */
[----:B------:R-:W-:-:S03]  /*de70*/  IMAD.HI.U32 R55, R55, 0x7f000001, R124 ;  /* 0x7f00000137377827 */ /* 0x000fc600078e007c */
[----:B------:R-:W-:Y:S01]  /*de80*/  IADD3 R118, PT, PT, R117, R118, RZ ;  /* 0x0000007675767210 */ /* 0x000fe20007ffe0ff */
[----:B------:R-:W-:Y:S01]  /*de90*/  IMAD.WIDE.U32 R124, R95, R39, RZ ;  /* 0x000000275f7c7225 */ /* 0x000fe200078e00ff */
[----:B------:R-:W-:-:S03]  /*dea0*/  ISETP.GE.U32.AND P1, PT, R55, 0x7f000001, PT ;  /* 0x7f0000013700780c */ /* 0x000fc60003f26070 */
[----:B------:R-:W-:Y:S01]  /*deb0*/  ISETP.GE.U32.AND P0, PT, R118, 0x7f000001, PT ;  /* 0x7f0000017600780c */ /* 0x000fe20003f06070 */
[----:B------:R-:W-:-:S04]  /*dec0*/  IMAD R117, R124, 0x7effffff, RZ ;  /* 0x7effffff7c757824 */ /* 0x000fc800078e02ff */
[----:B------:R-:W-:-:S04]  /*ded0*/  IMAD.HI.U32 R117, R117, 0x7f000001, R124 ;  /* 0x7f00000175757827 */ /* 0x000fc800078e007c */
[----:B------:R-:W-:Y:S01]  /*dee0*/  IMAD.WIDE.U32 R124, R45, R87, RZ ;  /* 0x000000572d7c7225 */ /* 0x000fe200078e00ff */
[----:B------:R-:W-:-:S03]  /*def0*/  IADD3 R116, PT, PT, R56, R69, RZ ;  /* 0x0000004538747210 */ /* 0x000fc60007ffe0ff */
[----:B------:R-:W-:Y:S01]  /*df00*/  IMAD.WIDE.U32 R44, R44, R87, RZ ;  /* 0x000000572c2c7225 */ /* 0x000fe200078e00ff */
[----:B------:R-:W-:-:S03]  /*df10*/  @P1 IADD3 R55, PT, PT, R55, -0x7f000001, RZ ;  /* 0x80ffffff37371810 */ /* 0x000fc60007ffe0ff */
[----:B------:R-:W-:Y:S01]  /*df20*/  IMAD R69, R44, 0x7effffff, RZ ;  /* 0x7effffff2c457824 */ /* 0x000fe200078e02ff */
[----:B------:R-:W-:Y:S01]  /*df30*/  @P0 IADD3 R118, PT, PT, R118, -0x7f000001, RZ ;  /* 0x80ffffff76760810 */ /* 0x000fe20007ffe0ff */
[----:B------:R-:W-:Y:S02]  /*df40*/  ISETP.GE.U32.AND P0, PT, R83, 0x7f000001, PT ;  /* 0x7f0000015300780c */ /* 0x000fe40003f06070 */
[----:B------:R-:W-:-:S04]  /*df50*/  IMAD.HI.U32 R69, R69, 0x7f000001, R44 ;  /* 0x7f00000145457827 */ /* 0x000fc800078e002c */
[----:B------:R-:W-:Y:S01]  /*df60*/  IMAD.WIDE.U32 R44, R79, R87, RZ ;  /* 0x000000574f2c7225 */ /* 0x000fe200078e00ff */
[----:B------:R-:W-:-:S03]  /*df70*/  IADD3 R118, PT, PT, R118, R55, RZ ;  /* 0x0000003776767210 */ /* 0x000fc60007ffe0ff */
[----:B------:R-:W-:-:S04]  /*df80*/  IMAD R55, R44, 0x7effffff, RZ ;  /* 0x7effffff2c377824 */ /* 0x000fc800078e02ff */
[----:B------:R-:W-:-:S04]  /*df90*/  IMAD.HI.U32 R56, R55, 0x7f000001, R44 ;  /* 0x7f00000137387827 */ /* 0x000fc800078e002c */
[----:B------:R-:W-:Y:S01]  /*dfa0*/  IMAD.WIDE.U32 R44, R95, R87, RZ ;  /* 0x000000575f2c7225 */ /* 0x000fe200078e00ff */
[----:B------:R-:W-:-:S03]  /*dfb0*/  @P0 IADD3 R83, PT, PT, R83, -0x7f000001, RZ ;  /* 0x80ffffff53530810 */ /* 0x000fc60007ffe0ff */
[----:B------:R-:W-:-:S04]  /*dfc0*/  IMAD R55, R44, 0x7effffff, RZ ;  /* 0x7effffff2c377824 */ /* 0x000fc800078e02ff */
[----:B------:R-:W-:-:S04]  /*dfd0*/  IMAD.HI.U32 R55, R55, 0x7f000001, R44 ;  /* 0x7f00000137377827 */ /* 0x000fc800078e002c */
[----:B------:R-:W-:-:S04]  /*dfe0*/  IMAD.WIDE.U32 R44, R83, R111, RZ ;  /* 0x0000006f532c7225 */ /* 0x000fc800078e00ff */
[----:B------:R-:W-:-:S04]  /*dff0*/  IMAD R79, R44, 0x7effffff, RZ ;  /* 0x7effffff2c4f7824 */ /* 0x000fc800078e02ff */
[----:B------:R-:W-:-:S05]  /*e000*/  IMAD.HI.U32 R79, R79, 0x7f000001, R44 ;  /* 0x7f0000014f4f7827 */ /* 0x000fca00078e002c */
[----:B------:R-:W-:-:S13]  /*e010*/  ISETP.GE.U32.AND P2, PT, R79, 0x7f000001, PT ;  /* 0x7f0000014f00780c */ /* 0x000fda0003f46070 */
[----:B------:R-:W-:Y:S01]  /*e020*/  @P2 IADD3 R79, PT, PT, R79, -0x7f000001, RZ ;  /* 0x80ffffff4f4f2810 */ /* 0x000fe20007ffe0ff */
[----:B------:R-:W-:Y:S01]  /*e030*/  ISETP.GE.U32.AND P2, PT, R104, 0x7f000001, PT ;  /* 0x7f0000016800780c */ /* 0x000fe20003f46070 */
[----:B------:R-:W-:-:S03]  /*e040*/  IMAD R71, R124, 0x7effffff, RZ ;  /* 0x7effffff7c477824 */ /* 0x000fc600078e02ff */
[----:B------:R-:W-:-:S04]  /*e050*/  IMAD.WIDE.U32 R44, R79, 0x5fffffa, RZ ;  /* 0x05fffffa4f2c7825 */ /* 0x000fc800078e00ff */
[----:B------:R-:W-:Y:S01]  /*e060*/  IMAD R79, R79, 0x6, RZ ;  /* 0x000000064f4f7824 */ /* 0x000fe200078e02ff */
[----:B------:R-:W-:Y:S01]  /*e070*/  ISETP.GE.U32.AND P0, PT, R118, 0x7f000001, PT ;  /* 0x7f0000017600780c */ /* 0x000fe20003f06070 */
[----:B------:R-:W-:-:S03]  /*e080*/  IMAD.HI.U32 R71, R71, 0x7f000001, R124 ;  /* 0x7f00000147477827 */ /* 0x000fc600078e007c */
[----:B------:R-:W-:Y:S01]  /*e090*/  @P2 IADD3 R104, PT, PT, R104, -0x7f000001, RZ ;  /* 0x80ffffff68682810 */ /* 0x000fe20007ffe0ff */
[----:B------:R-:W-:-:S04]  /*e0a0*/  IMAD.HI.U32 R124, R79, 0x7f000001, R44 ;  /* 0x7f0000014f7c7827 */ /* 0x000fc800078e002c */
[----:B------:R-:W-:-:S04]  /*e0b0*/  IMAD.WIDE.U32 R44, R104, R39, RZ ;  /* 0x00000027682c7225 */ /* 0x000fc800078e00ff */
[----:B------:R-:W-:-:S04]  /*e0c0*/  IMAD R87, R44, 0x7effffff, RZ ;  /* 0x7effffff2c577824 */ /* 0x000fc800078e02ff */
[----:B------:R-:W-:Y:S01]  /*e0d0*/  IMAD.HI.U32 R87, R87, 0x7f000001, R44 ;  /* 0x7f00000157577827 */ /* 0x000fe200078e002c */
[----:B------:R-:W-:-:S04]  /*e0e0*/  @P0 IADD3 R118, PT, PT, R118, -0x7f000001, RZ ;  /* 0x80ffffff76760810 */ /* 0x000fc80007ffe0ff */
[----:B------:R-:W-:-:S13]  /*e0f0*/  ISETP.GE.U32.AND P0, PT, R87, 0x7f000001, PT ;  /* 0x7f0000015700780c */ /* 0x000fda0003f06070 */
[----:B------:R-:W-:Y:S01]  /*e100*/  @P0 IADD3 R87, PT, PT, R87, -0x7f000001, RZ ;  /* 0x80ffffff57570810 */ /* 0x000fe20007ffe0ff */
[----:B------:R-:W-:Y:S01]  /*e110*/  ISETP.GE.U32.AND P0, PT, R85, 0x7f000001, PT ;  /* 0x7f0000015500780c */ /* 0x000fe20003f06070 */
[----:B------:R-:W-:-:S12]  /*e120*/  ISETP.GE.U32.AND P1, PT, R117, 0x7f000001, PT ;  /* 0x7f0000017500780c */ /* 0x000fd80003f26070 */
[----:B------:R-:W-:-:S05]  /*e130*/  @P0 IADD3 R85, PT, PT, R85, -0x7f000001, RZ ;  /* 0x80ffffff55550810 */ /* 0x000fca0007ffe0ff */
[----:B------:R-:W-:-:S04]  /*e140*/  IMAD.WIDE.U32 R44, R85, R108, RZ ;  /* 0x0000006c552c7225 */ /* 0x000fc800078e00ff */
[----:B------:R-:W-:-:S04]  /*e150*/  IMAD R95, R44, 0x7effffff, RZ ;  /* 0x7effffff2c5f7824 */ /* 0x000fc800078e02ff */
[----:B------:R-:W-:-:S05]  /*e160*/  IMAD.HI.U32 R95, R95, 0x7f000001, R44 ;  /* 0x7f0000015f5f7827 */ /* 0x000fca00078e002c */
[----:B------:R-:W-:Y:S01]  /*e170*/  ISETP.GE.U32.AND P0, PT, R95, 0x7f000001, PT ;  /* 0x7f0000015f00780c */ /* 0x000fe20003f06070 */
[----:B------:R-:W-:Y:S01]  /*e180*/  @P1 IADD3 R117, PT, PT, R117, -0x7f000001, RZ ;  /* 0x80ffffff75751810 */ /* 0x000fe20007ffe0ff */
[----:B------:R-:W-:Y:S01]  /*e190*/  ISETP.GE.U32.AND P1, PT, R87, 0x7f000001, PT ;  /* 0x7f0000015700780c */ /* 0x000fe20003f26070 */
[----:B------:R-:W-:-:S10]  /*e1a0*/  ISETP.GE.U32.AND P2, PT, R124, 0x7f000001, PT ;  /* 0x7f0000017c00780c */ /* 0x000fd40003f46070 */
[----:B------:R-:W-:Y:S02]  /*e1b0*/  @P0 IADD3 R95, PT, PT, R95, -0x7f000001, RZ ;  /* 0x80ffffff5f5f0810 */ /* 0x000fe40007ffe0ff */
[----:B------:R-:W-:Y:S02]  /*e1c0*/  @P1 IADD3 R87, PT, PT, R87, -0x7f000001, RZ ;  /* 0x80ffffff57571810 */ /* 0x000fe40007ffe0ff */
[----:B------:R-:W-:Y:S01]  /*e1d0*/  @P2 IADD3 R124, PT, PT, R124, -0x7f000001, RZ ;  /* 0x80ffffff7c7c2810 */ /* 0x000fe20007ffe0ff */
[----:B------:R-:W-:-:S04]  /*e1e0*/  IMAD.WIDE.U32 R44, R95, 0x5fffffa, RZ ;  /* 0x05fffffa5f2c7825 */ /* 0x000fc800078e00ff */
[----:B------:R-:W-:Y:S01]  /*e1f0*/  IMAD R95, R95, 0x6, RZ ;  /* 0x000000065f5f7824 */ /* 0x000fe200078e02ff */
[----:B------:R-:W-:-:S03]  /*e200*/  IADD3 R87, PT, PT, R87, R124, RZ ;  /* 0x0000007c57577210 */ /* 0x000fc60007ffe0ff */
[----:B------:R-:W-:Y:S01]  /*e210*/  IMAD.HI.U32 R44, R95, 0x7f000001, R44 ;  /* 0x7f0000015f2c7827 */ /* 0x000fe200078e002c */
[----:B------:R-:W-:Y:S01]  /*e220*/  ISETP.GE.U32.AND P0, PT, R73, 0x7f000001, PT ;  /* 0x7f0000014900780c */ /* 0x000fe20003f06070 */
[----:B------:R-:W-:-:S03]  /*e230*/  ISETP.GE.U32.AND P1, PT, R87, 0x7f000001, PT ;  /* 0x7f0000015700780c */ /* 0x000fc60003f26070 */
[----:B------:R-:W-:-:S09]  /*e240*/  ISETP.GE.U32.AND P2, PT, R44, 0x7f000001, PT ;  /* 0x7f0000012c00780c */ /* 0x000fd20003f46070 */
[----:B------:R-:W-:Y:S02]  /*e250*/  @P0 IADD3 R73, PT, PT, R73, -0x7f000001, RZ ;  /* 0x80ffffff49490810 */ /* 0x000fe40007ffe0ff */
[----:B------:R-:W-:Y:S02]  /*e260*/  @P1 IADD3 R87, PT, PT, R87, -0x7f000001, RZ ;  /* 0x80ffffff57571810 */ /* 0x000fe40007ffe0ff */
[----:B------:R-:W-:Y:S01]  /*e270*/  @P2 IADD3 R44, PT, PT, R44, -0x7f000001, RZ ;  /* 0x80ffffff2c2c2810 */ /* 0x000fe20007ffe0ff */
[----:B------:R-:W-:-:S03]  /*e280*/  ISETP.GE.U32.AND P0, PT, R73, 0x7f000001, PT ;  /* 0x7f0000014900780c */ /* 0x000fc60003f06070 */
[----:B------:R-:W-:Y:S01]  /*e290*/  IADD3 R87, PT, PT, R87, R44, RZ ;  /* 0x0000002c57577210 */ /* 0x000fe20007ffe0ff */
[----:B------:R-:W-:Y:S01]  /*e2a0*/  IMAD.WIDE.U32 R44, R104, R92, RZ ;  /* 0x0000005c682c7225 */ /* 0x000fe200078e00ff */
[----:B------:R-:W-:-:S03]  /*e2b0*/  ISETP.GE.U32.AND P1, PT, R52, 0x7f000001, PT ;  /* 0x7f0000013400780c */ /* 0x000fc60003f26070 */
[----:B------:R-:W-:-:S04]  /*e2c0*/  IMAD R95, R44, 0x7effffff, RZ ;  /* 0x7effffff2c5f7824 */ /* 0x000fc800078e02ff */
[----:B------:R-:W-:Y:S01]  /*e2d0*/  IMAD.HI.U32 R95, R95, 0x7f000001, R44 ;  /* 0x7f0000015f5f7827 */ /* 0x000fe200078e002c */
[----:B------:R-:W-:-:S04]  /*e2e0*/  @P0 IADD3 R73, PT, PT, R73, -0x7f000001, RZ ;  /* 0x80ffffff49490810 */ /* 0x000fc80007ffe0ff */
[----:B------:R-:W-:Y:S01]  /*e2f0*/  ISETP.GE.U32.AND P0, PT, R95, 0x7f000001, PT ;  /* 0x7f0000015f00780c */ /* 0x000fe20003f06070 */
[----:B------:R-:W-:Y:S01]  /*e300*/  @P1 IADD3 R52, PT, PT, R52, -0x7f000001, RZ ;  /* 0x80ffffff34341810 */ /* 0x000fe20007ffe0ff */
[----:B------:R-:W-:Y:S01]  /*e310*/  IMAD.WIDE.U32 R44, R83, R39, RZ ;  /* 0x00000027532c7225 */ /* 0x000fe200078e00ff */
[----:B------:R-:W-:Y:S02]  /*e320*/  IADD3 R79, PT, PT, R118, R117, RZ ;  /* 0x00000075764f7210 */ /* 0x000fe40007ffe0ff */
        /* <DEDUP_REMOVED lines=27> */
[----:B------:R-:W-:Y:S01]  /*e4e0*/  ISETP.GE.U32.AND P0, PT, R73, 0x7f000001, PT ;  /* 0x7f0000014900780c */ /* 0x000fe20003f06070 */
[----:B------:R-:W-:-:S12]  /*e4f0*/  IMAD.WIDE.U32 R124, R79, R108, RZ ;  /* 0x0000006c4f7c7225 */ /* 0x000fd800078e00ff */
[----:B------:R-:W-:Y:S01]  /*e500*/  @P0 IADD3 R73, PT, PT, R73, -0x7f000001, RZ ;  /* 0x80ffffff49490810 */ /* 0x000fe20007ffe0ff */
[----:B------:R-:W-:-:S04]  /*e510*/  ISETP.GE.U32.AND P0, PT, R87, 0x7f000001, PT ;  /* 0x7f0000015700780c */ /* 0x000fc80003f06070 */
[----:B------:R-:W-:-:S04]  /*e520*/  IMAD.WIDE.U32 R44, R73, 0x5fffffa, RZ ;  /* 0x05fffffa492c7825 */ /* 0x000fc800078e00ff */
[----:B------:R-:W-:-:S04]  /*e530*/  IMAD R73, R73, 0x6, RZ ;  /* 0x0000000649497824 */ /* 0x000fc800078e02ff */
[----:B------:R-:W-:-:S04]  /*e540*/  IMAD.HI.U32 R44, R73, 0x7f000001, R44 ;  /* 0x7f000001492c7827 */ /* 0x000fc800078e002c */
        /* <DEDUP_REMOVED lines=10> */
[----:B------:R-:W-:Y:S01]  /*e5f0*/  @P1 IADD3 R44, PT, PT, R44, -0x7f000001, RZ ;  /* 0x80ffffff2c2c1810 */ /* 0x000fe20007ffe0ff */
[----:B------:R-:W-:-:S03]  /*e600*/  ISETP.GE.U32.AND P1, PT, R52, 0x7f000001, PT ;  /* 0x7f0000013400780c */ /* 0x000fc60003f26070 */
[----:B------:R-:W-:-:S05]  /*e610*/  ISETP.GE.U32.AND P2, PT, R73, 0x7f000001, PT ;  /* 0x7f0000014900780c */ /* 0x000fca0003f46070 */
[----:B------:R-:W-:Y:S01]  /*e620*/  @P0 IADD3 R74, PT, PT, R74, -0x7f000001, RZ ;  /* 0x80ffffff4a4a0810 */ /* 0x000fe20007ffe0ff */
[----:B------:R-:W-:-:S04]  /*e630*/  IMAD.WIDE.U32 R124, R104, R108, RZ ;  /* 0x0000006c687c7225 */ /* 0x000fc800078e00ff */
[----:B------:R-:W-:Y:S01]  /*e640*/  @P1 IADD3 R52, PT, PT, R52, -0x7f000001, RZ ;  /* 0x80ffffff34341810 */ /* 0x000fe20007ffe0ff */
[----:B------:R-:W-:Y:S02]  /*e650*/  ISETP.GE.U32.AND P0, PT, R74, 0x7f000001, PT ;  /* 0x7f0000014a00780c */ /* 0x000fe40003f06070 */
[----:B------:R-:W-:Y:S02]  /*e660*/  @P2 IADD3 R73, PT, PT, R73, -0x7f000001, RZ ;  /* 0x80ffffff49492810 */ /* 0x000fe40007ffe0ff */
[----:B------:R-:W-:Y:S01]  /*e670*/  IADD3 R45, PT, PT, R87, R44, RZ ;  /* 0x0000002c572d7210 */ /* 0x000fe20007ffe0ff */
[----:B------:R-:W-:Y:S01]  /*e680*/  ISETP.GE.U32.AND P1, PT, R59, 0x7f000001, PT ;  /* 0x7f0000013b00780c */ /* 0x000fe20003f26070 */
[----:B------:R-:W-:Y:S01]  /*e690*/  IADD3 R44, PT, PT, R52, R73, RZ ;  /* 0x00000049342c7210 */ /* 0x000fe20007ffe0ff */
[----:B------:R-:W-:-:S04]  /*e6a0*/  IMAD R73, R124, 0x7effffff, RZ ;  /* 0x7effffff7c497824 */ /* 0x000fc800078e02ff */
[----:B------:R-:W-:Y:S02]  /*e6b0*/  IMAD.HI.U32 R73, R73, 0x7f000001, R124 ;  /* 0x7f00000149497827 */ /* 0x000fe400078e007c */
[----:B------:R-:W-:-:S03]  /*e6c0*/  @P0 IADD3 R74, PT, PT, R74, -0x7f000001, RZ ;  /* 0x80ffffff4a4a0810 */ /* 0x000fc60007ffe0ff */
[----:B------:R-:W-:Y:S02]  /*e6d0*/  ISETP.GE.U32.AND P0, PT, R73, 0x7f000001, PT ;  /* 0x7f0000014900780c */ /* 0x000fe40003f06070 */
[----:B------:R-:W-:Y:S01]  /*e6e0*/  @P1 IADD3 R59, PT, PT, R59, -0x7f000001, RZ ;  /* 0x80ffffff3b3b1810 */ /* 0x000fe20007ffe0ff */
[----:B------:R-:W-:-:S03]  /*e6f0*/  IMAD.WIDE.U32 R124, R83, R92, RZ ;  /* 0x0000005c537c7225 */ /* 0x000fc600078e00ff */
[----:B------:R-:W-:Y:S01]  /*e700*/  IADD3 R95, PT, PT, R74, R59, RZ ;  /* 0x0000003b4a5f7210 */ /* 0x000fe20007ffe0ff */
[----:B------:R-:W-:-:S04]  /*e710*/  IMAD R59, R124, 0x7effffff, RZ ;  /* 0x7effffff7c3b7824 */ /* 0x000fc800078e02ff */
[----:B------:R-:W-:Y:S02]  /*e720*/  IMAD.HI.U32 R124, R59, 0x7f000001, R124 ;  /* 0x7f0000013b7c7827 */ /* 0x000fe400078e007c */
[----:B------:R-:W-:-:S03]  /*e730*/  @P0 IADD3 R73, PT, PT, R73, -0x7f000001, RZ ;  /* 0x80ffffff49490810 */ /* 0x000fc60007ffe0ff */
        /* <DEDUP_REMOVED lines=24> */
[----:B------:R-:W-:Y:S01]  /*e8c0*/  @P1 IADD3 R124, PT, PT, R124, -0x7f000001, RZ ;  /* 0x80ffffff7c7c1810 */ /* 0x000fe20007ffe0ff */
[----:B------:R-:W-:-:S03]  /*e8d0*/  ISETP.GE.U32.AND P0, PT, R116, 0x7f000001, PT ;  /* 0x7f0000017400780c */ /* 0x000fc60003f06070 */
[----:B------:R-:W-:Y:S01]  /*e8e0*/  IADD3 R87, PT, PT, R87, R124, RZ ;  /* 0x0000007c57577210 */ /* 0x000fe20007ffe0ff */
        /* <DEDUP_REMOVED lines=10> */
[----:B------:R-:W-:Y:S01]  /*e990*/  IMAD.WIDE.U32 R124, R83, R108, RZ ;  /* 0x0000006c537c7225 */ /* 0x000fe200078e00ff */
[----:B------:R-:W-:-:S03]  /*e9a0*/  IADD3 R73, PT, PT, R116, R61, RZ ;  /* 0x0000003d74497210 */ /* 0x000fc60007ffe0ff */
[----:B------:R-:W-:Y:S01]  /*e9b0*/  IMAD R61, R124, 0x7effffff, RZ ;  /* 0x7effffff7c3d7824 */ /* 0x000fe200078e02ff */
[----:B------:R-:W-:-:S03]  /*e9c0*/  @P0 IADD3 R59, PT, PT, R59, -0x7f000001, RZ ;  /* 0x80ffffff3b3b0810 */ /* 0x000fc60007ffe0ff */
        /* <DEDUP_REMOVED lines=10> */
[----:B------:R-:W-:Y:S01]  /*ea70*/  ISETP.GE.U32.AND P1, PT, R116, 0x7f000001, PT ;  /* 0x7f0000017400780c */ /* 0x000fe20003f26070 */
[----:B------:R-:W-:-:S08]  /*ea80*/  IMAD.WIDE.U32 R124, R79, R39, RZ ;  /* 0x000000274f7c7225 */ /* 0x000fd000078e00ff */
[----:B------:R-:W-:-:S04]  /*ea90*/  @P0 IADD3 R59, PT, PT, R59, -0x7f000001, RZ ;  /* 0x80ffffff3b3b0810 */ /* 0x000fc80007ffe0ff */
[----:B------:R-:W-:-:S04]  /*eaa0*/  @P1 IADD3 R116, PT, PT, R116, -0x7f000001, RZ ;  /* 0x80ffffff74741810 */ /* 0x000fc80007ffe0ff */
[----:B------:R-:W-:Y:S01]  /*eab0*/  IADD3 R116, PT, PT, R59, R116, RZ ;  /* 0x000000743b747210 */ /* 0x000fe20007ffe0ff */
        /* <DEDUP_REMOVED lines=33> */
[----:B------:R-:W-:Y:S01]  /*ecd0*/  ISETP.GE.U32.AND P0, PT, R79, 0x7f000001, PT ;  /* 0x7f0000014f00780c */ /* 0x000fe20003f06070 */
[----:B------:R-:W-:-:S10]  /*ece0*/  IMAD.WIDE.U32 R124, R45, R92, RZ ;  /* 0x0000005c2d7c7225 */ /* 0x000fd400078e00ff */
[----:B------:R-:W-:Y:S01]  /*ecf0*/  @P1 IADD3 R118, PT, PT, R118, -0x7f000001, RZ ;  /* 0x80ffffff76761810 */ /* 0x000fe20007ffe0ff */
[----:B------:R-:W-:Y:S01]  /*ed00*/  ISETP.GE.U32.AND P1, PT, R105, 0x7f000001, PT ;  /* 0x7f0000016900780c */ /* 0x000fe20003f26070 */
[----:B------:R-:W-:Y:S01]  /*ed10*/  @P0 IADD3 R79, PT, PT, R79, -0x7f000001, RZ ;  /* 0x80ffffff4f4f0810 */ /* 0x000fe20007ffe0ff */
[----:B------:R-:W-:-:S03]  /*ed20*/  ISETP.GE.U32.AND P0, PT, R117, 0x7f000001, PT ;  /* 0x7f0000017500780c */ /* 0x000fc60003f06070 */
[----:B------:R-:W-:Y:S01]  /*ed30*/  IADD3 R85, PT, PT, R79, R118, RZ ;  /* 0x000000764f557210 */ /* 0x000fe20007ffe0ff */
[----:B------:R-:W-:Y:S01]  /*ed40*/  IMAD R79, R124, 0x7effffff, RZ ;  /* 0x7effffff7c4f7824 */ /* 0x000fe200078e02ff */
[----:B------:R-:W-:-:S03]  /*ed50*/  IADD3 R83, PT, PT, R116, R104, RZ ;  /* 0x0000006874537210 */ /* 0x000fc60007ffe0ff */
[----:B------:R-:W-:-:S03]  /*ed60*/  IMAD.HI.U32 R104, R79, 0x7f000001, R124 ;  /* 0x7f0000014f687827 */ /* 0x000fc600078e007c */
[----:B------:R-:W-:Y:S02]  /*ed70*/  @P1 IADD3 R105, PT, PT, R105, -0x7f000001, RZ ;  /* 0x80ffffff69691810 */ /* 0x000fe40007ffe0ff */
[----:B------:R-:W-:Y:S01]  /*ed80*/  @P0 IADD3 R117, PT, PT, R117, -0x7f000001, RZ ;  /* 0x80ffffff75750810 */ /* 0x000fe20007ffe0ff */
[----:B------:R-:W-:-:S03]  /*ed90*/  ISETP.GE.U32.AND P0, PT, R104, 0x7f000001, PT ;  /* 0x7f0000016800780c */ /* 0x000fc60003f06070 */
[----:B------:R-:W-:Y:S01]  /*eda0*/  IADD3 R105, PT, PT, R117, R105, RZ ;  /* 0x0000006975697210 */ /* 0x000fe20007ffe0ff */
[----:B------:R-:W-:-:S04]  /*edb0*/  IMAD.WIDE.U32 R116, R44, R39, RZ ;  /* 0x000000272c747225 */ /* 0x000fc800078e00ff */
[----:B------:R-:W-:-:S04]  /*edc0*/  IMAD R79, R116, 0x7effffff, RZ ;  /* 0x7effffff744f7824 */ /* 0x000fc800078e02ff */
[----:B------:R-:W-:Y:S01]  /*edd0*/  IMAD.HI.U32 R79, R79, 0x7f000001, R116 ;  /* 0x7f0000014f4f7827 */ /* 0x000fe200078e0074 */
[----:B------:R-:W-:-:S04]  /*ede0*/  @P0 IADD3 R104, PT, PT, R104, -0x7f000001, RZ ;  /* 0x80ffffff68680810 */ /* 0x000fc80007ffe0ff */
[----:B------:R-:W-:Y:S01]  /*edf0*/  ISETP.GE.U32.AND P1, PT, R79, 0x7f000001, PT ;  /* 0x7f0000014f00780c */ /* 0x000fe20003f26070 */
[----:B------:R-:W-:Y:S01]  /*ee00*/  ISETP.GE.U32.AND P0, PT, R104, 0x7f000001, PT ;  /* 0x7f0000016800780c */ /* 0x000fe20003f06070 */
[----:B------:R-:W-:-:S11]  /*ee10*/  IMAD.WIDE.U32 R116, R45, R108, RZ ;  /* 0x0000006c2d747225 */ /* 0x000fd600078e00ff */
[----:B------:R-:W-:Y:S02]  /*ee20*/  @P1 IADD3 R79, PT, PT, R79, -0x7f000001, RZ ;  /* 0x80ffffff4f4f1810 */ /* 0x000fe40007ffe0ff */
[----:B------:R-:W-:Y:S01]  /*ee30*/  @P0 IADD3 R104, PT, PT, R104, -0x7f000001, RZ ;  /* 0x80ffffff68680810 */ /* 0x000fe20007ffe0ff */
[----:B------:R-:W-:-:S03]  /*ee40*/  ISETP.GE.U32.AND P0, PT, R82, 0x7f000001, PT ;  /* 0x7f0000015200780c */ /* 0x000fc60003f06070 */
[----:B------:R-:W-:Y:S01]  /*ee50*/  IADD3 R104, PT, PT, R104, R79, RZ ;  /* 0x0000004f68687210 */ /* 0x000fe20007ffe0ff */
[----:B------:R-:W-:-:S04]  /*ee60*/  IMAD R79, R116, 0x7effffff, RZ ;  /* 0x7effffff744f7824 */ /* 0x000fc800078e02ff */
[----:B------:R-:W-:-:S05]  /*ee70*/  IMAD.HI.U32 R81, R79, 0x7f000001, R116 ;  /* 0x7f0000014f517827 */ /* 0x000fca00078e0074 */
        /* <DEDUP_REMOVED lines=11> */
[----:B------:R-:W-:Y:S01]  /*ef30*/  @P0 IADD3 R81, PT, PT, R81, -0x7f000001, RZ ;  /* 0x80ffffff51510810 */ /* 0x000fe20007ffe0ff */
[----:B------:R-:W-:-:S03]  /*ef40*/  ISETP.GE.U32.AND P0, PT, R95, 0x7f000001, PT ;  /* 0x7f0000015f00780c */ /* 0x000fc60003f06070 */
[----:B------:R-:W-:Y:S01]  /*ef50*/  IADD3 R79, PT, PT, R81, R116, RZ ;  /* 0x00000074514f7210 */ /* 0x000fe20007ffe0ff */
[----:B------:R-:W-:Y:S01]  /*ef60*/  IMAD.WIDE.U32 R116, R45, R111, RZ ;  /* 0x0000006f2d747225 */ /* 0x000fe200078e00ff */
[----:B------:R-:W-:-:S03]  /*ef70*/  IADD3 R96, PT, PT, R82, R96, RZ ;  /* 0x0000006052607210 */ /* 0x000fc60007ffe0ff */
[----:B------:R-:W-:-:S04]  /*ef80*/  IMAD R81, R116, 0x7effffff, RZ ;  /* 0x7effffff74517824 */ /* 0x000fc800078e02ff */
[----:B------:R-:W-:Y:S01]  /*ef90*/  IMAD.HI.U32 R82, R81, 0x7f000001, R116 ;  /* 0x7f00000151527827 */ /* 0x000fe200078e0074 */
[----:B------:R-:W-:-:S04]  /*efa0*/  @P0 IADD3 R95, PT, PT, R95, -0x7f000001, RZ ;  /* 0x80ffffff5f5f0810 */ /* 0x000fc80007ffe0ff */
[----:B------:R-:W-:Y:S01]  /*efb0*/  ISETP.GE.U32.AND P0, PT, R82, 0x7f000001, PT ;  /* 0x7f0000015200780c */ /* 0x000fe20003f06070 */
[----:B------:R-:W-:Y:S01]  /*efc0*/  ISETP.GE.U32.AND P1, PT, R103, 0x7f000001, PT ;  /* 0x7f0000016700780c */ /* 0x000fe20003f26070 */
[----:B------:R-:W-:-:S11]  /*efd0*/  IMAD.WIDE.U32 R116, R44, R108, RZ ;  /* 0x0000006c2c747225 */ /* 0x000fd600078e00ff */
[----:B------:R-:W-:Y:S01]  /*efe0*/  @P0 IADD3 R82, PT, PT, R82, -0x7f000001, RZ ;  /* 0x80ffffff52520810 */ /* 0x000fe20007ffe0ff */
[----:B------:R-:W-:Y:S01]  /*eff0*/  ISETP.GE.U32.AND P0, PT, R87, 0x7f000001, PT ;  /* 0x7f0000015700780c */ /* 0x000fe20003f06070 */
[----:B------:R-:W-:Y:S01]  /*f000*/  IMAD R81, R116, 0x7effffff, RZ ;  /* 0x7effffff74517824 */ /* 0x000fe200078e02ff */
[----:B------:R-:W-:Y:S02]  /*f010*/  @P1 IADD3 R103, PT, PT, R103, -0x7f000001, RZ ;  /* 0x80ffffff67671810 */ /* 0x000fe40007ffe0ff */
[----:B------:R-:W-:Y:S01]  /*f020*/  ISETP.GE.U32.AND P1, PT, R82, 0x7f000001, PT ;  /* 0x7f0000015200780c */ /* 0x000fe20003f26070 */
[----:B------:R-:W-:-:S08]  /*f030*/  IMAD.HI.U32 R81, R81, 0x7f000001, R116 ;  /* 0x7f00000151517827 */ /* 0x000fd000078e0074 */
[----:B------:R-:W-:Y:S02]  /*f040*/  @P0 IADD3 R87, PT, PT, R87, -0x7f000001, RZ ;  /* 0x80ffffff57570810 */ /* 0x000fe40007ffe0ff */
[----:B------:R-:W-:-:S03]  /*f050*/  IADD3 R103, PT, PT, R95, R103, RZ ;  /* 0x000000675f677210 */ /* 0x000fc60007ffe0ff */
[----:B------:R-:W-:-:S04]  /*f060*/  IMAD.WIDE.U32 R116, R87, R39, RZ ;  /* 0x0000002757747225 */ /* 0x000fc800078e00ff */
[----:B------:R-:W-:-:S04]  /*f070*/  IMAD R95, R116, 0x7effffff, RZ ;  /* 0x7effffff745f7824 */ /* 0x000fc800078e02ff */
[----:B------:R-:W-:Y:S01]  /*f080*/  IMAD.HI.U32 R116, R95, 0x7f000001, R116 ;  /* 0x7f0000015f747827 */ /* 0x000fe200078e0074 */
[----:B------:R-:W-:Y:S01]  /*f090*/  @P1 IADD3 R82, PT, PT, R82, -0x7f000001, RZ ;  /* 0x80ffffff52521810 */ /* 0x000fe20007ffe0ff */
[----:B------:R-:W-:Y:S01]  /*f0a0*/  ISETP.GE.U32.AND P2, PT, R81, 0x7f000001, PT ;  /* 0x7f0000015100780c */ /* 0x000fe20003f46070 */
[----:B------:R-:W-:Y:S02]  /*f0b0*/  ISETP.GE.U32.AND P0, PT, R79, 0x7f000001, PT ;  /* 0x7f0000014f00780c */ /* 0x000fe40003f06070 */
[----:B------:R-:W-:-:S10]  /*f0c0*/  ISETP.GE.U32.AND P1, PT, R116, 0x7f000001, PT ;  /* 0x7f0000017400780c */ /* 0x000fd40003f26070 */
[----:B------:R-:W-:Y:S02]  /*f0d0*/  @P2 IADD3 R81, PT, PT, R81, -0x7f000001, RZ ;  /* 0x80ffffff51512810 */ /* 0x000fe40007ffe0ff */
[----:B------:R-:W-:Y:S02]  /*f0e0*/  @P0 IADD3 R79, PT, PT, R79, -0x7f000001, RZ ;  /* 0x80ffffff4f4f0810 */ /* 0x000fe40007ffe0ff */
[----:B------:R-:W-:Y:S02]  /*f0f0*/  @P1 IADD3 R116, PT, PT, R116, -0x7f000001, RZ ;  /* 0x80ffffff74741810 */ /* 0x000fe40007ffe0ff */
[----:B------:R-:W-:Y:S02]  /*f100*/  IADD3 R81, PT, PT, R82, R81, RZ ;  /* 0x0000005152517210 */ /* 0x000fe40007ffe0ff */
[----:B------:R-:W-:Y:S01]  /*f110*/  IADD3 R95, PT, PT, R79, R116, RZ ;  /* 0x000000744f5f7210 */ /* 0x000fe20007ffe0ff */
[----:B------:R-:W-:Y:S02]  /*f120*/  IMAD.WIDE.U32 R116, R87, R92, RZ ;  /* 0x0000005c57747225 */ /* 0x000fe400078e00ff */
[----:B------:R-:W-:-:S02]  /*f130*/  ISETP.GE.U32.AND P0, PT, R81, 0x7f000001, PT ;  /* 0x7f0000015100780c */ /* 0x000fc40003f06070 */
[----:B------:R-:W-:Y:S02]  /*f140*/  IMAD R79, R116, 0x7effffff, RZ ;  /* 0x7effffff744f7824 */ /* 0x000fe400078e02ff */
[----:B------:R-:W-:-:S04]  /*f150*/  IMAD.WIDE.U32 R124, R87, R108, RZ ;  /* 0x0000006c577c7225 */ /* 0x000fc800078e00ff */
        /* <DEDUP_REMOVED lines=8> */
[----:B------:R-:W-:-:S04]  /*f1e0*/  IMAD R79, R79, 0x6, RZ ;  /* 0x000000064f4f7824 */ /* 0x000fc800078e02ff */
[----:B------:R-:W-:Y:S01]  /*f1f0*/  IMAD.HI.U32 R124, R79, 0x7f000001, R124 ;  /* 0x7f0000014f7c7827 */ /* 0x000fe200078e007c */
[----:B------:R-:W-:Y:S01]  /*f200*/  @P1 IADD3 R116, PT, PT, R116, -0x7f000001, RZ ;  /* 0x80ffffff74741810 */ /* 0x000fe20007ffe0ff */
        /* <DEDUP_REMOVED lines=16> */
[----:B------:R-:W-:-:S04]  /*f310*/  @P0 IADD3 R83, PT, PT, R83, -0x7f000001, RZ ;  /* 0x80ffffff53530810 */ /* 0x000fc80007ffe0ff */
[----:B------:R-:W-:Y:S01]  /*f320*/  @P1 IADD3 R104, PT, PT, R104, -0x7f000001, RZ ;  /* 0x80ffffff68681810 */ /* 0x000fe20007ffe0ff */
[----:B------:R-:W-:-:S03]  /*f330*/  IMAD.WIDE.U32 R124, R83, R92, RZ ;  /* 0x0000005c537c7225 */ /* 0x000fc600078e00ff */
[----:B------:R-:W-:-:S04]  /*f340*/  @P2 IADD3 R79, PT, PT, R79, -0x7f000001, RZ ;  /* 0x80ffffff4f4f2810 */ /* 0x000fc80007ffe0ff */
[----:B------:R-:W-:Y:S01]  /*f350*/  IADD3 R104, PT, PT, R104, R79, RZ ;  /* 0x0000004f68687210 */ /* 0x000fe20007ffe0ff */
        /* <DEDUP_REMOVED lines=38> */
[----:B------:R-:W-:Y:S01]  /*f5c0*/  IMAD.WIDE.U32 R124, R83, R39, RZ ;  /* 0x00000027537c7225 */ /* 0x000fe200078e00ff */
[----:B------:R-:W-:-:S03]  /*f5d0*/  IADD3 R117, PT, PT, R81, R116, RZ ;  /* 0x0000007451757210 */ /* 0x000fc60007ffe0ff */
[----:B------:R-:W-:-:S04]  /*f5e0*/  IMAD R79, R124, 0x7effffff, RZ ;  /* 0x7effffff7c4f7824 */ /* 0x000fc800078e02ff */
[----:B------:R-:W-:-:S04]  /*f5f0*/  IMAD.HI.U32 R116, R79, 0x7f000001, R124 ;  /* 0x7f0000014f747827 */ /* 0x000fc800078e007c */
[----:B------:R-:W-:-:S04]  /*f600*/  IMAD.WIDE.U32 R124, R45, R75, RZ ;  /* 0x0000004b2d7c7225 */ /* 0x000fc800078e00ff */
        /* <DEDUP_REMOVED lines=27> */
[----:B------:R-:W-:Y:S01]  /*f7c0*/  ISETP.GE.U32.AND P1, PT, R116, 0x7f000001, PT ;  /* 0x7f0000017400780c */ /* 0x000fe20003f26070 */
[----:B------:R-:W-:-:S11]  /*f7d0*/  ISETP.GE.U32.AND P2, PT, R87, 0x7f000001, PT ;  /* 0x7f0000015700780c */ /* 0x000fd60003f46070 */
[----:B------:R-:W-:Y:S02]  /*f7e0*/  @P0 IADD3 R44, PT, PT, R44, -0x7f000001, RZ ;  /* 0x80ffffff2c2c0810 */ /* 0x000fe40007ffe0ff */
[----:B------:R-:W-:Y:S01]  /*f7f0*/  @P1 IADD3 R116, PT, PT, R116, -0x7f000001, RZ ;  /* 0x80ffffff74741810 */ /* 0x000fe20007ffe0ff */
[----:B------:R-:W-:Y:S02]  /*f800*/  ISETP.GE.U32.AND P0, PT, R95, 0x7f000001, PT ;  /* 0x7f0000015f00780c */ /* 0x000fe40003f06070 */
[----:B------:R-:W-:Y:S01]  /*f810*/  ISETP.GE.U32.AND P1, PT, R44, 0x7f000001, PT ;  /* 0x7f0000012c00780c */ /* 0x000fe20003f26070 */
[----:B------:R-:W-:-:S10]  /*f820*/  @P2 IADD3 R87, PT, PT, R87, -0x7f000001, RZ ;  /* 0x80ffffff57572810 */ /* 0x000fd40007ffe0ff */
        /* <DEDUP_REMOVED lines=19> */
[----:B------:R-:W-:Y:S01]  /*f960*/  IMAD.WIDE.U32 R44, R85, R92, RZ ;  /* 0x0000005c552c7225 */ /* 0x000fe200078e00ff */
[----:B------:R-:W-:-:S03]  /*f970*/  IADD3 R116, PT, PT, R117, R116, RZ ;  /* 0x0000007475747210 */ /* 0x000fc60007ffe0ff */
        /* <DEDUP_REMOVED lines=12> */
[----:B------:R-:W-:-:S10]  /*fa40*/  IADD3 R46, PT, PT, R78, R46, RZ ;  /* 0x0000002e4e2e7210 */ /* 0x000fd40007ffe0ff */
        /* <DEDUP_REMOVED lines=41> */
[----:B------:R-:W-:Y:S01]  /*fce0*/  ISETP.GE.U32.AND P2, PT, R45, 0x7f000001, PT ;  /* 0x7f0000012d00780c */ /* 0x000fe20003f46070 */
[----:B------:R-:W-:-:S04]  /*fcf0*/  IMAD R79, R124, 0x7effffff, RZ ;  /* 0x7effffff7c4f7824 */ /* 0x000fc800078e02ff */
[----:B------:R-:W-:Y:S01]  /*fd00*/  @P0 IADD3 R51, PT, PT, R51, -0x7f000001, RZ ;  /* 0x80ffffff33330810 */ /* 0x000fe20007ffe0ff */
[----:B------:R-:W-:-:S03]  /*fd10*/  IMAD.HI.U32 R79, R79, 0x7f000001, R124 ;  /* 0x7f0000014f4f7827 */ /* 0x000fc600078e007c */
[----:B------:R-:W-:Y:S01]  /*fd20*/  @P1 IADD3 R78, PT, PT, R78, -0x7f000001, RZ ;  /* 0x80ffffff4e4e1810 */ /* 0x000fe20007ffe0ff */
[----:B------:R-:W-:Y:S01]  /*fd30*/  ISETP.GE.U32.AND P0, PT, R51, 0x7f000001, PT ;  /* 0x7f0000013300780c */ /* 0x000fe20003f06070 */
[----:B------:R-:W-:Y:S02]  /*fd40*/  IMAD.WIDE.U32 R124, R85, R108, RZ ;  /* 0x0000006c557c7225 */ /* 0x000fe400078e00ff */
        /* <DEDUP_REMOVED lines=56> */
[----:B------:R-:W-:-:S09]  /*100d0*/  IADD3 R57, PT, PT, R57, R53, RZ ;  /* 0x0000003539397210 */ /* 0x000fd20007ffe0ff */
[----:B------:R-:W-:Y:S02]  /*100e0*/  @P1 IADD3 R41, PT, PT, R41, -0x7f000001, RZ ;  /* 0x80ffffff29291810 */ /* 0x000fe40007ffe0ff */
[----:B------:R-:W-:-:S04]  /*100f0*/  @P0 IADD3 R78, PT, PT, R78, -0x7f000001, RZ ;  /* 0x80ffffff4e4e0810 */ /* 0x000fc80007ffe0ff */
[----:B------:R-:W-:Y:S01]  /*10100*/  IADD3 R53, PT, PT, R78, R41, RZ ;  /* 0x000000294e357210 */ /* 0x000fe20007ffe0ff */
        /* <DEDUP_REMOVED lines=32> */
[----:B------:R-:W-:Y:S02]  /*10310*/  @P1 IADD3 R41, PT, PT, R41, -0x7f000001, RZ ;  /* 0x80ffffff29291810 */ /* 0x000fe40007ffe0ff */
[----:B------:R-:W-:Y:S01]  /*10320*/  @P0 IADD3 R53, PT, PT, R53, -0x7f000001, RZ ;  /* 0x80ffffff35350810 */ /* 0x000fe20007ffe0ff */
[----:B------:R-:W-:-:S04]  /*10330*/  IMAD.WIDE.U32 R116, R95, 0x5fffffa, RZ ;  /* 0x05fffffa5f747825 */ /* 0x000fc800078e00ff */
[----:B------:R-:W-:-:S05]  /*10340*/  IMAD R95, R95, 0x6, RZ ;  /* 0x000000065f5f7824 */ /* 0x000fca00078e02ff */
        /* <DEDUP_REMOVED lines=9> */
[----:B------:R-:W-:-:S04]  /*103e0*/  ISETP.GE.U32.AND P0, PT, R45, 0x7f000001, PT ;  /* 0x7f0000012d00780c */ /* 0x000fc80003f06070 */
[----:B------:R-:W-:Y:S01]  /*103f0*/  ISETP.GE.U32.AND P1, PT, R41, 0x7f000001, PT ;  /* 0x7f0000012900780c */ /* 0x000fe20003f26070 */
[----:B------:R-:W-:-:S08]  /*10400*/  @P2 IADD3 R104, PT, PT, R104, -0x7f000001, RZ ;  /* 0x80ffffff68682810 */ /* 0x000fd00007ffe0ff */
[----:B------:R-:W-:-:S04]  /*10410*/  @P0 IADD3 R45, PT, PT, R45, -0x7f000001, RZ ;  /* 0x80ffffff2d2d0810 */ /* 0x000fc80007ffe0ff */
[----:B------:R-:W-:Y:S01]  /*10420*/  @P1 IADD3 R41, PT, PT, R41, -0x7f000001, RZ ;  /* 0x80ffffff29291810 */ /* 0x000fe20007ffe0ff */
[----:B------:R-:W-:-:S03]  /*10430*/  IMAD.WIDE.U32 R124, R45, R108, RZ ;  /* 0x0000006c2d7c7225 */ /* 0x000fc600078e00ff */
        /* <DEDUP_REMOVED lines=113> */
[----:B------:R-:W-:-:S04]  /*10b50*/  IMAD.WIDE.U32 R124, R87, R111, RZ ;  /* 0x0000006f577c7225 */ /* 0x000fc800078e00ff */
[----:B------:R-:W-:-:S04]  /*10b60*/  IMAD R95, R124, 0x7effffff, RZ ;  /* 0x7effffff7c5f7824 */ /* 0x000fc800078e02ff */
[----:B------:R-:W-:Y:S01]  /*10b70*/  IMAD.HI.U32 R95, R95, 0x7f000001, R124 ;  /* 0x7f0000015f5f7827 */ /* 0x000fe200078e007c */
[----:B------:R-:W-:-:S03]  /*10b80*/  @P0 IADD3 R57, PT, PT, R57, -0x7f000001, RZ ;  /* 0x80ffffff39390810 */ /* 0x000fc60007ffe0ff */
[----:B------:R-:W-:Y:S01]  /*10b90*/  IMAD.WIDE.U32 R124, R87, R60, RZ ;  /* 0x0000003c577c7225 */ /* 0x000fe200078e00ff */
[----:B------:R-:W-:-:S03]  /*10ba0*/  ISETP.GE.U32.AND P0, PT, R95, 0x7f000001, PT ;  /* 0x7f0000015f00780c */ /* 0x000fc60003f06070 */
[----:B------:R-:W-:Y:S01]  /*10bb0*/  IMAD R87, R124, 0x7effffff, RZ ;  /* 0x7effffff7c577824 */ /* 0x000fe200078e02ff */
[----:B------:R-:W-:-:S03]  /*10bc0*/  ISETP.GE.U32.AND P1, PT, R120, 0x7f000001, PT ;  /* 0x7f0000017800780c */ /* 0x000fc60003f26070 */
[----:B------:R-:W-:Y:S01]  /*10bd0*/  IMAD.HI.U32 R87, R87, 0x7f000001, R124 ;  /* 0x7f00000157577827 */ /* 0x000fe200078e007c */
[----:B------:R-:W-:-:S03]  /*10be0*/  IADD3 R107, PT, PT, R109, R107, RZ ;  /* 0x0000006b6d6b7210 */ /* 0x000fc60007ffe0ff */
[----:B------:R-:W-:-:S04]  /*10bf0*/  IMAD.WIDE.U32 R124, R44, R108, RZ ;  /* 0x0000006c2c7c7225 */ /* 0x000fc800078e00ff */
[----:B------:R-:W-:Y:S01]  /*10c00*/  IMAD R109, R124, 0x7effffff, RZ ;  /* 0x7effffff7c6d7824 */ /* 0x000fe200078e02ff */
[----:B------:R-:W-:-:S03]  /*10c10*/  @P0 IADD3 R95, PT, PT, R95, -0x7f000001, RZ ;  /* 0x80ffffff5f5f0810 */ /* 0x000fc60007ffe0ff */
        /* <DEDUP_REMOVED lines=18> */
[----:B------:R-:W-:Y:S01]  /*10d40*/  IMAD.WIDE.U32 R124, R44, R60, RZ ;  /* 0x0000003c2c7c7225 */ /* 0x000fe200078e00ff */
[----:B------:R-:W-:-:S03]  /*10d50*/  ISETP.GE.U32.AND P0, PT, R41, 0x7f000001, PT ;  /* 0x7f0000012900780c */ /* 0x000fc60003f06070 */
[----:B------:R-:W-:Y:S02]  /*10d60*/  IMAD R95, R124, 0x7effffff, RZ ;  /* 0x7effffff7c5f7824 */ /* 0x000fe400078e02ff */
[----:B------:R-:W-:-:S04]  /*10d70*/  IMAD.WIDE.U32 R44, R45, R60, RZ ;  /* 0x0000003c2d2c7225 */ /* 0x000fc800078e00ff */
[----:B------:R-:W-:-:S04]  /*10d80*/  IMAD.HI.U32 R95, R95, 0x7f000001, R124 ;  /* 0x7f0000015f5f7827 */ /* 0x000fc800078e007c */
        /* <DEDUP_REMOVED lines=52> */
[----:B------:R-:W-:-:S04]  /*110d0*/  IMAD.WIDE.U32 R44, R41, R39, RZ ;  /* 0x00000027292c7225 */ /* 0x000fc800078e00ff */
[----:B------:R-:W-:-:S08]  /*110e0*/  IMAD R109, R44, 0x7effffff, RZ ;  /* 0x7effffff2c6d7824 */ /* 0x000fd000078e02ff */
[----:B------:R-:W-:Y:S01]  /*110f0*/  @P0 IADD3 R118, PT, PT, R118, -0x7f000001, RZ ;  /* 0x80ffffff76760810 */ /* 0x000fe20007ffe0ff */
        /* <DEDUP_REMOVED lines=9> */
[----:B------:R-:W-:-:S11]  /*11190*/  ISETP.GE.U32.AND P1, PT, R109, 0x7f000001, PT ;  /* 0x7f0000016d00780c */ /* 0x000fd60003f26070 */
[----:B------:R-:W-:Y:S02]  /*111a0*/  @P0 IADD3 R125, PT, PT, R125, -0x7f000001, RZ ;  /* 0x80ffffff7d7d0810 */ /* 0x000fe40007ffe0ff */
[----:B------:R-:W-:-:S03]  /*111b0*/  @P1 IADD3 R109, PT, PT, R109, -0x7f000001, RZ ;  /* 0x80ffffff6d6d1810 */ /* 0x000fc60007ffe0ff */
        /* <DEDUP_REMOVED lines=13> */
[----:B------:R-:W-:Y:S01]  /*11290*/  IADD3 R121, PT, PT, R46, R121, RZ ;  /* 0x000000792e797210 */ /* 0x000fe20007ffe0ff */
[----:B------:R-:W-:Y:S01]  /*112a0*/  ISETP.GE.U32.AND P1, PT, R122, 0x7f000001, PT ;  /* 0x7f0000017a00780c */ /* 0x000fe20003f26070 */
[----:B------:R-:W2:Y:S01]  /*112b0*/  LDL R46, [R1+0x110] ;  /* 0x00011000012e7983 */ /* 0x000ea20000100800 */
[----:B------:R-:W-:-:S04]  /*112c0*/  IMAD R125, R44, 0x7effffff, RZ ;  /* 0x7effffff2c7d7824 */ /* 0x000fc800078e02ff */
[----:B------:R-:W-:Y:S01]  /*112d0*/  IMAD.HI.U32 R118, R125, 0x7f000001, R44 ;  /* 0x7f0000017d767827 */ /* 0x000fe200078e002c */
[----:B------:R-:W-:-:S04]  /*112e0*/  @P0 IADD3 R107, PT, PT, R107, -0x7f000001, RZ ;  /* 0x80ffffff6b6b0810 */ /* 0x000fc80007ffe0ff */
[----:B------:R-:W-:Y:S01]  /*112f0*/  ISETP.GE.U32.AND P0, PT, R118, 0x7f000001, PT ;  /* 0x7f0000017600780c */ /* 0x000fe20003f06070 */
[----:B------:R-:W-:Y:S01]  /*11300*/  ISETP.GE.U32.AND P3, PT, R119, 0x7f000001, PT ;  /* 0x7f0000017700780c */ /* 0x000fe20003f66070 */
[----:B------:R-:W-:Y:S01]  /*11310*/  @P1 IADD3 R122, PT, PT, R122, -0x7f000001, RZ ;  /* 0x80ffffff7a7a1810 */ /* 0x000fe20007ffe0ff */
[----:B------:R-:W-:Y:S01]  /*11320*/  ISETP.GE.U32.AND P1, PT, R121, 0x7f000001, PT ;  /* 0x7f0000017900780c */ /* 0x000fe20003f26070 */
[----:B------:R-:W-:Y:S01]  /*11330*/  IADD3 R57, PT, PT, R57, R120, RZ ;  /* 0x0000007839397210 */ /* 0x000fe20007ffe0ff */
[----:B------:R-:W-:Y:S01]  /*11340*/  ISETP.GE.U32.AND P2, PT, R37, 0x7f000001, PT ;  /* 0x7f0000012500780c */ /* 0x000fe20003f46070 */
[----:B------:R-:W-:Y:S01]  /*11350*/  ISETP.GE.U32.AND P4, PT, R116, 0x7f000001, PT ;  /* 0x7f0000017400780c */ /* 0x000fe20003f86070 */
[----:B------:R-:W-:Y:S01]  /*11360*/  IADD3 R122, PT, PT, R107, R122, RZ ;  /* 0x0000007a6b7a7210 */ /* 0x000fe20007ffe0ff */
[----:B------:R-:W3:Y:S05]  /*11370*/  LDL R120, [R1+0x11c] ;  /* 0x00011c0001787983 */ /* 0x000eea0000100800 */
[----:B------:R-:W-:Y:S01]  /*11380*/  @P0 IADD3 R118, PT, PT, R118, -0x7f000001, RZ ;  /* 0x80ffffff76760810 */ /* 0x000fe20007ffe0ff */
[----:B------:R-:W-:-:S04]  /*11390*/  ISETP.GE.U32.AND P0, PT, R57, 0x7f000001, PT ;  /* 0x7f0000013900780c */ /* 0x000fc80003f06070 */
[----:B------:R-:W-:Y:S01]  /*113a0*/  IMAD.WIDE.U32 R44, R118, 0x5fffffa, RZ ;  /* 0x05fffffa762c7825 */ /* 0x000fe200078e00ff */
[----:B------:R-:W-:-:S03]  /*113b0*/  @P3 IADD3 R119, PT, PT, R119, -0x7f000001, RZ ;  /* 0x80ffffff77773810 */ /* 0x000fc60007ffe0ff */
[----:B------:R-:W-:Y:S01]  /*113c0*/  IMAD R107, R118, 0x6, RZ ;  /* 0x00000006766b7824 */ /* 0x000fe200078e02ff */
[----:B------:R-:W-:Y:S02]  /*113d0*/  @P1 IADD3 R121, PT, PT, R121, -0x7f000001, RZ ;  /* 0x80ffffff79791810 */ /* 0x000fe40007ffe0ff */
[----:B------:R-:W-:Y:S01]  /*113e0*/  @P2 IADD3 R37, PT, PT, R37, -0x7f000001, RZ ;  /* 0x80ffffff25252810 */ /* 0x000fe20007ffe0ff */
[----:B------:R-:W4:Y:S01]  /*113f0*/  LDL R118, [R1+0x114] ;  /* 0x0001140001767983 */ /* 0x000f220000100800 */
[----:B------:R-:W-:-:S04]  /*11400*/  IMAD.HI.U32 R107, R107, 0x7f000001, R44 ;  /* 0x7f0000016b6b7827 */ /* 0x000fc800078e002c */
[----:B------:R-:W-:Y:S01]  /*11410*/  IMAD.WIDE.U32 R44, R117, R108, RZ ;  /* 0x0000006c752c7225 */ /* 0x000fe200078e00ff */
[----:B------:R-:W-:-:S03]  /*11420*/  IADD3 R119, PT, PT, R121, R119, RZ ;  /* 0x0000007779777210 */ /* 0x000fc60007ffe0ff */
[----:B------:R-:W-:Y:S01]  /*11430*/  IMAD R121, R44, 0x7effffff, RZ ;  /* 0x7effffff2c797824 */ /* 0x000fe200078e02ff */
[----:B------:R-:W-:-:S03]  /*11440*/  @P0 IADD3 R57, PT, PT, R57, -0x7f000001, RZ ;  /* 0x80ffffff39390810 */ /* 0x000fc60007ffe0ff */
[----:B------:R-:W-:Y:S01]  /*11450*/  IMAD.HI.U32 R121, R121, 0x7f000001, R44 ;  /* 0x7f00000179797827 */ /* 0x000fe200078e002c */
[----:B------:R-:W-:Y:S02]  /*11460*/  IADD3 R57, PT, PT, R57, R37, RZ ;  /* 0x0000002539397210 */ /* 0x000fe40007ffe0ff */
[----:B------:R-:W3:Y:S02]  /*11470*/  LDL R37, [R1+0x118] ;  /* 0x0001180001257983 */ /* 0x000ee40000100800 */
[----:B------:R-:W-:-:S13]  /*11480*/  ISETP.GE.U32.AND P0, PT, R121, 0x7f000001, PT ;  /* 0x7f0000017900780c */ /* 0x000fda0003f06070 */
[----:B------:R-:W-:-:S05]  /*11490*/  @P0 IADD3 R121, PT, PT, R121, -0x7f000001, RZ ;  /* 0x80ffffff79790810 */ /* 0x000fca0007ffe0ff */
[----:B------:R-:W-:-:S04]  /*114a0*/  IMAD.WIDE.U32 R44, R121, 0x5fffffa, RZ ;  /* 0x05fffffa792c7825 */ /* 0x000fc800078e00ff */
        /* <DEDUP_REMOVED lines=8> */
[----:B------:R-:W-:Y:S02]  /*11530*/  @P5 IADD3 R107, PT, PT, R107, -0x7f000001, RZ ;  /* 0x80ffffff6b6b5810 */ /* 0x000fe40007ffe0ff */
[----:B------:R-:W-:Y:S01]  /*11540*/  IADD3 R109, PT, PT, R109, R44, RZ ;  /* 0x0000002c6d6d7210 */ /* 0x000fe20007ffe0ff */
[----:B------:R-:W-:Y:S01]  /*11550*/  IMAD.WIDE.U32 R44, R53, R108, RZ ;  /* 0x0000006c352c7225 */ /* 0x000fe200078e00ff */
[----:B------:R-:W-:Y:S01]  /*11560*/  @P4 IADD3 R116, PT, PT, R116, -0x7f000001, RZ ;  /* 0x80ffffff74744810 */ /* 0x000fe20007ffe0ff */
[----:B------:R-:W-:Y:S02]  /*11570*/  ISETP.GE.U32.AND P1, PT, R91, 0x7f000001, PT ;  /* 0x7f0000015b00780c */ /* 0x000fe40003f26070 */
[----:B------:R-:W-:Y:S01]  /*11580*/  IMAD R121, R44, 0x7effffff, RZ ;  /* 0x7effffff2c797824 */ /* 0x000fe200078e02ff */
[----:B------:R-:W-:-:S03]  /*11590*/  IADD3 R107, PT, PT, R116, R107, RZ ;  /* 0x0000006b746b7210 */ /* 0x000fc60007ffe0ff */
[----:B------:R-:W-:Y:S01]  /*115a0*/  IMAD.HI.U32 R116, R121, 0x7f000001, R44 ;  /* 0x7f00000179747827 */ /* 0x000fe200078e002c */
[----:B------:R-:W-:-:S04]  /*115b0*/  @P0 IADD3 R122, PT, PT, R122, -0x7f000001, RZ ;  /* 0x80ffffff7a7a0810 */ /* 0x000fc80007ffe0ff */
        /* <DEDUP_REMOVED lines=42> */
[----:B------:R-:W-:-:S04]  /*11860*/  IMAD.HI.U32 R91, R91, 0x7f000001, R44 ;  /* 0x7f0000015b5b7827 */ /* 0x000fc800078e002c */
[----:B------:R-:W-:-:S04]  /*11870*/  IMAD.WIDE.U32 R44, R41, R108, RZ ;  /* 0x0000006c292c7225 */ /* 0x000fc800078e00ff */
[----:B------:R-:W-:Y:S01]  /*11880*/  IMAD R53, R44, 0x7effffff, RZ ;  /* 0x7effffff2c357824 */ /* 0x000fe200078e02ff */
[----:B------:R-:W-:-:S03]  /*11890*/  @P0 IADD3 R121, PT, PT, R121, -0x7f000001, RZ ;  /* 0x80ffffff79790810 */ /* 0x000fc60007ffe0ff */
[----:B------:R-:W-:Y:S01]  /*118a0*/  IMAD.HI.U32 R44, R53, 0x7f000001, R44 ;  /* 0x7f000001352c7827 */ /* 0x000fe200078e002c */
[----:B------:R-:W-:Y:S01]  /*118b0*/  @P1 IADD3 R122, PT, PT, R122, -0x7f000001, RZ ;  /* 0x80ffffff7a7a1810 */ /* 0x000fe20007ffe0ff */
[----:B------:R-:W-:-:S03]  /*118c0*/  ISETP.GE.U32.AND P0, PT, R121, 0x7f000001, PT ;  /* 0x7f0000017900780c */ /* 0x000fc60003f06070 */
[----:B------:R-:W-:Y:S01]  /*118d0*/  ISETP.GE.U32.AND P1, PT, R44, 0x7f000001, PT ;  /* 0x7f0000012c00780c */ /* 0x000fe20003f26070 */
[----:B------:R-:W-:-:S09]  /*118e0*/  ISETP.GE.U32.AND P2, PT, R66, 0x7f000001, PT ;  /* 0x7f0000014200780c */ /* 0x000fd20003f46070 */
[----:B------:R-:W-:-:S03]  /*118f0*/  @P0 IADD3 R121, PT, PT, R121, -0x7f000001, RZ ;  /* 0x80ffffff79790810 */ /* 0x000fc60007ffe0ff */
[----:B------:R-:W-:Y:S02]  /*11900*/  @P1 IADD3 R44, PT, PT, R44, -0x7f000001, RZ ;  /* 0x80ffffff2c2c1810 */ /* 0x000fe40007ffe0ff */
[----:B------:R-:W-:Y:S02]  /*11910*/  @P2 IADD3 R66, PT, PT, R66, -0x7f000001, RZ ;  /* 0x80ffffff42422810 */ /* 0x000fe40007ffe0ff */
[----:B------:R-:W-:Y:S01]  /*11920*/  IADD3 R121, PT, PT, R121, R44, RZ ;  /* 0x0000002c79797210 */ /* 0x000fe20007ffe0ff */
[----:B------:R-:W-:Y:S01]  /*11930*/  IMAD.WIDE.U32 R44, R51, R92, RZ ;  /* 0x0000005c332c7225 */ /* 0x000fe200078e00ff */
[----:B------:R-:W-:-:S03]  /*11940*/  IADD3 R66, PT, PT, R123, R66, RZ ;  /* 0x000000427b427210 */ /* 0x000fc60007ffe0ff */
[----:B------:R-:W-:-:S04]  /*11950*/  IMAD R123, R44, 0x7effffff, RZ ;  /* 0x7effffff2c7b7824 */ /* 0x000fc800078e02ff */
[----:B------:R-:W-:Y:S02]  /*11960*/  IMAD.HI.U32 R123, R123, 0x7f000001, R44 ;  /* 0x7f0000017b7b7827 */ /* 0x000fe400078e002c */
[----:B------:R-:W3:Y:S01]  /*11970*/  LDL.64 R44, [R1+0x100] ;  /* 0x00010000012c7983 */ /* 0x000ee20000100a00 */
[----:B--2---:R-:W-:-:S03]  /*11980*/  IADD3 R124, PT, PT, R122, R46, RZ ;  /* 0x0000002e7a7c7210 */ /* 0x004fc60007ffe0ff */
[----:B------:R-:W2:Y:S01]  /*11990*/  LDG.E R122, desc[UR14][R64.64+0x30] ;  /* 0x0000300e407a7981 */ /* 0x000ea2000c1e1900 */
[C---:B------:R-:W-:Y:S01]  /*119a0*/  ISETP.GE.U32.AND P0, PT, R119.reuse, 0x7f000001, PT ;  /* 0x7f0000017700780c */ /* 0x040fe20003f06070 */
[----:B------:R-:W-:Y:S01]  /*119b0*/  ISETP.GE.U32.AND P1, PT, R66, 0x7f000001, PT ;  /* 0x7f0000014200780c */ /* 0x000fe20003f26070 */
[----:B------:R-:W-:Y:S01]  /*119c0*/  ISETP.GE.U32.AND P2, PT, R124, 0x7f000001, PT ;  /* 0x7f0000017c00780c */ /* 0x000fe20003f46070 */
[----:B------:R0:W-:Y:S10]  /*119d0*/  STL [R1+0x110], R124 ;  /* 0x0001107c01007387 */ /* 0x0001f40000100800 */
[----:B------:R-:W-:-:S02]  /*119e0*/  @P0 IADD3 R119, PT, PT, R119, -0x7f000001, RZ ;  /* 0x80ffffff77770810 */ /* 0x000fc40007ffe0ff */
[----:B------:R-:W-:Y:S02]  /*119f0*/  @P1 IADD3 R66, PT, PT, R66, -0x7f000001, RZ ;  /* 0x80ffffff42421810 */ /* 0x000fe40007ffe0ff */
[----:B0-----:R-:W-:Y:S01]  /*11a00*/  @P2 IADD3 R124, PT, PT, R124, -0x7f000001, RZ ;  /* 0x80ffffff7c7c2810 */ /* 0x001fe20007ffe0ff */
[----:B------:R-:W-:Y:S01]  /*11a10*/  ISETP.GE.U32.AND P0, PT, R121, 0x7f000001, PT ;  /* 0x7f0000017900780c */ /* 0x000fe20003f06070 */
[----:B----4-:R-:W-:Y:S01]  /*11a20*/  IADD3 R46, PT, PT, R119, R118, RZ ;  /* 0x00000076772e7210 */ /* 0x010fe20007ffe0ff */
[----:B------:R-:W-:Y:S02]  /*11a30*/  IMAD.WIDE.U32 R118, R117, R39, RZ ;  /* 0x0000002775767225 */ /* 0x000fe400078e00ff */
[----:B------:R0:W-:Y:S02]  /*11a40*/  STL [R1+0x110], R124 ;  /* 0x0001107c01007387 */ /* 0x0001e40000100800 */
[----:B0-----:R-:W-:Y:S01]  /*11a50*/  IMAD.WIDE.U32 R124, R41, R54, RZ ;  /* 0x00000036297c7225 */ /* 0x001fe200078e00ff */
[----:B---3--:R-:W-:-:S03]  /*11a60*/  IADD3 R53, PT, PT, R66, R37, RZ ;  /* 0x0000002542357210 */ /* 0x008fc60007ffe0ff */
[----:B------:R-:W-:-:S04]  /*11a70*/  IMAD R37, R118, 0x7effffff, RZ ;  /* 0x7effffff76257824 */ /* 0x000fc800078e02ff */
[----:B------:R-:W-:-:S04]  /*11a80*/  IMAD.HI.U32 R119, R37, 0x7f000001, R118 ;  /* 0x7f00000125777827 */ /* 0x000fc800078e0076 */
[----:B------:R-:W-:Y:S01]  /*11a90*/  IMAD R37, R124, 0x7effffff, RZ ;  /* 0x7effffff7c257824 */ /* 0x000fe200078e02ff */
[----:B------:R-:W-:Y:S01]  /*11aa0*/  @P0 IADD3 R121, PT, PT, R121, -0x7f000001, RZ ;  /* 0x80ffffff79790810 */ /* 0x000fe20007ffe0ff */
        /* <DEDUP_REMOVED lines=13> */
[----:B------:R-:W-:-:S12]  /*11b80*/  ISETP.GE.U32.AND P1, PT, R123, 0x7f000001, PT ;  /* 0x7f0000017b00780c */ /* 0x000fd80003f26070 */
[----:B------:R-:W-:Y:S01]  /*11b90*/  @P2 IADD3 R41, PT, PT, R41, -0x7f000001, RZ ;  /* 0x80ffffff29292810 */ /* 0x000fe20007ffe0ff */
[----:B------:R-:W-:Y:S01]  /*11ba0*/  ISETP.GE.U32.AND P2, PT, R107, 0x7f000001, PT ;  /* 0x7f0000016b00780c */ /* 0x000fe20003f46070 */
[----:B------:R-:W-:-:S03]  /*11bb0*/  @P1 IADD3 R123, PT, PT, R123, -0x7f000001, RZ ;  /* 0x80ffffff7b7b1810 */ /* 0x000fc60007ffe0ff */
[----:B------:R-:W-:Y:S01]  /*11bc0*/  IMAD.WIDE.U32 R124, R41, 0x5fffffa, RZ ;  /* 0x05fffffa297c7825 */ /* 0x000fe200078e00ff */
[----:B------:R-:W-:-:S03]  /*11bd0*/  IADD3 R121, PT, PT, R121, R123, RZ ;  /* 0x0000007b79797210 */ /* 0x000fc60007ffe0ff */
[----:B------:R-:W-:-:S05]  /*11be0*/  IMAD R41, R41, 0x6, RZ ;  /* 0x0000000629297824 */ /* 0x000fca00078e02ff */
[----:B------:R-:W-:Y:S01]  /*11bf0*/  @P2 IADD3 R107, PT, PT, R107, -0x7f000001, RZ ;  /* 0x80ffffff6b6b2810 */ /* 0x000fe20007ffe0ff */
[----:B------:R-:W-:Y:S01]  /*11c00*/  ISETP.GE.U32.AND P0, PT, R121, 0x7f000001, PT ;  /* 0x7f0000017900780c */ /* 0x000fe20003f06070 */
        /* <DEDUP_REMOVED lines=8> */
[----:B------:R-:W-:Y:S01]  /*11c90*/  @P0 IADD3 R41, PT, PT, R41, -0x7f000001, RZ ;  /* 0x80ffffff29290810 */ /* 0x000fe20007ffe0ff */
[----:B------:R-:W-:Y:S01]  /*11ca0*/  ISETP.GE.U32.AND P0, PT, R116, 0x7f000001, PT ;  /* 0x7f0000017400780c */ /* 0x000fe20003f06070 */
[----:B------:R-:W-:-:S03]  /*11cb0*/  @P1 IADD3 R119, PT, PT, R119, -0x7f000001, RZ ;  /* 0x80ffffff77771810 */ /* 0x000fc60007ffe0ff */
[----:B------:R-:W-:Y:S01]  /*11cc0*/  ISETP.GE.U32.AND P1, PT, R41, 0x7f000001, PT ;  /* 0x7f0000012900780c */ /* 0x000fe20003f26070 */
[----:B------:R-:W-:Y:S02]  /*11cd0*/  @P2 IADD3 R54, PT, PT, R54, -0x7f000001, RZ ;  /* 0x80ffffff36362810 */ /* 0x000fe40007ffe0ff */
[----:B------:R-:W-:-:S06]  /*11ce0*/  IADD3 R117, PT, PT, R121, R119, RZ ;  /* 0x0000007779757210 */ /* 0x000fcc0007ffe0ff */
[----:B------:R-:W-:-:S04]  /*11cf0*/  @P0 IADD3 R116, PT, PT, R116, -0x7f000001, RZ ;  /* 0x80ffffff74740810 */ /* 0x000fc80007ffe0ff */
[----:B------:R-:W-:Y:S01]  /*11d00*/  @P1 IADD3 R41, PT, PT, R41, -0x7f000001, RZ ;  /* 0x80ffffff29291810 */ /* 0x000fe20007ffe0ff */
[----:B------:R-:W-:-:S03]  /*11d10*/  IMAD.WIDE.U32 R124, R116, R108, RZ ;  /* 0x0000006c747c7225 */ /* 0x000fc600078e00ff */
[----:B------:R-:W-:Y:S01]  /*11d20*/  IADD3 R119, PT, PT, R41, R54, RZ ;  /* 0x0000003629777210 */ /* 0x000fe20007ffe0ff */
[----:B------:R-:W-:Y:S01]  /*11d30*/  IMAD R41, R124, 0x7effffff, RZ ;  /* 0x7effffff7c297824 */ /* 0x000fe200078e02ff */
[----:B------:R-:W-:Y:S03]  /*11d40*/  STL [R1+0x114], R46 ;  /* 0x0001142e01007387 */ /* 0x000fe60000100800 */
[----:B------:R-:W-:Y:S01]  /*11d50*/  IMAD.HI.U32 R41, R41, 0x7f000001, R124 ;  /* 0x7f00000129297827 */ /* 0x000fe200078e007c */
[----:B------:R-:W-:Y:S04]  /*11d60*/  STL [R1+0x118], R53 ;  /* 0x0001183501007387 */ /* 0x000fe80000100800 */
[----:B------:R-:W-:Y:S01]  /*11d70*/  ISETP.GE.U32.AND P0, PT, R41, 0x7f000001, PT ;  /* 0x7f0000012900780c */ /* 0x000fe20003f06070 */
[----:B------:R-:W3:-:S12]  /*11d80*/  LDG.E R54, desc[UR14][R64.64+0x34] ;  /* 0x0000340e40367981 */ /* 0x000ed8000c1e1900 */
        /* <DEDUP_REMOVED lines=15> */
[----:B------:R-:W-:Y:S01]  /*11e80*/  IADD3 R123, PT, PT, R57, R120, RZ ;  /* 0x00000078397b7210 */ /* 0x000fe20007ffe0ff */
[----:B------:R-:W-:Y:S01]  /*11e90*/  IMAD.WIDE.U32 R120, R109, R92, RZ ;  /* 0x0000005c6d787225 */ /* 0x000fe200078e00ff */
[----:B------:R-:W4:Y:S03]  /*11ea0*/  LDG.E R57, desc[UR14][R64.64+0x38] ;  /* 0x0000380e40397981 */ /* 0x000f26000c1e1900 */
[----:B------:R-:W-:-:S04]  /*11eb0*/  IMAD R41, R120, 0x7effffff, RZ ;  /* 0x7effffff78297824 */ /* 0x000fc800078e02ff */
[----:B------:R-:W-:-:S03]  /*11ec0*/  IMAD.HI.U32 R41, R41, 0x7f000001, R120 ;  /* 0x7f00000129297827 */ /* 0x000fc600078e0078 */
[----:B------:R-:W-:Y:S01]  /*11ed0*/  @P0 IADD3 R124, PT, PT, R124, -0x7f000001, RZ ;  /* 0x80ffffff7c7c0810 */ /* 0x000fe20007ffe0ff */
[----:B------:R-:W-:Y:S01]  /*11ee0*/  ISETP.GE.U32.AND P2, PT, R123, 0x7f000001, PT ;  /* 0x7f0000017b00780c */ /* 0x000fe20003f46070 */
[C---:B------:R-:W-:Y:S01]  /*11ef0*/  ISETP.GE.U32.AND P1, PT, R41.reuse, 0x7f000001, PT ;  /* 0x7f0000012900780c */ /* 0x040fe20003f26070 */
[----:B------:R0:W-:Y:S02]  /*11f00*/  STL [R1+0x11c], R123 ;  /* 0x00011c7b01007387 */ /* 0x0001e40000100800 */
[----:B------:R-:W-:Y:S02]  /*11f10*/  ISETP.GE.U32.AND P0, PT, R124, 0x7f000001, PT ;  /* 0x7f0000017c00780c */ /* 0x000fe40003f06070 */
[----:B------:R-:W3:Y:S08]  /*11f20*/  LDG.E R64, desc[UR14][R64.64+0x3c] ;  /* 0x00003c0e40407981 */ /* 0x000ef0000c1e1900 */
[----:B------:R-:W-:-:S03]  /*11f30*/  @P1 IADD3 R41, PT, PT, R41, -0x7f000001, RZ ;  /* 0x80ffffff29291810 */ /* 0x000fc60007ffe0ff */
[----:B------:R-:W-:Y:S01]  /*11f40*/  @P0 IADD3 R124, PT, PT, R124, -0x7f000001, RZ ;  /* 0x80ffffff7c7c0810 */ /* 0x000fe20007ffe0ff */
[----:B------:R-:W-:Y:S01]  /*11f50*/  ISETP.GE.U32.AND P0, PT, R46, 0x7f000001, PT ;  /* 0x7f0000012e00780c */ /* 0x000fe20003f06070 */
[----:B------:R-:W-:Y:S02]  /*11f60*/  ISETP.GE.U32.AND P1, PT, R53, 0x7f000001, PT ;  /* 0x7f0000013500780c */ /* 0x000fe40003f26070 */
[----:B------:R-:W-:Y:S01]  /*11f70*/  IADD3 R120, PT, PT, R124, R41, RZ ;  /* 0x000000297c787210 */ /* 0x000fe20007ffe0ff */
[----:B------:R-:W-:-:S04]  /*11f80*/  IMAD.WIDE.U32 R124, R107, R111, RZ ;  /* 0x0000006f6b7c7225 */ /* 0x000fc800078e00ff */
[----:B------:R-:W-:Y:S01]  /*11f90*/  IMAD R121, R124, 0x7effffff, RZ ;  /* 0x7effffff7c797824 */ /* 0x000fe200078e02ff */
[----:B0-----:R-:W-:-:S03]  /*11fa0*/  @P2 IADD3 R123, PT, PT, R123, -0x7f000001, RZ ;  /* 0x80ffffff7b7b2810 */ /* 0x001fc60007ffe0ff */
[----:B------:R-:W-:Y:S01]  /*11fb0*/  IMAD.HI.U32 R121, R121, 0x7f000001, R124 ;  /* 0x7f00000179797827 */ /* 0x000fe200078e007c */
[----:B------:R-:W-:Y:S02]  /*11fc0*/  @P0 IADD3 R46, PT, PT, R46, -0x7f000001, RZ ;  /* 0x80ffffff2e2e0810 */ /* 0x000fe40007ffe0ff */
[----:B------:R-:W-:Y:S02]  /*11fd0*/  @P1 IADD3 R53, PT, PT, R53, -0x7f000001, RZ ;  /* 0x80ffffff35351810 */ /* 0x000fe40007ffe0ff */
[----:B------:R-:W-:Y:S01]  /*11fe0*/  ISETP.GE.U32.AND P0, PT, R121, 0x7f000001, PT ;  /* 0x7f0000017900780c */ /* 0x000fe20003f06070 */
[----:B------:R-:W-:Y:S04]  /*11ff0*/  STL [R1+0x114], R46 ;  /* 0x0001142e01007387 */ /* 0x000fe80000100800 */
[----:B------:R0:W-:Y:S04]  /*12000*/  STL [R1+0x118], R53 ;  /* 0x0001183501007387 */ /* 0x0001e80000100800 */
[----:B------:R1:W-:Y:S04]  /*12010*/  STL [R1+0x11c], R123 ;  /* 0x00011c7b01007387 */ /* 0x0003e80000100800 */
[----:B------:R-:W3:Y:S04]  /*12020*/  LD.E R51, desc[UR14][R44.64+0x54] ;  /* 0x0000540e2c337980 */ /* 0x000ee8000c101900 */
[----:B0-----:R-:W3:Y:S04]  /*12030*/  LD.E R53, desc[UR14][R44.64+0x50] ;  /* 0x0000500e2c357980 */ /* 0x001ee8000c101900 */
[----:B------:R-:W3:Y:S04]  /*12040*/  LD.E R46, desc[UR14][R44.64+0x58] ;  /* 0x0000580e2c2e7980 */ /* 0x000ee8000c101900 */
[----:B------:R0:W3:Y:S01]  /*12050*/  LD.E R41, desc[UR14][R44.64+0x5c] ;  /* 0x00005c0e2c297980 */ /* 0x0000e2000c101900 */
[----:B--2---:R-:W-:-:S02]  /*12060*/  IADD3 R90, PT, PT, R90, R122, RZ ;  /* 0x0000007a5a5a7210 */ /* 0x004fc40007ffe0ff */
[----:B------:R-:W-:Y:S01]  /*12070*/  @P0 IADD3 R121, PT, PT, R121, -0x7f000001, RZ ;  /* 0x80ffffff79790810 */ /* 0x000fe20007ffe0ff */
[----:B0-----:R-:W-:-:S04]  /*12080*/  IMAD.WIDE.U32 R44, R109, R108, RZ ;  /* 0x0000006c6d2c7225 */ /* 0x001fc800078e00ff */
[----:B-1----:R-:W-:-:S04]  /*12090*/  IMAD R123, R44, 0x7effffff, RZ ;  /* 0x7effffff2c7b7824 */ /* 0x002fc800078e02ff */
[----:B------:R-:W-:Y:S01]  /*120a0*/  IMAD.HI.U32 R122, R123, 0x7f000001, R44 ;  /* 0x7f0000017b7a7827 */ /* 0x000fe200078e002c */
[----:B------:R-:W-:-:S03]  /*120b0*/  ISETP.GE.U32.AND P0, PT, R121, 0x7f000001, PT ;  /* 0x7f0000017900780c */ /* 0x000fc60003f06070 */
[----:B------:R-:W-:Y:S01]  /*120c0*/  IMAD.WIDE.U32 R44, R116, R39, RZ ;  /* 0x00000027742c7225 */ /* 0x000fe200078e00ff */
[----:B------:R-:W-:-:S03]  /*120d0*/  ISETP.GE.U32.AND P1, PT, R122, 0x7f000001, PT ;  /* 0x7f0000017a00780c */ /* 0x000fc60003f26070 */
[----:B------:R-:W-:-:S04]  /*120e0*/  IMAD R65, R44, 0x7effffff, RZ ;  /* 0x7effffff2c417824 */ /* 0x000fc800078e02ff */
[----:B------:R-:W-:Y:S02]  /*120f0*/  IMAD.HI.U32 R45, R65, 0x7f000001, R44 ;  /* 0x7f000001412d7827 */ /* 0x000fe400078e002c */
[----:B------:R-:W-:Y:S01]  /*12100*/  @P0 IADD3 R121, PT, PT, R121, -0x7f000001, RZ ;  /* 0x80ffffff79790810 */ /* 0x000fe20007ffe0ff */
[----:B------:R-:W-:-:S03]  /*12110*/  ISETP.GE.U32.AND P0, PT, R120, 0x7f000001, PT ;  /* 0x7f0000017800780c */ /* 0x000fc60003f06070 */
[----:B------:R-:W-:Y:S01]  /*12120*/  @P1 IADD3 R122, PT, PT, R122, -0x7f000001, RZ ;  /* 0x80ffffff7a7a1810 */ /* 0x000fe20007ffe0ff */
[----:B------:R-:W-:-:S09]  /*12130*/  ISETP.GE.U32.AND P1, PT, R45, 0x7f000001, PT ;  /* 0x7f0000012d00780c */ /* 0x000fd20003f26070 */
[----:B------:R-:W-:-:S04]  /*12140*/  @P0 IADD3 R120, PT, PT, R120, -0x7f000001, RZ ;  /* 0x80ffffff78780810 */ /* 0x000fc80007ffe0ff */
[----:B------:R-:W-:-:S04]  /*12150*/  @P1 IADD3 R45, PT, PT, R45, -0x7f000001, RZ ;  /* 0x80ffffff2d2d1810 */ /* 0x000fc80007ffe0ff */
[----:B------:R-:W-:Y:S01]  /*12160*/  IADD3 R120, PT, PT, R120, R45, RZ ;  /* 0x0000002d78787210 */ /* 0x000fe20007ffe0ff */
[----:B------:R-:W-:Y:S01]  /*12170*/  IMAD.WIDE.U32 R44, R116, R92, RZ ;  /* 0x0000005c742c7225 */ /* 0x000fe200078e00ff */
[----:B------:R-:W-:-:S03]  /*12180*/  IADD3 R121, PT, PT, R121, R122, RZ ;  /* 0x0000007a79797210 */ /* 0x000fc60007ffe0ff */
[----:B------:R-:W-:Y:S02]  /*12190*/  IMAD R65, R44, 0x7effffff, RZ ;  /* 0x7effffff2c417824 */ /* 0x000fe400078e02ff */
[----:B------:R-:W-:Y:S02]  /*121a0*/  ISETP.GE.U32.AND P0, PT, R121, 0x7f000001, PT ;  /* 0x7f0000017900780c */ /* 0x000fe40003f06070 */
[----:B------:R-:W-:-:S05]  /*121b0*/  IMAD.HI.U32 R44, R65, 0x7f000001, R44 ;  /* 0x7f000001412c7827 */ /* 0x000fca00078e002c */
[----:B------:R-:W-:-:S06]  /*121c0*/  ISETP.GE.U32.AND P1, PT, R44, 0x7f000001, PT ;  /* 0x7f0000012c00780c */ /* 0x000fcc0003f26070 */
[----:B------:R-:W-:Y:S01]  /*121d0*/  @P0 IADD3 R121, PT, PT, R121, -0x7f000001, RZ ;  /* 0x80ffffff79790810 */ /* 0x000fe20007ffe0ff */
[----:B------:R-:W-:-:S06]  /*121e0*/  ISETP.GE.U32.AND P0, PT, R117, 0x7f000001, PT ;  /* 0x7f0000017500780c */ /* 0x000fcc0003f06070 */
[----:B------:R-:W-:-:S04]  /*121f0*/  @P1 IADD3 R44, PT, PT, R44, -0x7f000001, RZ ;  /* 0x80ffffff2c2c1810 */ /* 0x000fc80007ffe0ff */
[----:B------:R-:W-:Y:S01]  /*12200*/  IADD3 R121, PT, PT, R121, R44, RZ ;  /* 0x0000002c79797210 */ /* 0x000fe20007ffe0ff */
[----:B------:R-:W-:Y:S02]  /*12210*/  IMAD.WIDE.U32 R44, R109, R39, RZ ;  /* 0x000000276d2c7225 */ /* 0x000fe400078e00ff */
[----:B------:R-:W-:Y:S02]  /*12220*/  @P0 IADD3 R117, PT, PT, R117, -0x7f000001, RZ ;  /* 0x80ffffff75750810 */ /* 0x000fe40007ffe0ff */
[----:B------:R-:W-:-:S04]  /*12230*/  IMAD R65, R44, 0x7effffff, RZ ;  /* 0x7effffff2c417824 */ /* 0x000fc800078e02ff */
[----:B------:R-:W-:-:S04]  /*12240*/  IMAD.HI.U32 R65, R65, 0x7f000001, R44 ;  /* 0x7f00000141417827 */ /* 0x000fc800078e002c */
        /* <DEDUP_REMOVED lines=29> */
[----:B------:R-:W-:-:S03]  /*12420*/  @P1 IADD3 R65, PT, PT, R65, -0x7f000001, RZ ;  /* 0x80ffffff41411810 */ /* 0x000fc60007ffe0ff */
[----:B------:R-:W-:-:S04]  /*12430*/  IMAD.WIDE.U32 R44, R121, 0x5fffffa, RZ ;  /* 0x05fffffa792c7825 */ /* 0x000fc800078e00ff */
[----:B------:R-:W-:Y:S01]  /*12440*/  IMAD R121, R121, 0x6, RZ ;  /* 0x0000000679797824 */ /* 0x000fe200078e02ff */
[----:B------:R-:W-:-:S03]  /*12450*/  IADD3 R65, PT, PT, R122, R65, RZ ;  /* 0x000000417a417210 */ /* 0x000fc60007ffe0ff */
        /* <DEDUP_REMOVED lines=13> */
[----:B------:R-:W-:Y:S01]  /*12530*/  IMAD.WIDE.U32 R44, R121, 0x5fffffa, RZ ;  /* 0x05fffffa792c7825 */ /* 0x000fe200078e00ff */
[----:B------:R-:W-:-:S03]  /*12540*/  @P1 IADD3 R92, PT, PT, R92, -0x7f000001, RZ ;  /* 0x80ffffff5c5c1810 */ /* 0x000fc60007ffe0ff */
[----:B------:R-:W-:-:S04]  /*12550*/  IMAD R121, R121, 0x6, RZ ;  /* 0x0000000679797824 */ /* 0x000fc800078e02ff */
[----:B------:R-:W-:Y:S01]  /*12560*/  IMAD.HI.U32 R121, R121, 0x7f000001, R44 ;  /* 0x7f00000179797827 */ /* 0x000fe200078e002c */
[----:B------:R-:W-:-:S03]  /*12570*/  @P0 IADD3 R119, PT, PT, R119, -0x7f000001, RZ ;  /* 0x80ffffff77770810 */ /* 0x000fc60007ffe0ff */
[----:B------:R-:W-:Y:S01]  /*12580*/  IMAD.WIDE.U32 R44, R117, R111, RZ ;  /* 0x0000006f752c7225 */ /* 0x000fe200078e00ff */
[----:B------:R-:W-:-:S03]  /*12590*/  IADD3 R92, PT, PT, R119, R92, RZ ;  /* 0x0000005c775c7210 */ /* 0x000fc60007ffe0ff */
[----:B------:R-:W-:-:S04]  /*125a0*/  IMAD R119, R44, 0x7effffff, RZ ;  /* 0x7effffff2c777824 */ /* 0x000fc800078e02ff */
[----:B------:R-:W-:-:S05]  /*125b0*/  IMAD.HI.U32 R119, R119, 0x7f000001, R44 ;  /* 0x7f00000177777827 */ /* 0x000fca00078e002c */
[----:B------:R-:W-:Y:S01]  /*125c0*/  ISETP.GE.U32.AND P0, PT, R119, 0x7f000001, PT ;  /* 0x7f0000017700780c */ /* 0x000fe20003f06070 */
[----:B------:R-:W-:Y:S01]  /*125d0*/  ISETP.GE.U32.AND P1, PT, R92, 0x7f000001, PT ;  /* 0x7f0000015c00780c */ /* 0x000fe20003f26070 */
[----:B------:R-:W-:-:S11]  /*125e0*/  ISETP.GE.U32.AND P2, PT, R121, 0x7f000001, PT ;  /* 0x7f0000017900780c */ /* 0x000fd60003f46070 */
[----:B------:R-:W-:Y:S01]  /*125f0*/  @P0 IADD3 R119, PT, PT, R119, -0x7f000001, RZ ;  /* 0x80ffffff77770810 */ /* 0x000fe20007ffe0ff */
[----:B------:R-:W-:-:S04]  /*12600*/  ISETP.GE.U32.AND P0, PT, R65, 0x7f000001, PT ;  /* 0x7f0000014100780c */ /* 0x000fc80003f06070 */
[----:B------:R-:W-:-:S04]  /*12610*/  IMAD.WIDE.U32 R44, R119, 0x5fffffa, RZ ;  /* 0x05fffffa772c7825 */ /* 0x000fc800078e00ff */
[----:B------:R-:W-:Y:S01]  /*12620*/  IMAD R119, R119, 0x6, RZ ;  /* 0x0000000677777824 */ /* 0x000fe200078e02ff */
[----:B------:R-:W-:-:S03]  /*12630*/  @P1 IADD3 R92, PT, PT, R92, -0x7f000001, RZ ;  /* 0x80ffffff5c5c1810 */ /* 0x000fc60007ffe0ff */
[----:B------:R-:W-:Y:S01]  /*12640*/  IMAD.HI.U32 R119, R119, 0x7f000001, R44 ;  /* 0x7f00000177777827 */ /* 0x000fe200078e002c */
[----:B------:R-:W-:-:S03]  /*12650*/  ISETP.GE.U32.AND P1, PT, R120, 0x7f000001, PT ;  /* 0x7f0000017800780c */ /* 0x000fc60003f26070 */
[----:B------:R-:W-:Y:S01]  /*12660*/  IMAD.WIDE.U32 R44, R107, R47, RZ ;  /* 0x0000002f6b2c7225 */ /* 0x000fe200078e00ff */
[----:B------:R-:W-:Y:S01]  /*12670*/  @P0 IADD3 R65, PT, PT, R65, -0x7f000001, RZ ;  /* 0x80ffffff41410810 */ /* 0x000fe20007ffe0ff */
[----:B------:R-:W-:Y:S02]  /*12680*/  ISETP.GE.U32.AND P0, PT, R110, 0x7f000001, PT ;  /* 0x7f0000016e00780c */ /* 0x000fe40003f06070 */
[----:B------:R-:W-:Y:S01]  /*12690*/  IMAD R107, R44, 0x7effffff, RZ ;  /* 0x7effffff2c6b7824 */ /* 0x000fe200078e02ff */
[----:B------:R-:W-:Y:S01]  /*126a0*/  @P2 IADD3 R121, PT, PT, R121, -0x7f000001, RZ ;  /* 0x80ffffff79792810 */ /* 0x000fe20007ffe0ff */
[----:B------:R-:W-:Y:S02]  /*126b0*/  ISETP.GE.U32.AND P3, PT, R119, 0x7f000001, PT ;  /* 0x7f0000017700780c */ /* 0x000fe40003f66070 */
[----:B------:R-:W-:-:S04]  /*126c0*/  IMAD.HI.U32 R107, R107, 0x7f000001, R44 ;  /* 0x7f0000016b6b7827 */ /* 0x000fc800078e002c */
[----:B------:R-:W-:Y:S01]  /*126d0*/  IMAD.WIDE.U32 R44, R109, R47, RZ ;  /* 0x0000002f6d2c7225 */ /* 0x000fe200078e00ff */
[----:B------:R-:W-:Y:S02]  /*126e0*/  IADD3 R121, PT, PT, R65, R121, RZ ;  /* 0x0000007941797210 */ /* 0x000fe40007ffe0ff */
[----:B------:R-:W-:Y:S01]  /*126f0*/  @P1 IADD3 R120, PT, PT, R120, -0x7f000001, RZ ;  /* 0x80ffffff78781810 */ /* 0x000fe20007ffe0ff */
[----:B------:R-:W-:Y:S01]  /*12700*/  IMAD R109, R44, 0x7effffff, RZ ;  /* 0x7effffff2c6d7824 */ /* 0x000fe200078e02ff */
[----:B------:R-:W-:Y:S01]  /*12710*/  ISETP.GE.U32.AND P1, PT, R58, 0x7f000001, PT ;  /* 0x7f0000013a00780c */ /* 0x000fe20003f26070 */
[----:B------:R-:W-:Y:S01]  /*12720*/  ISETP.GE.U32.AND P2, PT, R121, 0x7f000001, PT ;  /* 0x7f0000017900780c */ /* 0x000fe20003f46070 */
[----:B------:R-:W-:Y:S01]  /*12730*/  @P0 IADD3 R110, PT, PT, R110, -0x7f000001, RZ ;  /* 0x80ffffff6e6e0810 */ /* 0x000fe20007ffe0ff */
[----:B------:R-:W-:Y:S01]  /*12740*/  IMAD.HI.U32 R109, R109, 0x7f000001, R44 ;  /* 0x7f0000016d6d7827 */ /* 0x000fe200078e002c */
[----:B------:R-:W-:-:S03]  /*12750*/  @P3 IADD3 R119, PT, PT, R119, -0x7f000001, RZ ;  /* 0x80ffffff77773810 */ /* 0x000fc60007ffe0ff */
[----:B------:R-:W-:Y:S01]  /*12760*/  IMAD.WIDE.U32 R44, R116, R47, RZ ;  /* 0x0000002f742c7225 */ /* 0x000fe200078e00ff */
[----:B------:R-:W-:-:S03]  /*12770*/  ISETP.GE.U32.AND P0, PT, R110, 0x7f000001, PT ;  /* 0x7f0000016e00780c */ /* 0x000fc60003f06070 */
[----:B------:R-:W-:Y:S01]  /*12780*/  IMAD R123, R44, 0x7effffff, RZ ;  /* 0x7effffff2c7b7824 */ /* 0x000fe200078e02ff */
[----:B------:R-:W-:-:S03]  /*12790*/  IADD3 R119, PT, PT, R120, R119, RZ ;  /* 0x0000007778777210 */ /* 0x000fc60007ffe0ff */
[----:B------:R-:W-:Y:S01]  /*127a0*/  IMAD.HI.U32 R116, R123, 0x7f000001, R44 ;  /* 0x7f0000017b747827 */ /* 0x000fe200078e002c */
[----:B------:R-:W-:-:S03]  /*127b0*/  @P1 IADD3 R58, PT, PT, R58, -0x7f000001, RZ ;  /* 0x80ffffff3a3a1810 */ /* 0x000fc60007ffe0ff */
[----:B------:R-:W-:Y:S01]  /*127c0*/  IMAD.WIDE.U32 R44, R117, R47, RZ ;  /* 0x0000002f752c7225 */ /* 0x000fe200078e00ff */
[----:B------:R-:W-:Y:S01]  /*127d0*/  @P2 IADD3 R121, PT, PT, R121, -0x7f000001, RZ ;  /* 0x80ffffff79792810 */ /* 0x000fe20007ffe0ff */
[----:B------:R-:W-:Y:S02]  /*127e0*/  ISETP.GE.U32.AND P2, PT, R119, 0x7f000001, PT ;  /* 0x7f0000017700780c */ /* 0x000fe40003f46070 */
[----:B------:R-:W-:Y:S01]  /*127f0*/  IMAD R47, R44, 0x7effffff, RZ ;  /* 0x7effffff2c2f7824 */ /* 0x000fe200078e02ff */
[----:B------:R-:W-:Y:S01]  /*12800*/  ISETP.GE.U32.AND P1, PT, R58, 0x7f000001, PT ;  /* 0x7f0000013a00780c */ /* 0x000fe20003f26070 */
[----:B------:R-:W-:Y:S02]  /*12810*/  @P0 IADD3 R110, PT, PT, R110, -0x7f000001, RZ ;  /* 0x80ffffff6e6e0810 */ /* 0x000fe40007ffe0ff */
[----:B------:R-:W-:-:S04]  /*12820*/  IMAD.HI.U32 R47, R47, 0x7f000001, R44 ;  /* 0x7f0000012f2f7827 */ /* 0x000fc800078e002c */
[----:B------:R-:W-:Y:S01]  /*12830*/  IMAD.WIDE.U32 R44, R92, R42, RZ ;  /* 0x0000002a5c2c7225 */ /* 0x000fe200078e00ff */
[----:B------:R-:W-:-:S03]  /*12840*/  ISETP.GE.U32.AND P0, PT, R110, 0x7f000001, PT ;  /* 0x7f0000016e00780c */ /* 0x000fc60003f06070 */
[----:B------:R-:W-:Y:S01]  /*12850*/  IMAD R65, R44, 0x7effffff, RZ ;  /* 0x7effffff2c417824 */ /* 0x000fe200078e02ff */
[----:B------:R-:W-:Y:S01]  /*12860*/  @P2 IADD3 R119, PT, PT, R119, -0x7f000001, RZ ;  /* 0x80ffffff77772810 */ /* 0x000fe20007ffe0ff */
[----:B------:R-:W-:Y:S02]  /*12870*/  ISETP.GE.U32.AND P2, PT, R39, 0x7f000001, PT ;  /* 0x7f0000012700780c */ /* 0x000fe40003f46070 */
[----:B------:R-:W-:Y:S01]  /*12880*/  IMAD.HI.U32 R65, R65, 0x7f000001, R44 ;  /* 0x7f00000141417827 */ /* 0x000fe200078e002c */
[----:B------:R-:W-:-:S03]  /*12890*/  @P1 IADD3 R58, PT, PT, R58, -0x7f000001, RZ ;  /* 0x80ffffff3a3a1810 */ /* 0x000fc60007ffe0ff */
[----:B------:R-:W-:-:S04]  /*128a0*/  IMAD.WIDE.U32 R44, R121, R42, RZ ;  /* 0x0000002a792c7225 */ /* 0x000fc800078e00ff */
[----:B------:R-:W-:Y:S01]  /*128b0*/  IMAD R117, R44, 0x7effffff, RZ ;  /* 0x7effffff2c757824 */ /* 0x000fe200078e02ff */
[----:B------:R-:W-:Y:S01]  /*128c0*/  ISETP.GE.U32.AND P1, PT, R58, 0x7f000001, PT ;  /* 0x7f0000013a00780c */ /* 0x000fe20003f26070 */
[----:B------:R-:W-:Y:S02]  /*128d0*/  @P0 IADD3 R110, PT, PT, R110, -0x7f000001, RZ ;  /* 0x80ffffff6e6e0810 */ /* 0x000fe40007ffe0ff */
[----:B------:R-:W-:-:S04]  /*128e0*/  IMAD.HI.U32 R92, R117, 0x7f000001, R44 ;  /* 0x7f000001755c7827 */ /* 0x000fc800078e002c */
[----:B------:R-:W-:Y:S01]  /*128f0*/  IMAD.WIDE.U32 R44, R119, R42, RZ ;  /* 0x0000002a772c7225 */ /* 0x000fe200078e00ff */
[----:B------:R-:W-:Y:S01]  /*12900*/  @P2 IADD3 R39, PT, PT, R39, -0x7f000001, RZ ;  /* 0x80ffffff27272810 */ /* 0x000fe20007ffe0ff */
[----:B------:R-:W-:Y:S02]  /*12910*/  ISETP.GE.U32.AND P0, PT, R110, 0x7f000001, PT ;  /* 0x7f0000016e00780c */ /* 0x000fe40003f06070 */
[----:B------:R-:W-:-:S04]  /*12920*/  IMAD R117, R44, 0x7effffff, RZ ;  /* 0x7effffff2c757824 */ /* 0x000fc800078e02ff */
[----:B------:R-:W-:Y:S01]  /*12930*/  IMAD.HI.U32 R117, R117, 0x7f000001, R44 ;  /* 0x7f00000175757827 */ /* 0x000fe200078e002c */
[----:B------:R-:W-:-:S03]  /*12940*/  @P1 IADD3 R58, PT, PT, R58, -0x7f000001, RZ ;  /* 0x80ffffff3a3a1810 */ /* 0x000fc60007ffe0ff */
[----:B------:R-:W-:-:S04]  /*12950*/  IMAD.WIDE.U32 R44, R39, R42, RZ ;  /* 0x0000002a272c7225 */ /* 0x000fc800078e00ff */
[----:B------:R-:W-:Y:S01]  /*12960*/  IMAD R39, R44, 0x7effffff, RZ ;  /* 0x7effffff2c277824 */ /* 0x000fe200078e02ff */
[----:B------:R-:W-:Y:S01]  /*12970*/  ISETP.GE.U32.AND P5, PT, R58, 0x7f000001, PT ;  /* 0x7f0000013a00780c */ /* 0x000fe20003fa6070 */
[----:B------:R-:W-:Y:S02]  /*12980*/  @P0 IADD3 R110, PT, PT, R110, -0x7f000001, RZ ;  /* 0x80ffffff6e6e0810 */ /* 0x000fe40007ffe0ff */
[----:B------:R-:W-:Y:S01]  /*12990*/  IMAD.HI.U32 R39, R39, 0x7f000001, R44 ;  /* 0x7f00000127277827 */ /* 0x000fe200078e002c */
[----:B------:R-:W-:-:S03]  /*129a0*/  ISETP.GE.U32.AND P3, PT, R96, 0x7f000001, PT ;  /* 0x7f0000016000780c */ /* 0x000fc60003f66070 */
[----:B------:R-:W-:Y:S01]  /*129b0*/  IMAD.WIDE.U32 R44, R108, R80, RZ ;  /* 0x000000506c2c7225 */ /* 0x000fe200078e00ff */
[----:B---3--:R-:W-:Y:S02]  /*129c0*/  IADD3 R119, PT, PT, R114, R54, RZ ;  /* 0x0000003672777210 */ /* 0x008fe40007ffe0ff */
[----:B----4-:R-:W-:Y:S01]  /*129d0*/  IADD3 R113, PT, PT, R113, R57, RZ ;  /* 0x0000003971717210 */ /* 0x010fe20007ffe0ff */
[----:B------:R-:W-:Y:S01]  /*129e0*/  ISETP.GE.U32.AND P6, PT, R110, 0x7f000001, PT ;  /* 0x7f0000016e00780c */ /* 0x000fe20003fc6070 */
[----:B------:R-:W-:Y:S01]  /*129f0*/  IMAD R57, R44, 0x7effffff, RZ ;  /* 0x7effffff2c397824 */ /* 0x000fe200078e02ff */
[----:B------:R-:W-:Y:S01]  /*12a00*/  ISETP.GE.U32.AND P2, PT, R106, 0x7f000001, PT ;  /* 0x7f0000016a00780c */ /* 0x000fe20003f46070 */
[----:B------:R-:W-:Y:S02]  /*12a10*/  ISETP.GE.U32.AND P1, PT, R119, 0x7f000001, PT ;  /* 0x7f0000017700780c */ /* 0x000fe40003f26070 */
[----:B------:R-:W-:Y:S01]  /*12a20*/  IMAD.HI.U32 R54, R57, 0x7f000001, R44 ;  /* 0x7f00000139367827 */ /* 0x000fe200078e002c */
[----:B------:R-:W-:-:S03]  /*12a30*/  @P5 IADD3 R58, PT, PT, R58, -0x7f000001, RZ ;  /* 0x80ffffff3a3a5810 */ /* 0x000fc60007ffe0ff */
[----:B------:R-:W-:Y:S01]  /*12a40*/  IMAD.WIDE.U32 R44, R111, R80, RZ ;  /* 0x000000506f2c7225 */ /* 0x000fe200078e00ff */
[----:B------:R-:W-:Y:S01]  /*12a50*/  ISETP.GE.U32.AND P5, PT, R50, 0x7f000001, PT ;  /* 0x7f0000013200780c */ /* 0x000fe20003fa6070 */
[----:B------:R-:W-:Y:S01]  /*12a60*/  ISETP.GE.U32.AND P4, PT, R90, 0x7f000001, PT ;  /* 0x7f0000015a00780c */ /* 0x000fe20003f86070 */
[----:B------:R-:W-:Y:S01]  /*12a70*/  ISETP.GE.U32.AND P0, PT, R67, 0x7f000001, PT ;  /* 0x7f0000014300780c */ /* 0x000fe20003f06070 */
[----:B------:R-:W-:Y:S01]  /*12a80*/  IMAD R111, R44, 0x7effffff, RZ ;  /* 0x7effffff2c6f7824 */ /* 0x000fe200078e02ff */
[----:B------:R-:W-:Y:S01]  /*12a90*/  @P3 IADD3 R96, PT, PT, R96, -0x7f000001, RZ ;  /* 0x80ffffff60603810 */ /* 0x000fe20007ffe0ff */
[----:B------:R-:W-:Y:S01]  /*12aa0*/  ISETP.GE.U32.AND P3, PT, R58, 0x7f000001, PT ;  /* 0x7f0000013a00780c */ /* 0x000fe20003f66070 */
[----:B------:R-:W-:Y:S01]  /*12ab0*/  @P6 IADD3 R110, PT, PT, R110, -0x7f000001, RZ ;  /* 0x80ffffff6e6e6810 */ /* 0x000fe20007ffe0ff */
[----:B------:R-:W-:Y:S01]  /*12ac0*/  IMAD.HI.U32 R45, R111, 0x7f000001, R44 ;  /* 0x7f0000016f2d7827 */ /* 0x000fe200078e002c */
[----:B------:R-:W-:Y:S01]  /*12ad0*/  @P2 IADD3 R106, PT, PT, R106, -0x7f000001, RZ ;  /* 0x80ffffff6a6a2810 */ /* 0x000fe20007ffe0ff */
[----:B------:R-:W-:Y:S01]  /*12ae0*/  ISETP.GE.U32.AND P2, PT, R54, 0x7f000001, PT ;  /* 0x7f0000013600780c */ /* 0x000fe20003f46070 */
[----:B------:R-:W-:-:S02]  /*12af0*/  @P1 IADD3 R119, PT, PT, R119, -0x7f000001, RZ ;  /* 0x80ffffff77771810 */ /* 0x000fc40007ffe0ff */
[----:B------:R-:W-:Y:S01]  /*12b00*/  IADD3 R57, PT, PT, R110, UR9, RZ ;  /* 0x000000096e397c10 */ /* 0x000fe2000fffe0ff */
[----:B------:R-:W-:Y:S01]  /*12b10*/  ISETP.GE.U32.AND P1, PT, R45, 0x7f000001, PT ;  /* 0x7f0000012d00780c */ /* 0x000fe20003f26070 */
[----:B------:R-:W-:Y:S02]  /*12b20*/  @P5 IADD3 R50, PT, PT, R50, -0x7f000001, RZ ;  /* 0x80ffffff32325810 */ /* 0x000fe40007ffe0ff */
[----:B------:R-:W-:Y:S02]  /*12b30*/  IADD3 R64, PT, PT, R112, R64, RZ ;  /* 0x0000004070407210 */ /* 0x000fe40007ffe0ff */
[----:B------:R-:W-:Y:S02]  /*12b40*/  @P4 IADD3 R90, PT, PT, R90, -0x7f000001, RZ ;  /* 0x80ffffff5a5a4810 */ /* 0x000fe40007ffe0ff */
[----:B------:R-:W-:Y:S01]  /*12b50*/  @P0 IADD3 R67, PT, PT, R67, -0x7f000001, RZ ;  /* 0x80ffffff43430810 */ /* 0x000fe20007ffe0ff */
[----:B------:R-:W-:Y:S01]  /*12b60*/  ISETP.GE.U32.AND P5, PT, R73, 0x7f000001, PT ;  /* 0x7f0000014900780c */ /* 0x000fe20003fa6070 */
[----:B------:R-:W-:Y:S01]  /*12b70*/  ISETP.GE.U32.AND P6, PT, R113, 0x7f000001, PT ;  /* 0x7f0000017100780c */ /* 0x000fe20003fc6070 */
[----:B------:R-:W-:Y:S01]  /*12b80*/  ISETP.GE.U32.AND P4, PT, R57, 0x7f000001, PT ;  /* 0x7f0000013900780c */ /* 0x000fe20003f86070 */
[----:B------:R-:W-:Y:S01]  /*12b90*/  @P3 IADD3 R58, PT, PT, R58, -0x7f000001, RZ ;  /* 0x80ffffff3a3a3810 */ /* 0x000fe20007ffe0ff */
[----:B------:R-:W-:Y:S01]  /*12ba0*/  ISETP.GE.U32.AND P3, PT, R70, 0x7f000001, PT ;  /* 0x7f0000014600780c */ /* 0x000fe20003f66070 */
[----:B------:R-:W-:Y:S01]  /*12bb0*/  IADD3 R67, PT, PT, R90, R67, RZ ;  /* 0x000000435a437210 */ /* 0x000fe20007ffe0ff */
[----:B------:R-:W-:Y:S01]  /*12bc0*/  ISETP.GE.U32.AND P0, PT, R64, 0x7f000001, PT ;  /* 0x7f0000014000780c */ /* 0x000fe20003f06070 */
[----:B------:R-:W-:-:S02]  /*12bd0*/  @P2 IADD3 R54, PT, PT, R54, -0x7f000001, RZ ;  /* 0x80ffffff36362810 */ /* 0x000fc40007ffe0ff */
[----:B------:R-:W-:Y:S01]  /*12be0*/  IADD3 R63, PT, PT, R96, R106, RZ ;  /* 0x0000006a603f7210 */ /* 0x000fe20007ffe0ff */
[----:B------:R-:W-:Y:S01]  /*12bf0*/  ISETP.GE.U32.AND P2, PT, R93, 0x7f000001, PT ;  /* 0x7f0000015d00780c */ /* 0x000fe20003f46070 */
[----:B------:R-:W-:Y:S01]  /*12c00*/  @P1 IADD3 R45, PT, PT, R45, -0x7f000001, RZ ;  /* 0x80ffffff2d2d1810 */ /* 0x000fe20007ffe0ff */
[----:B------:R-:W-:Y:S01]  /*12c10*/  ISETP.GE.U32.AND P1, PT, R67, 0x7f000001, PT ;  /* 0x7f0000014300780c */ /* 0x000fe20003f26070 */
[----:B------:R-:W2:Y:S01]  /*12c20*/  LDL R80, [R1+0x11c] ;  /* 0x00011c0001507983 */ /* 0x000ea20000100800 */
[----:B------:R-:W-:Y:S02]  /*12c30*/  @P5 IADD3 R73, PT, PT, R73, -0x7f000001, RZ ;  /* 0x80ffffff49495810 */ /* 0x000fe40007ffe0ff */
[----:B------:R-:W-:Y:S02]  /*12c40*/  @P6 IADD3 R113, PT, PT, R113, -0x7f000001, RZ ;  /* 0x80ffffff71716810 */ /* 0x000fe40007ffe0ff */
[----:B------:R-:W-:Y:S01]  /*12c50*/  @P4 IADD3 R57, PT, PT, R57, -0x7f000001, RZ ;  /* 0x80ffffff39394810 */ /* 0x000fe20007ffe0ff */
[----:B------:R-:W-:Y:S01]  /*12c60*/  ISETP.GE.U32.AND P5, PT, R63, 0x7f000001, PT ;  /* 0x7f0000013f00780c */ /* 0x000fe20003fa6070 */
[----:B------:R-:W-:Y:S01]  /*12c70*/  ISETP.GE.U32.AND P6, PT, R49, 0x7f000001, PT ;  /* 0x7f0000013100780c */ /* 0x000fe20003fc6070 */
[----:B------:R-:W-:Y:S01]  /*12c80*/  ISETP.GE.U32.AND P4, PT, R105, 0x7f000001, PT ;  /* 0x7f0000016900780c */ /* 0x000fe20003f86070 */
[----:B------:R-:W-:-:S02]  /*12c90*/  @P3 IADD3 R70, PT, PT, R70, -0x7f000001, RZ ;  /* 0x80ffffff46463810 */ /* 0x000fc40007ffe0ff */
[----:B------:R-:W-:Y:S02]  /*12ca0*/  IADD3 R42, PT, PT, R119, R50, RZ ;  /* 0x00000032772a7210 */ /* 0x000fe40007ffe0ff */
[----:B------:R-:W-:Y:S01]  /*12cb0*/  @P0 IADD3 R64, PT, PT, R64, -0x7f000001, RZ ;  /* 0x80ffffff40400810 */ /* 0x000fe20007ffe0ff */
[----:B------:R-:W-:Y:S01]  /*12cc0*/  ISETP.GE.U32.AND P3, PT, R102, 0x7f000001, PT ;  /* 0x7f0000016600780c */ /* 0x000fe20003f66070 */
[----:B------:R-:W-:Y:S01]  /*12cd0*/  ISETP.GE.U32.AND P0, PT, R103, 0x7f000001, PT ;  /* 0x7f0000016700780c */ /* 0x000fe20003f06070 */
[----:B------:R-:W-:Y:S02]  /*12ce0*/  IADD3 R44, PT, PT, R113, R54, RZ ;  /* 0x00000036712c7210 */ /* 0x000fe40007ffe0ff */
[----:B------:R-:W-:Y:S01]  /*12cf0*/  @P2 IADD3 R93, PT, PT, R93, -0x7f000001, RZ ;  /* 0x80ffffff5d5d2810 */ /* 0x000fe20007ffe0ff */
[----:B------:R-:W-:Y:S01]  /*12d00*/  ISETP.GE.U32.AND P2, PT, R42, 0x7f000001, PT ;  /* 0x7f0000012a00780c */ /* 0x000fe20003f46070 */
[----:B------:R-:W-:Y:S02]  /*12d10*/  IADD3 R54, PT, PT, R57, R58, RZ ;  /* 0x0000003a39367210 */ /* 0x000fe40007ffe0ff */
[----:B------:R-:W-:Y:S01]  /*12d20*/  @P1 IADD3 R67, PT, PT, R67, -0x7f000001, RZ ;  /* 0x80ffffff43431810 */ /* 0x000fe20007ffe0ff */
[----:B------:R-:W-:Y:S01]  /*12d30*/  ISETP.GE.U32.AND P1, PT, R98, 0x7f000001, PT ;  /* 0x7f0000016200780c */ /* 0x000fe20003f26070 */
[----:B------:R-:W-:-:S02]  /*12d40*/  IADD3 R73, PT, PT, R73, R70, RZ ;  /* 0x0000004649497210 */ /* 0x000fc40007ffe0ff */
[----:B------:R-:W-:Y:S02]  /*12d50*/  @P5 IADD3 R63, PT, PT, R63, -0x7f000001, RZ ;  /* 0x80ffffff3f3f5810 */ /* 0x000fe40007ffe0ff */
[----:B------:R-:W-:Y:S02]  /*12d60*/  @P6 IADD3 R49, PT, PT, R49, -0x7f000001, RZ ;  /* 0x80ffffff31316810 */ /* 0x000fe40007ffe0ff */
[----:B------:R-:W-:Y:S01]  /*12d70*/  @P4 IADD3 R105, PT, PT, R105, -0x7f000001, RZ ;  /* 0x80ffffff69694810 */ /* 0x000fe20007ffe0ff */
[----:B------:R-:W-:Y:S01]  /*12d80*/  ISETP.GE.U32.AND P5, PT, R54, 0x7f000001, PT ;  /* 0x7f0000013600780c */ /* 0x000fe20003fa6070 */
[----:B------:R-:W-:Y:S01]  /*12d90*/  @P3 IADD3 R102, PT, PT, R102, -0x7f000001, RZ ;  /* 0x80ffffff66663810 */ /* 0x000fe20007ffe0ff */
[----:B------:R-:W-:Y:S01]  /*12da0*/  ISETP.GE.U32.AND P4, PT, R44, 0x7f000001, PT ;  /* 0x7f0000012c00780c */ /* 0x000fe20003f86070 */
[----:B------:R-:W-:Y:S02]  /*12db0*/  @P0 IADD3 R103, PT, PT, R103, -0x7f000001, RZ ;  /* 0x80ffffff67670810 */ /* 0x000fe40007ffe0ff */
[----:B------:R-:W-:Y:S01]  /*12dc0*/  IADD3 R64, PT, PT, R64, R45, RZ ;  /* 0x0000002d40407210 */ /* 0x000fe20007ffe0ff */
[----:B------:R-:W-:Y:S01]  /*12dd0*/  ISETP.GE.U32.AND P3, PT, R73, 0x7f000001, PT ;  /* 0x7f0000014900780c */ /* 0x000fe20003f66070 */
[----:B------:R-:W-:-:S02]  /*12de0*/  IADD3 R50, PT, PT, R105, R49, RZ ;  /* 0x0000003169327210 */ /* 0x000fc40007ffe0ff */
[----:B------:R-:W-:Y:S02]  /*12df0*/  @P2 IADD3 R42, PT, PT, R42, -0x7f000001, RZ ;  /* 0x80ffffff2a2a2810 */ /* 0x000fe40007ffe0ff */
[----:B------:R-:W-:Y:S01]  /*12e00*/  IADD3 R93, PT, PT, R103, R93, RZ ;  /* 0x0000005d675d7210 */ /* 0x000fe20007ffe0ff */
[----:B------:R-:W-:Y:S01]  /*12e10*/  ISETP.GE.U32.AND P0, PT, R64, 0x7f000001, PT ;  /* 0x7f0000014000780c */ /* 0x000fe20003f06070 */
[----:B------:R-:W-:Y:S01]  /*12e20*/  @P1 IADD3 R98, PT, PT, R98, -0x7f000001, RZ ;  /* 0x80ffffff62621810 */ /* 0x000fe20007ffe0ff */
[----:B------:R-:W-:Y:S01]  /*12e30*/  ISETP.GE.U32.AND P2, PT, R89, 0x7f000001, PT ;  /* 0x7f0000015900780c */ /* 0x000fe20003f46070 */
[----:B------:R-:W-:Y:S01]  /*12e40*/  ISETP.GE.U32.AND P1, PT, R50, 0x7f000001, PT ;  /* 0x7f0000013200780c */ /* 0x000fe20003f26070 */
[----:B------:R-:W-:Y:S02]  /*12e50*/  IADD3 R42, PT, PT, R101, R42, RZ ;  /* 0x0000002a652a7210 */ /* 0x000fe40007ffe0ff */
[----:B------:R-:W-:Y:S01]  /*12e60*/  @P5 IADD3 R54, PT, PT, R54, -0x7f000001, RZ ;  /* 0x80ffffff36365810 */ /* 0x000fe20007ffe0ff */
[----:B------:R-:W-:Y:S01]  /*12e70*/  ISETP.GE.U32.AND P5, PT, R93, 0x7f000001, PT ;  /* 0x7f0000015d00780c */ /* 0x000fe20003fa6070 */
[----:B------:R-:W-:Y:S01]  /*12e80*/  ISETP.GE.U32.AND P6, PT, R115, 0x7f000001, PT ;  /* 0x7f0000017300780c */ /* 0x000fe20003fc6070 */
[----:B------:R-:W-:-:S02]  /*12e90*/  @P4 IADD3 R44, PT, PT, R44, -0x7f000001, RZ ;  /* 0x80ffffff2c2c4810 */ /* 0x000fc40007ffe0ff */
[----:B------:R-:W-:Y:S01]  /*12ea0*/  @P3 IADD3 R73, PT, PT, R73, -0x7f000001, RZ ;  /* 0x80ffffff49493810 */ /* 0x000fe20007ffe0ff */
[----:B------:R-:W-:Y:S01]  /*12eb0*/  ISETP.GE.U32.AND P4, PT, R63, R102, PT ;  /* 0x000000663f00720c */ /* 0x000fe20003f86070 */
[----:B------:R-:W-:Y:S01]  /*12ec0*/  IADD3 R67, PT, PT, R100, R67, RZ ;  /* 0x0000004364437210 */ /* 0x000fe20007ffe0ff */
[----:B------:R-:W-:Y:S01]  /*12ed0*/  ISETP.GE.U32.AND P3, PT, R42, 0x7f000001, PT ;  /* 0x7f0000012a00780c */ /* 0x000fe20003f66070 */
[----:B------:R-:W-:Y:S02]  /*12ee0*/  @P0 IADD3 R64, PT, PT, R64, -0x7f000001, RZ ;  /* 0x80ffffff40400810 */ /* 0x000fe40007ffe0ff */
[----:B------:R-:W-:Y:S01]  /*12ef0*/  @P2 IADD3 R89, PT, PT, R89, -0x7f000001, RZ ;  /* 0x80ffffff59592810 */ /* 0x000fe20007ffe0ff */
[----:B------:R-:W-:Y:S01]  /*12f00*/  ISETP.GE.U32.AND P0, PT, R67, 0x7f000001, PT ;  /* 0x7f0000014300780c */ /* 0x000fe20003f06070 */
[----:B------:R-:W-:Y:S02]  /*12f10*/  @P1 IADD3 R50, PT, PT, R50, -0x7f000001, RZ ;  /* 0x80ffffff32321810 */ /* 0x000fe40007ffe0ff */
[----:B------:R-:W-:-:S02]  /*12f20*/  IADD3 R102, PT, PT, -R102, R63, RZ ;  /* 0x0000003f66667210 */ /* 0x000fc40007ffe1ff */
[----:B------:R-:W-:Y:S02]  /*12f30*/  @P5 IADD3 R93, PT, PT, R93, -0x7f000001, RZ ;  /* 0x80ffffff5d5d5810 */ /* 0x000fe40007ffe0ff */
[----:B------:R-:W-:Y:S01]  /*12f40*/  @P6 IADD3 R115, PT, PT, R115, -0x7f000001, RZ ;  /* 0x80ffffff73736810 */ /* 0x000fe20007ffe0ff */
[----:B------:R-:W-:Y:S01]  /*12f50*/  ISETP.GE.U32.AND P2, PT, R94, 0x7f000001, PT ;  /* 0x7f0000015e00780c */ /* 0x000fe20003f46070 */
[----:B------:R-:W-:Y:S01]  /*12f60*/  ISETP.GE.U32.AND P6, PT, R50, R89, PT ;  /* 0x000000593200720c */ /* 0x000fe20003fc6070 */
[----:B------:R-:W-:Y:S02]  /*12f70*/  @!P4 IADD3 R102, PT, PT, R102, 0x7f000001, RZ ;  /* 0x7f0000016666c810 */ /* 0x000fe40007ffe0ff */
[----:B------:R-:W-:Y:S02]  /*12f80*/  IADD3 R99, PT, PT, R99, R44, RZ ;  /* 0x0000002c63637210 */ /* 0x000fe40007ffe0ff */
[----:B------:R-:W-:Y:S01]  /*12f90*/  @P3 IADD3 R42, PT, PT, R42, -0x7f000001, RZ ;  /* 0x80ffffff2a2a3810 */ /* 0x000fe20007ffe0ff */
[----:B------:R-:W-:Y:S01]  /*12fa0*/  ISETP.GE.U32.AND P4, PT, R73, R98, PT ;  /* 0x000000624900720c */ /* 0x000fe20003f86070 */
[----:B------:R-:W-:Y:S01]  /*12fb0*/  ISETP.GE.U32.AND P3, PT, R86, 0x7f000001, PT ;  /* 0x7f0000015600780c */ /* 0x000fe20003f66070 */
[----:B------:R-:W-:Y:S01]  /*12fc0*/  ISETP.GE.U32.AND P5, PT, R93, R54, PT ;  /* 0x000000365d00720c */ /* 0x000fe20003fa6070 */
[----:B------:R-:W-:-:S02]  /*12fd0*/  IADD3 R98, PT, PT, -R98, R73, RZ ;  /* 0x0000004962627210 */ /* 0x000fc40007ffe1ff */
[----:B------:R-:W-:Y:S02]  /*12fe0*/  @P0 IADD3 R67, PT, PT, R67, -0x7f000001, RZ ;  /* 0x80ffffff43430810 */ /* 0x000fe40007ffe0ff */
[----:B------:R-:W-:Y:S02]  /*12ff0*/  IADD3 R50, PT, PT, -R89, R50, RZ ;  /* 0x0000003259327210 */ /* 0x000fe40007ffe1ff */
[----:B------:R-:W-:Y:S01]  /*13000*/  IADD3 R73, PT, PT, R97, R64, RZ ;  /* 0x0000004061497210 */ /* 0x000fe20007ffe0ff */
[----:B------:R-:W-:Y:S01]  /*13010*/  ISETP.GE.U32.AND P1, PT, R99, 0x7f000001, PT ;  /* 0x7f0000016300780c */ /* 0x000fe20003f26070 */
[----:B------:R-:W-:Y:S01]  /*13020*/  ISETP.GE.U32.AND P0, PT, R48, 0x7f000001, PT ;  /* 0x7f0000013000780c */ /* 0x000fe20003f06070 */
[----:B------:R-:W-:Y:S02]  /*13030*/  IADD3 R54, PT, PT, -R54, R93, RZ ;  /* 0x0000005d36367210 */ /* 0x000fe40007ffe1ff */
[----:B------:R-:W-:Y:S01]  /*13040*/  @P2 IADD3 R94, PT, PT, R94, -0x7f000001, RZ ;  /* 0x80ffffff5e5e2810 */ /* 0x000fe20007ffe0ff */
[----:B------:R-:W-:Y:S01]  /*13050*/  IMAD.WIDE.U32 R44, R53, R102, RZ ;  /* 0x00000066352c7225 */ /* 0x000fe200078e00ff */
[----:B------:R-:W-:-:S02]  /*13060*/  IADD3 R42, PT, PT, R42, R115, RZ ;  /* 0x000000732a2a7210 */ /* 0x000fc40007ffe0ff */
[----:B------:R-:W-:Y:S01]  /*13070*/  @!P6 IADD3 R50, PT, PT, R50, 0x7f000001, RZ ;  /* 0x7f0000013232e810 */ /* 0x000fe20007ffe0ff */
[----:B------:R-:W-:Y:S01]  /*13080*/  ISETP.GE.U32.AND P2, PT, R73, 0x7f000001, PT ;  /* 0x7f0000014900780c */ /* 0x000fe20003f46070 */
[----:B------:R-:W-:Y:S01]  /*13090*/  IMAD R57, R44, 0x7effffff, RZ ;  /* 0x7effffff2c397824 */ /* 0x000fe200078e02ff */
[----:B------:R-:W-:Y:S02]  /*130a0*/  @P3 IADD3 R86, PT, PT, R86, -0x7f000001, RZ ;  /* 0x80ffffff56563810 */ /* 0x000fe40007ffe0ff */
[----:B------:R-:W-:Y:S02]  /*130b0*/  @!P4 IADD3 R98, PT, PT, R98, 0x7f000001, RZ ;  /* 0x7f0000016262c810 */ /* 0x000fe40007ffe0ff */
[----:B------:R-:W-:Y:S01]  /*130c0*/  @!P5 IADD3 R54, PT, PT, R54, 0x7f000001, RZ ;  /* 0x7f0000013636d810 */ /* 0x000fe20007ffe0ff */
[----:B------:R-:W-:Y:S01]  /*130d0*/  ISETP.GE.U32.AND P5, PT, R42, 0x7f000001, PT ;  /* 0x7f0000012a00780c */ /* 0x000fe20003fa6070 */
[----:B------:R-:W-:Y:S01]  /*130e0*/  IMAD.WIDE.U32 R96, R53, R50, RZ ;  /* 0x0000003235607225 */ /* 0x000fe200078e00ff */
[----:B------:R-:W-:Y:S01]  /*130f0*/  ISETP.GE.U32.AND P3, PT, R43, 0x7f000001, PT ;  /* 0x7f0000012b00780c */ /* 0x000fe20003f66070 */
[----:B------:R-:W-:-:S02]  /*13100*/  IADD3 R93, PT, PT, R67, R94, RZ ;  /* 0x0000005e435d7210 */ /* 0x000fc40007ffe0ff */
[----:B------:R-:W-:Y:S01]  /*13110*/  @P1 IADD3 R99, PT, PT, R99, -0x7f000001, RZ ;  /* 0x80ffffff63631810 */ /* 0x000fe20007ffe0ff */
[----:B------:R-:W-:Y:S01]  /*13120*/  IMAD.HI.U32 R57, R57, 0x7f000001, R44 ;  /* 0x7f00000139397827 */ /* 0x000fe200078e002c */
[----:B------:R-:W-:Y:S01]  /*13130*/  @P0 IADD3 R48, PT, PT, R48, -0x7f000001, RZ ;  /* 0x80ffffff30300810 */ /* 0x000fe20007ffe0ff */
[----:B------:R-:W3:Y:S02]  /*13140*/  LDL R64, [R1+0x114] ;  /* 0x0001140001407983 */ /* 0x000ee40000100800 */
[----:B------:R-:W-:-:S04]  /*13150*/  IMAD.WIDE.U32 R44, R53, R98, RZ ;  /* 0x00000062352c7225 */ /* 0x000fc800078e00ff */
[----:B------:R-:W-:Y:S01]  /*13160*/  IMAD R67, R96, 0x7effffff, RZ ;  /* 0x7effffff60437824 */ /* 0x000fe200078e02ff */
[----:B------:R-:W-:Y:S01]  /*13170*/  IADD3 R89, PT, PT, R99, R48, RZ ;  /* 0x0000003063597210 */ /* 0x000fe20007ffe0ff */
[----:B------:R-:W-:Y:S01]  /*13180*/  IMAD R63, R44, 0x7effffff, RZ ;  /* 0x7effffff2c3f7824 */ /* 0x000fe200078e02ff */
[----:B------:R-:W-:Y:S01]  /*13190*/  @P2 IADD3 R73, PT, PT, R73, -0x7f000001, RZ ;  /* 0x80ffffff49492810 */ /* 0x000fe20007ffe0ff */
[----:B------:R-:W-:Y:S01]  /*131a0*/  IMAD.HI.U32 R70, R67, 0x7f000001, R96 ;  /* 0x7f00000143467827 */ /* 0x000fe200078e0060 */
[----:B------:R-:W-:-:S03]  /*131b0*/  ISETP.GE.U32.AND P2, PT, R40, 0x7f000001, PT ;  /* 0x7f0000012800780c */ /* 0x000fc60003f46070 */
[----:B------:R-:W-:Y:S01]  /*131c0*/  IMAD.WIDE.U32 R96, R51, R54, RZ ;  /* 0x0000003633607225 */ /* 0x000fe200078e00ff */
[----:B------:R-:W-:-:S03]  /*131d0*/  @P5 IADD3 R42, PT, PT, R42, -0x7f000001, RZ ;  /* 0x80ffffff2a2a5810 */ /* 0x000fc60007ffe0ff */
[----:B------:R-:W-:Y:S01]  /*131e0*/  IMAD.WIDE.U32 R48, R53, R54, RZ ;  /* 0x0000003635307225 */ /* 0x000fe200078e00ff */
[----:B------:R-:W-:-:S03]  /*131f0*/  @P3 IADD3 R43, PT, PT, R43, -0x7f000001, RZ ;  /* 0x80ffffff2b2b3810 */ /* 0x000fc60007ffe0ff */
[----:B------:R-:W-:-:S04]  /*13200*/  IMAD.HI.U32 R58, R63, 0x7f000001, R44 ;  /* 0x7f0000013f3a7827 */ /* 0x000fc800078e002c */
[----:B------:R-:W-:Y:S02]  /*13210*/  IMAD R63, R96, 0x7effffff, RZ ;  /* 0x7effffff603f7824 */ /* 0x000fe400078e02ff */
[----:B------:R-:W-:Y:S02]  /*13220*/  IMAD R53, R48, 0x7effffff, RZ ;  /* 0x7effffff30357824 */ /* 0x000fe400078e02ff */
[----:B------:R-:W-:Y:S01]  /*13230*/  IMAD.HI.U32 R96, R63, 0x7f000001, R96 ;  /* 0x7f0000013f607827 */ /* 0x000fe200078e0060 */
[----:B------:R-:W-:Y:S01]  /*13240*/  IADD3 R63, PT, PT, R42, R43, RZ ;  /* 0x0000002b2a3f7210 */ /* 0x000fe20007ffe0ff */
[----:B------:R-:W-:Y:S02]  /*13250*/  ISETP.GE.U32.AND P4, PT, R93, 0x7f000001, PT ;  /* 0x7f0000015d00780c */ /* 0x000fe40003f86070 */
[----:B------:R-:W-:Y:S01]  /*13260*/  IMAD.HI.U32 R53, R53, 0x7f000001, R48 ;  /* 0x7f00000135357827 */ /* 0x000fe200078e0030 */
[----:B------:R-:W-:-:S03]  /*13270*/  ISETP.GE.U32.AND P5, PT, R88, 0x7f000001, PT ;  /* 0x7f0000015800780c */ /* 0x000fc60003fa6070 */
[----:B------:R-:W-:-:S04]  /*13280*/  IMAD.WIDE.U32 R48, R51, R102, RZ ;  /* 0x0000006633307225 */ /* 0x000fc800078e00ff */
[----:B------:R-:W-:-:S04]  /*13290*/  IMAD.WIDE.U32 R44, R51, R98, RZ ;  /* 0x00000062332c7225 */ /* 0x000fc800078e00ff */
[----:B------:R-:W-:Y:S02]  /*132a0*/  IMAD.WIDE.U32 R42, R51, R50, RZ ;  /* 0x00000032332a7225 */ /* 0x000fe400078e00ff */
[----:B------:R-:W4:Y:S01]  /*132b0*/  LDL R51, [R1+0x110] ;  /* 0x0001100001337983 */ /* 0x000f220000100800 */
[----:B------:R-:W-:Y:S02]  /*132c0*/  IADD3 R99, PT, PT, R73, R86, RZ ;  /* 0x0000005649637210 */ /* 0x000fe40007ffe0ff */
[----:B------:R-:W-:Y:S01]  /*132d0*/  @P2 IADD3 R40, PT, PT, R40, -0x7f000001, RZ ;  /* 0x80ffffff28282810 */ /* 0x000fe20007ffe0ff */
[----:B------:R-:W-:Y:S01]  /*132e0*/  ISETP.GE.U32.AND P1, PT, R89, 0x7f000001, PT ;  /* 0x7f0000015900780c */ /* 0x000fe20003f26070 */
[----:B------:R-:W-:Y:S01]  /*132f0*/  IMAD R73, R44, 0x7effffff, RZ ;  /* 0x7effffff2c497824 */ /* 0x000fe200078e02ff */
[----:B------:R-:W-:Y:S01]  /*13300*/  ISETP.GE.U32.AND P2, PT, R38, 0x7f000001, PT ;  /* 0x7f0000012600780c */ /* 0x000fe20003f46070 */
[----:B------:R-:W-:Y:S01]  /*13310*/  ISETP.GE.U32.AND P0, PT, R99, 0x7f000001, PT ;  /* 0x7f0000016300780c */ /* 0x000fe20003f06070 */
[----:B------:R-:W-:-:S02]  /*13320*/  IMAD R67, R48, 0x7effffff, RZ ;  /* 0x7effffff30437824 */ /* 0x000fc400078e02ff */
[----:B------:R-:W-:Y:S01]  /*13330*/  IMAD.HI.U32 R73, R73, 0x7f000001, R44 ;  /* 0x7f00000149497827 */ /* 0x000fe200078e002c */
[----:B------:R-:W-:-:S03]  /*13340*/  @P4 IADD3 R93, PT, PT, R93, -0x7f000001, RZ ;  /* 0x80ffffff5d5d4810 */ /* 0x000fc60007ffe0ff */
[----:B------:R-:W-:Y:S01]  /*13350*/  IMAD R45, R42, 0x7effffff, RZ ;  /* 0x7effffff2a2d7824 */ /* 0x000fe200078e02ff */
[----:B------:R-:W-:Y:S01]  /*13360*/  @P5 IADD3 R88, PT, PT, R88, -0x7f000001, RZ ;  /* 0x80ffffff58585810 */ /* 0x000fe20007ffe0ff */
[----:B------:R-:W-:Y:S01]  /*13370*/  IMAD.HI.U32 R67, R67, 0x7f000001, R48 ;  /* 0x7f00000143437827 */ /* 0x000fe200078e0030 */
[----:B------:R-:W-:-:S03]  /*13380*/  ISETP.GE.U32.AND P5, PT, R58, 0x7f000001, PT ;  /* 0x7f0000013a00780c */ /* 0x000fc60003fa6070 */
[----:B------:R-:W-:Y:S01]  /*13390*/  IMAD.HI.U32 R45, R45, 0x7f000001, R42 ;  /* 0x7f0000012d2d7827 */ /* 0x000fe200078e002a */
[----:B------:R-:W-:Y:S02]  /*133a0*/  IADD3 R49, PT, PT, R93, R40, RZ ;  /* 0x000000285d317210 */ /* 0x000fe40007ffe0ff */
[----:B------:R-:W-:Y:S02]  /*133b0*/  @P1 IADD3 R89, PT, PT, R89, -0x7f000001, RZ ;  /* 0x80ffffff59591810 */ /* 0x000fe40007ffe0ff */
[----:B------:R-:W-:Y:S01]  /*133c0*/  @P2 IADD3 R38, PT, PT, R38, -0x7f000001, RZ ;  /* 0x80ffffff26262810 */ /* 0x000fe20007ffe0ff */
[----:B------:R-:W2:Y:S01]  /*133d0*/  LDL R40, [R1+0x118] ;  /* 0x0001180001287983 */ /* 0x000ea20000100800 */
[----:B------:R-:W-:Y:S01]  /*133e0*/  ISETP.GE.U32.AND P1, PT, R45, 0x7f000001, PT ;  /* 0x7f0000012d00780c */ /* 0x000fe20003f26070 */
[----:B------:R-:W-:Y:S01]  /*133f0*/  ISETP.GE.U32.AND P2, PT, R67, 0x7f000001, PT ;  /* 0x7f0000014300780c */ /* 0x000fe20003f46070 */
[----:B------:R-:W-:Y:S01]  /*13400*/  @P0 IADD3 R99, PT, PT, R99, -0x7f000001, RZ ;  /* 0x80ffffff63630810 */ /* 0x000fe20007ffe0ff */
[----:B------:R-:W-:Y:S01]  /*13410*/  ISETP.GE.U32.AND P0, PT, R49, 0x7f000001, PT ;  /* 0x7f0000013100780c */ /* 0x000fe20003f06070 */
[----:B------:R-:W-:-:S09]  /*13420*/  @P5 IADD3 R58, PT, PT, R58, -0x7f000001, RZ ;  /* 0x80ffffff3a3a5810 */ /* 0x000fd20007ffe0ff */
[----:B------:R-:W-:Y:S02]  /*13430*/  @P1 IADD3 R45, PT, PT, R45, -0x7f000001, RZ ;  /* 0x80ffffff2d2d1810 */ /* 0x000fe40007ffe0ff */
[----:B------:R-:W-:Y:S01]  /*13440*/  @P2 IADD3 R67, PT, PT, R67, -0x7f000001, RZ ;  /* 0x80ffffff43432810 */ /* 0x000fe20007ffe0ff */
[----:B------:R-:W-:Y:S01]  /*13450*/  ISETP.GE.U32.AND P1, PT, R76, 0x7f000001, PT ;  /* 0x7f0000014c00780c */ /* 0x000fe20003f26070 */
[----:B------:R-:W-:Y:S01]  /*13460*/  ISETP.GE.U32.AND P2, PT, R58, 0x7f000001, PT ;  /* 0x7f0000013a00780c */ /* 0x000fe20003f46070 */
[----:B------:R-:W-:Y:S01]  /*13470*/  @P0 IADD3 R49, PT, PT, R49, -0x7f000001, RZ ;  /* 0x80ffffff31310810 */ /* 0x000fe20007ffe0ff */
[----:B------:R-:W-:Y:S01]  /*13480*/  ISETP.GE.U32.AND P4, PT, R84, 0x7f000001, PT ;  /* 0x7f0000015400780c */ /* 0x000fe20003f86070 */
[----:B------:R-:W-:Y:S02]  /*13490*/  ISETP.GE.U32.AND P3, PT, R57, 0x7f000001, PT ;  /* 0x7f0000013900780c */ /* 0x000fe40003f66070 */
[----:B------:R-:W-:Y:S01]  /*134a0*/  IADD3 R38, PT, PT, R49, R38, RZ ;  /* 0x0000002631267210 */ /* 0x000fe20007ffe0ff */
[----:B------:R-:W-:-:S06]  /*134b0*/  ISETP.GE.U32.AND P6, PT, R70, 0x7f000001, PT ;  /* 0x7f0000014600780c */ /* 0x000fcc0003fc6070 */
[----:B------:R-:W-:Y:S02]  /*134c0*/  @P1 IADD3 R76, PT, PT, R76, -0x7f000001, RZ ;  /* 0x80ffffff4c4c1810 */ /* 0x000fe40007ffe0ff */
[----:B------:R-:W-:Y:S01]  /*134d0*/  @P2 IADD3 R58, PT, PT, R58, -0x7f000001, RZ ;  /* 0x80ffffff3a3a2810 */ /* 0x000fe20007ffe0ff */
[----:B------:R-:W-:Y:S01]  /*134e0*/  ISETP.GE.U32.AND P1, PT, R38, 0x7f000001, PT ;  /* 0x7f0000012600780c */ /* 0x000fe20003f26070 */
[----:B------:R-:W-:Y:S01]  /*134f0*/  ISETP.GE.U32.AND P2, PT, R71, 0x7f000001, PT ;  /* 0x7f0000014700780c */ /* 0x000fe20003f46070 */
[----:B------:R-:W-:Y:S01]  /*13500*/  IMAD.WIDE.U32 R42, R45, 0x5fffffa, RZ ;  /* 0x05fffffa2d2a7825 */ /* 0x000fe200078e00ff */
[----:B------:R-:W-:Y:S02]  /*13510*/  @P4 IADD3 R84, PT, PT, R84, -0x7f000001, RZ ;  /* 0x80ffffff54544810 */ /* 0x000fe40007ffe0ff */
[----:B------:R-:W-:Y:S01]  /*13520*/  @P3 IADD3 R57, PT, PT, R57, -0x7f000001, RZ ;  /* 0x80ffffff39393810 */ /* 0x000fe20007ffe0ff */
[----:B------:R-:W-:Y:S01]  /*13530*/  ISETP.GE.U32.AND P3, PT, R53, 0x7f000001, PT ;  /* 0x7f0000013500780c */ /* 0x000fe20003f66070 */
[----:B------:R-:W-:Y:S01]  /*13540*/  IMAD R45, R45, 0x6, RZ ;  /* 0x000000062d2d7824 */ /* 0x000fe200078e02ff */
[----:B------:R-:W-:Y:S01]  /*13550*/  ISETP.GE.U32.AND P0, PT, R96, 0x7f000001, PT ;  /* 0x7f0000016000780c */ /* 0x000fe20003f06070 */
[----:B------:R-:W-:-:S02]  /*13560*/  IADD3 R89, PT, PT, R89, R84, RZ ;  /* 0x0000005459597210 */ /* 0x000fc40007ffe0ff */
[----:B------:R-:W-:-:S04]  /*13570*/  IMAD.HI.U32 R42, R45, 0x7f000001, R42 ;  /* 0x7f0000012d2a7827 */ /* 0x000fc800078e002a */
[----:B------:R-:W-:Y:S01]  /*13580*/  IMAD.WIDE.U32 R44, R46, R98, RZ ;  /* 0x000000622e2c7225 */ /* 0x000fe200078e00ff */
[----:B------:R-:W-:Y:S02]  /*13590*/  @P1 IADD3 R38, PT, PT, R38, -0x7f000001, RZ ;  /* 0x80ffffff26261810 */ /* 0x000fe40007ffe0ff */
[----:B------:R-:W-:Y:S02]  /*135a0*/  @P2 IADD3 R71, PT, PT, R71, -0x7f000001, RZ ;  /* 0x80ffffff47472810 */ /* 0x000fe40007ffe0ff */
[----:B------:R-:W-:Y:S01]  /*135b0*/  @P6 IADD3 R70, PT, PT, R70, -0x7f000001, RZ ;  /* 0x80ffffff46466810 */ /* 0x000fe20007ffe0ff */
[----:B------:R-:W-:Y:S01]  /*135c0*/  IMAD R49, R44, 0x7effffff, RZ ;  /* 0x7effffff2c317824 */ /* 0x000fe200078e02ff */
[----:B------:R-:W-:Y:S01]  /*135d0*/  ISETP.GE.U32.AND P5, PT, R89, 0x7f000001, PT ;  /* 0x7f0000015900780c */ /* 0x000fe20003fa6070 */
[----:B------:R-:W-:Y:S01]  /*135e0*/  ISETP.GE.U32.AND P6, PT, R68, 0x7f000001, PT ;  /* 0x7f0000014400780c */ /* 0x000fe20003fc6070 */
[----:B------:R-:W-:Y:S01]  /*135f0*/  IADD3 R71, PT, PT, R38, R71, RZ ;  /* 0x0000004726477210 */ /* 0x000fe20007ffe0ff */
[----:B------:R-:W-:Y:S01]  /*13600*/  IMAD.HI.U32 R38, R49, 0x7f000001, R44 ;  /* 0x7f00000131267827 */ /* 0x000fe200078e002c */
[----:B------:R-:W-:Y:S01]  /*13610*/  @P3 IADD3 R53, PT, PT, R53, -0x7f000001, RZ ;  /* 0x80ffffff35353810 */ /* 0x000fe20007ffe0ff */
[----:B------:R-:W2:Y:S01]  /*13620*/  LDL.64 R44, [R1+0x100] ;  /* 0x00010000012c7983 */ /* 0x000ea20000100a00 */
[----:B------:R-:W-:Y:S01]  /*13630*/  ISETP.GE.U32.AND P4, PT, R63, 0x7f000001, PT ;  /* 0x7f0000013f00780c */ /* 0x000fe20003f86070 */
[----:B------:R-:W-:Y:S01]  /*13640*/  @P0 IADD3 R96, PT, PT, R96, -0x7f000001, RZ ;  /* 0x80ffffff60600810 */ /* 0x000fe20007ffe0ff */
[----:B------:R-:W-:Y:S01]  /*13650*/  ISETP.GE.U32.AND P3, PT, R70, 0x7f000001, PT ;  /* 0x7f0000014600780c */ /* 0x000fe20003f66070 */
[----:B------:R-:W-:Y:S01]  /*13660*/  ISETP.GE.U32.AND P0, PT, R57, 0x7f000001, PT ;  /* 0x7f0000013900780c */ /* 0x000fe20003f06070 */
[----:B------:R-:W-:-:S03]  /*13670*/  IADD3 R88, PT, PT, R99, R88, RZ ;  /* 0x0000005863587210 */ /* 0x000fc60007ffe0ff */
[----:B------:R-:W-:Y:S02]  /*13680*/  @P5 IADD3 R89, PT, PT, R89, -0x7f000001, RZ ;  /* 0x80ffffff59595810 */ /* 0x000fe40007ffe0ff */
[----:B------:R-:W-:Y:S01]  /*13690*/  @P6 IADD3 R68, PT, PT, R68, -0x7f000001, RZ ;  /* 0x80ffffff44446810 */ /* 0x000fe20007ffe0ff */
[----:B------:R-:W-:Y:S01]  /*136a0*/  ISETP.GE.U32.AND P6, PT, R88, 0x7f000001, PT ;  /* 0x7f0000015800780c */ /* 0x000fe20003fc6070 */
[----:B------:R-:W-:Y:S02]  /*136b0*/  ISETP.GE.U32.AND P5, PT, R77, 0x7f000001, PT ;  /* 0x7f0000014d00780c */ /* 0x000fe40003fa6070 */
[----:B------:R-:W-:Y:S01]  /*136c0*/  @P4 IADD3 R63, PT, PT, R63, -0x7f000001, RZ ;  /* 0x80ffffff3f3f4810 */ /* 0x000fe20007ffe0ff */
[----:B------:R-:W-:Y:S01]  /*136d0*/  ISETP.GE.U32.AND P4, PT, R73, 0x7f000001, PT ;  /* 0x7f0000014900780c */ /* 0x000fe20003f86070 */
[----:B------:R-:W-:Y:S02]  /*136e0*/  @P3 IADD3 R70, PT, PT, R70, -0x7f000001, RZ ;  /* 0x80ffffff46463810 */ /* 0x000fe40007ffe0ff */
[----:B------:R-:W-:Y:S01]  /*136f0*/  @P0 IADD3 R57, PT, PT, R57, -0x7f000001, RZ ;  /* 0x80ffffff39390810 */ /* 0x000fe20007ffe0ff */
[----:B------:R-:W-:Y:S01]  /*13700*/  ISETP.GE.U32.AND P3, PT, R42, 0x7f000001, PT ;  /* 0x7f0000012a00780c */ /* 0x000fe20003f66070 */
[----:B------:R-:W-:Y:S01]  /*13710*/  ISETP.GE.U32.AND P0, PT, R53, 0x7f000001, PT ;  /* 0x7f0000013500780c */ /* 0x000fe20003f06070 */
[----:B------:R-:W-:-:S02]  /*13720*/  IADD3 R68, PT, PT, R63, R68, RZ ;  /* 0x000000443f447210 */ /* 0x000fc40007ffe0ff */
[----:B------:R-:W-:Y:S01]  /*13730*/  IADD3 R89, PT, PT, R89, R76, RZ ;  /* 0x0000004c59597210 */ /* 0x000fe20007ffe0ff */
[----:B------:R-:W-:Y:S01]  /*13740*/  ISETP.GE.U32.AND P1, PT, R69, 0x7f000001, PT ;  /* 0x7f0000014500780c */ /* 0x000fe20003f26070 */
[----:B------:R-:W-:Y:S02]  /*13750*/  @P6 IADD3 R88, PT, PT, R88, -0x7f000001, RZ ;  /* 0x80ffffff58586810 */ /* 0x000fe40007ffe0ff */
[----:B------:R-:W-:Y:S01]  /*13760*/  @P5 IADD3 R77, PT, PT, R77, -0x7f000001, RZ ;  /* 0x80ffffff4d4d5810 */ /* 0x000fe20007ffe0ff */
[----:B------:R-:W-:Y:S01]  /*13770*/  ISETP.GE.U32.AND P6, PT, R68, 0x7f000001, PT ;  /* 0x7f0000014400780c */ /* 0x000fe20003fc6070 */
[----:B------:R-:W-:Y:S02]  /*13780*/  @P4 IADD3 R73, PT, PT, R73, -0x7f000001, RZ ;  /* 0x80ffffff49494810 */ /* 0x000fe40007ffe0ff */
[----:B------:R-:W-:Y:S01]  /*13790*/  IADD3 R88, PT, PT, R88, R77, RZ ;  /* 0x0000004d58587210 */ /* 0x000fe20007ffe0ff */
[----:B------:R-:W-:Y:S01]  /*137a0*/  ISETP.GE.U32.AND P4, PT, R89, 0x7f000001, PT ;  /* 0x7f0000015900780c */ /* 0x000fe20003f86070 */
[----:B------:R-:W-:-:S02]  /*137b0*/  @P3 IADD3 R42, PT, PT, R42, -0x7f000001, RZ ;  /* 0x80ffffff2a2a3810 */ /* 0x000fc40007ffe0ff */
[----:B------:R-:W-:Y:S01]  /*137c0*/  @P0 IADD3 R53, PT, PT, R53, -0x7f000001, RZ ;  /* 0x80ffffff35350810 */ /* 0x000fe20007ffe0ff */
[----:B------:R-:W-:Y:S01]  /*137d0*/  ISETP.GE.U32.AND P3, PT, R56, 0x7f000001, PT ;  /* 0x7f0000013800780c */ /* 0x000fe20003f66070 */
[----:B------:R-:W-:Y:S02]  /*137e0*/  ISETP.GE.U32.AND P0, PT, R88, 0x7f000001, PT ;  /* 0x7f0000015800780c */ /* 0x000fe40003f06070 */
[----:B------:R-:W-:Y:S01]  /*137f0*/  IADD3 R53, PT, PT, R53, R42, RZ ;  /* 0x0000002a35357210 */ /* 0x000fe20007ffe0ff */
[----:B------:R-:W-:Y:S01]  /*13800*/  IMAD.WIDE.U32 R42, R46, R50, RZ ;  /* 0x000000322e2a7225 */ /* 0x000fe200078e00ff */
[----:B------:R-:W-:Y:S02]  /*13810*/  @P6 IADD3 R68, PT, PT, R68, -0x7f000001, RZ ;  /* 0x80ffffff44446810 */ /* 0x000fe40007ffe0ff */
[----:B------:R-:W-:Y:S01]  /*13820*/  @P1 IADD3 R69, PT, PT, R69, -0x7f000001, RZ ;  /* 0x80ffffff45451810 */ /* 0x000fe20007ffe0ff */
[----:B------:R-:W-:Y:S01]  /*13830*/  IMAD R63, R42, 0x7effffff, RZ ;  /* 0x7effffff2a3f7824 */ /* 0x000fe200078e02ff */
[----:B------:R-:W-:-:S02]  /*13840*/  IADD3 R70, PT, PT, R70, R73, RZ ;  /* 0x0000004946467210 */ /* 0x000fc40007ffe0ff */
[----:B------:R-:W-:Y:S02]  /*13850*/  @P4 IADD3 R89, PT, PT, R89, -0x7f000001, RZ ;  /* 0x80ffffff59594810 */ /* 0x000fe40007ffe0ff */
[----:B------:R-:W-:Y:S02]  /*13860*/  IADD3 R68, PT, PT, R68, R69, RZ ;  /* 0x0000004544447210 */ /* 0x000fe40007ffe0ff */
[----:B------:R-:W-:Y:S01]  /*13870*/  @P3 IADD3 R56, PT, PT, R56, -0x7f000001, RZ ;  /* 0x80ffffff38383810 */ /* 0x000fe20007ffe0ff */
[----:B------:R-:W-:Y:S01]  /*13880*/  ISETP.GE.U32.AND P2, PT, R71, 0x7f000001, PT ;  /* 0x7f0000014700780c */ /* 0x000fe20003f46070 */
[----:B------:R-:W-:Y:S01]  /*13890*/  IMAD.HI.U32 R73, R63, 0x7f000001, R42 ;  /* 0x7f0000013f497827 */ /* 0x000fe200078e002a */
[----:B------:R-:W-:Y:S01]  /*138a0*/  ISETP.GE.U32.AND P3, PT, R52, 0x7f000001, PT ;  /* 0x7f0000013400780c */ /* 0x000fe20003f66070 */
[----:B------:R-:W-:Y:S01]  /*138b0*/  ISETP.GE.U32.AND P4, PT, R55, 0x7f000001, PT ;  /* 0x7f0000013700780c */ /* 0x000fe20003f86070 */
[----:B------:R-:W-:Y:S02]  /*138c0*/  @P0 IADD3 R88, PT, PT, R88, -0x7f000001, RZ ;  /* 0x80ffffff58580810 */ /* 0x000fe40007ffe0ff */
[----:B------:R-:W-:Y:S01]  /*138d0*/  IADD3 R56, PT, PT, R89, R56, RZ ;  /* 0x0000003859387210 */ /* 0x000fe20007ffe0ff */
[----:B------:R-:W-:Y:S01]  /*138e0*/  ISETP.GE.U32.AND P0, PT, R68, 0x7f000001, PT ;  /* 0x7f0000014400780c */ /* 0x000fe20003f06070 */
[----:B------:R-:W-:Y:S01]  /*138f0*/  ISETP.GE.U32.AND P6, PT, R73, 0x7f000001, PT ;  /* 0x7f0000014900780c */ /* 0x000fe20003fc6070 */
[----:B------:R-:W-:-:S02]  /*13900*/  IMAD.WIDE.U32 R42, R46, R54, RZ ;  /* 0x000000362e2a7225 */ /* 0x000fc400078e00ff */
[----:B------:R-:W-:Y:S02]  /*13910*/  ISETP.GE.U32.AND P1, PT, R56, 0x7f000001, PT ;  /* 0x7f0000013800780c */ /* 0x000fe40003f26070 */
[----:B------:R-:W-:Y:S01]  /*13920*/  IMAD R63, R42, 0x7effffff, RZ ;  /* 0x7effffff2a3f7824 */ /* 0x000fe200078e02ff */
[----:B------:R-:W-:Y:S02]  /*13930*/  @P2 IADD3 R71, PT, PT, R71, -0x7f000001, RZ ;  /* 0x80ffffff47472810 */ /* 0x000fe40007ffe0ff */
[----:B------:R-:W-:Y:S01]  /*13940*/  @P3 IADD3 R52, PT, PT, R52, -0x7f000001, RZ ;  /* 0x80ffffff34343810 */ /* 0x000fe20007ffe0ff */
[----:B------:R-:W-:Y:S01]  /*13950*/  IMAD.HI.U32 R63, R63, 0x7f000001, R42 ;  /* 0x7f0000013f3f7827 */ /* 0x000fe200078e002a */
        /* <DEDUP_REMOVED lines=9> */
[----:B------:R-:W-:Y:S01]  /*139f0*/  IADD3 R55, PT, PT, R88, R55, RZ ;  /* 0x0000003758377210 */ /* 0x000fe20007ffe0ff */
[----:B------:R-:W-:Y:S01]  /*13a00*/  IMAD.WIDE.U32 R48, R46, R102, RZ ;  /* 0x000000662e307225 */ /* 0x000fe200078e00ff */
[----:B------:R-:W-:Y:S01]  /*13a10*/  @P1 IADD3 R56, PT, PT, R56, -0x7f000001, RZ ;  /* 0x80ffffff38381810 */ /* 0x000fe20007ffe0ff */
[----:B------:R-:W-:Y:S01]  /*13a20*/  ISETP.GE.U32.AND P1, PT, R52, 0x7f000001, PT ;  /* 0x7f0000013400780c */ /* 0x000fe20003f26070 */
[----:B------:R-:W-:Y:S01]  /*13a30*/  IADD3 R58, PT, PT, R58, R67, RZ ;  /* 0x000000433a3a7210 */ /* 0x000fe20007ffe0ff */
[----:B------:R-:W-:Y:S01]  /*13a40*/  ISETP.GE.U32.AND P2, PT, R55, 0x7f000001, PT ;  /* 0x7f0000013700780c */ /* 0x000fe20003f46070 */
[----:B------:R-:W-:Y:S01]  /*13a50*/  IMAD R67, R48, 0x7effffff, RZ ;  /* 0x7effffff30437824 */ /* 0x000fe200078e02ff */
[----:B------:R-:W-:Y:S01]  /*13a60*/  @P4 IADD3 R61, PT, PT, R61, -0x7f000001, RZ ;  /* 0x80ffffff3d3d4810 */ /* 0x000fe20007ffe0ff */
[----:B------:R-:W-:Y:S01]  /*13a70*/  IMAD.WIDE.U32 R42, R73, 0x5fffffa, RZ ;  /* 0x05fffffa492a7825 */ /* 0x000fe200078e00ff */
[----:B------:R-:W-:-:S02]  /*13a80*/  @P5 IADD3 R59, PT, PT, R59, -0x7f000001, RZ ;  /* 0x80ffffff3b3b5810 */ /* 0x000fc40007ffe0ff */
[----:B------:R-:W-:Y:S01]  /*13a90*/  @P3 IADD3 R74, PT, PT, R74, -0x7f000001, RZ ;  /* 0x80ffffff4a4a3810 */ /* 0x000fe20007ffe0ff */
[----:B------:R-:W-:Y:S01]  /*13aa0*/  ISETP.GE.U32.AND P3, PT, R70, 0x7f000001, PT ;  /* 0x7f0000014600780c */ /* 0x000fe20003f66070 */
[----:B------:R-:W-:Y:S01]  /*13ab0*/  IMAD.HI.U32 R67, R67, 0x7f000001, R48 ;  /* 0x7f00000143437827 */ /* 0x000fe200078e0030 */
[----:B------:R-:W-:Y:S02]  /*13ac0*/  @P0 IADD3 R38, PT, PT, R38, -0x7f000001, RZ ;  /* 0x80ffffff26260810 */ /* 0x000fe40007ffe0ff */
[----:B------:R-:W-:Y:S01]  /*13ad0*/  @P6 IADD3 R63, PT, PT, R63, -0x7f000001, RZ ;  /* 0x80ffffff3f3f6810 */ /* 0x000fe20007ffe0ff */
[----:B------:R-:W-:Y:S01]  /*13ae0*/  IMAD R49, R73, 0x6, RZ ;  /* 0x0000000649317824 */ /* 0x000fe200078e02ff */
[----:B------:R-:W-:Y:S01]  /*13af0*/  ISETP.GE.U32.AND P6, PT, R81, 0x7f000001, PT ;  /* 0x7f0000015100780c */ /* 0x000fe20003fc6070 */
[----:B------:R-:W-:Y:S02]  /*13b00*/  IADD3 R61, PT, PT, R68, R61, RZ ;  /* 0x0000003d443d7210 */ /* 0x000fe40007ffe0ff */
[----:B------:R-:W-:Y:S01]  /*13b10*/  IADD3 R56, PT, PT, R56, R59, RZ ;  /* 0x0000003b38387210 */ /* 0x000fe20007ffe0ff */
[----:B------:R-:W-:Y:S01]  /*13b20*/  IMAD.HI.U32 R46, R49, 0x7f000001, R42 ;  /* 0x7f000001312e7827 */ /* 0x000fe200078e002a */
[----:B------:R-:W-:Y:S01]  /*13b30*/  @P1 IADD3 R52, PT, PT, R52, -0x7f000001, RZ ;  /* 0x80ffffff34341810 */ /* 0x000fe20007ffe0ff */
[----:B------:R-:W-:-:S02]  /*13b40*/  ISETP.GE.U32.AND P1, PT, R82, 0x7f000001, PT ;  /* 0x7f0000015200780c */ /* 0x000fc40003f26070 */
[----:B------:R-:W-:Y:S01]  /*13b50*/  IMAD.WIDE.U32 R42, R38, 0x5fffffa, RZ ;  /* 0x05fffffa262a7825 */ /* 0x000fe200078e00ff */
[----:B------:R-:W-:Y:S01]  /*13b60*/  @P2 IADD3 R55, PT, PT, R55, -0x7f000001, RZ ;  /* 0x80ffffff37372810 */ /* 0x000fe20007ffe0ff */
[----:B------:R-:W-:Y:S01]  /*13b70*/  ISETP.GE.U32.AND P5, PT, R67, 0x7f000001, PT ;  /* 0x7f0000014300780c */ /* 0x000fe20003fa6070 */
[----:B------:R-:W-:Y:S01]  /*13b80*/  ISETP.GE.U32.AND P4, PT, R58, 0x7f000001, PT ;  /* 0x7f0000013a00780c */ /* 0x000fe20003f86070 */
[----:B------:R-:W-:Y:S01]  /*13b90*/  IMAD R49, R38, 0x6, RZ ;  /* 0x0000000626317824 */ /* 0x000fe200078e02ff */
[----:B------:R-:W-:Y:S01]  /*13ba0*/  ISETP.GE.U32.AND P2, PT, R61, 0x7f000001, PT ;  /* 0x7f0000013d00780c */ /* 0x000fe20003f46070 */
[----:B------:R-:W-:Y:S01]  /*13bb0*/  ISETP.GE.U32.AND P0, PT, R56, 0x7f000001, PT ;  /* 0x7f0000013800780c */ /* 0x000fe20003f06070 */
[----:B------:R-:W-:Y:S01]  /*13bc0*/  @P3 IADD3 R70, PT, PT, R70, -0x7f000001, RZ ;  /* 0x80ffffff46463810 */ /* 0x000fe20007ffe0ff */
[----:B------:R-:W-:Y:S01]  /*13bd0*/  IMAD.HI.U32 R38, R49, 0x7f000001, R42 ;  /* 0x7f00000131267827 */ /* 0x000fe200078e002a */
[----:B------:R-:W-:Y:S01]  /*13be0*/  ISETP.GE.U32.AND P3, PT, R79, 0x7f000001, PT ;  /* 0x7f0000014f00780c */ /* 0x000fe20003f66070 */
[----:B------:R-:W-:-:S02]  /*13bf0*/  @P6 IADD3 R81, PT, PT, R81, -0x7f000001, RZ ;  /* 0x80ffffff51516810 */ /* 0x000fc40007ffe0ff */
[----:B------:R-:W-:Y:S02]  /*13c00*/  IADD3 R57, PT, PT, R57, R96, RZ ;  /* 0x0000006039397210 */ /* 0x000fe40007ffe0ff */
[----:B------:R-:W-:Y:S01]  /*13c10*/  IADD3 R74, PT, PT, R55, R74, RZ ;  /* 0x0000004a374a7210 */ /* 0x000fe20007ffe0ff */
[----:B------:R-:W-:Y:S01]  /*13c20*/  ISETP.GE.U32.AND P6, PT, R38, 0x7f000001, PT ;  /* 0x7f0000012600780c */ /* 0x000fe20003fc6070 */
[----:B------:R-:W-:Y:S01]  /*13c30*/  @P1 IADD3 R82, PT, PT, R82, -0x7f000001, RZ ;  /* 0x80ffffff52521810 */ /* 0x000fe20007ffe0ff */
[----:B------:R-:W-:Y:S01]  /*13c40*/  ISETP.GE.U32.AND P1, PT, R53, 0x7f000001, PT ;  /* 0x7f0000013500780c */ /* 0x000fe20003f26070 */
[----:B------:R-:W-:Y:S02]  /*13c50*/  @P5 IADD3 R67, PT, PT, R67, -0x7f000001, RZ ;  /* 0x80ffffff43435810 */ /* 0x000fe40007ffe0ff */
[----:B------:R-:W-:Y:S02]  /*13c60*/  @P4 IADD3 R58, PT, PT, R58, -0x7f000001, RZ ;  /* 0x80ffffff3a3a4810 */ /* 0x000fe40007ffe0ff */
[----:B------:R-:W-:-:S02]  /*13c70*/  @P2 IADD3 R61, PT, PT, R61, -0x7f000001, RZ ;  /* 0x80ffffff3d3d2810 */ /* 0x000fc40007ffe0ff */
[----:B------:R-:W-:Y:S01]  /*13c80*/  @P0 IADD3 R56, PT, PT, R56, -0x7f000001, RZ ;  /* 0x80ffffff38380810 */ /* 0x000fe20007ffe0ff */
[----:B------:R-:W-:Y:S01]  /*13c90*/  ISETP.GE.U32.AND P5, PT, R46, 0x7f000001, PT ;  /* 0x7f0000012e00780c */ /* 0x000fe20003fa6070 */
[----:B------:R-:W-:Y:S01]  /*13ca0*/  ISETP.GE.U32.AND P4, PT, R57, 0x7f000001, PT ;  /* 0x7f0000013900780c */ /* 0x000fe20003f86070 */
[----:B------:R-:W-:Y:S01]  /*13cb0*/  ISETP.GE.U32.AND P2, PT, R74, 0x7f000001, PT ;  /* 0x7f0000014a00780c */ /* 0x000fe20003f46070 */
[----:B------:R-:W-:Y:S01]  /*13cc0*/  ISETP.GE.U32.AND P0, PT, R75, 0x7f000001, PT ;  /* 0x7f0000014b00780c */ /* 0x000fe20003f06070 */
[----:B------:R-:W-:Y:S02]  /*13cd0*/  @P3 IADD3 R79, PT, PT, R79, -0x7f000001, RZ ;  /* 0x80ffffff4f4f3810 */ /* 0x000fe40007ffe0ff */
[----:B------:R-:W-:Y:S02]  /*13ce0*/  IADD3 R82, PT, PT, R61, R82, RZ ;  /* 0x000000523d527210 */ /* 0x000fe40007ffe0ff */
[----:B------:R-:W-:Y:S01]  /*13cf0*/  @P6 IADD3 R38, PT, PT, R38, -0x7f000001, RZ ;  /* 0x80ffffff26266810 */ /* 0x000fe20007ffe0ff */
[----:B------:R-:W-:Y:S01]  /*13d00*/  ISETP.GE.U32.AND P6, PT, R85, 0x7f000001, PT ;  /* 0x7f0000015500780c */ /* 0x000fe20003fc6070 */
[----:B------:R-:W-:-:S02]  /*13d10*/  IADD3 R81, PT, PT, R56, R81, RZ ;  /* 0x0000005138517210 */ /* 0x000fc40007ffe0ff */
[----:B------:R-:W-:Y:S01]  /*13d20*/  IADD3 R52, PT, PT, R52, R79, RZ ;  /* 0x0000004f34347210 */ /* 0x000fe20007ffe0ff */
[----:B------:R-:W-:Y:S01]  /*13d30*/  ISETP.GE.U32.AND P3, PT, R82, 0x7f000001, PT ;  /* 0x7f0000015200780c */ /* 0x000fe20003f66070 */
[----:B------:R-:W-:Y:S01]  /*13d40*/  IMAD.WIDE.U32 R42, R41, R98, RZ ;  /* 0x00000062292a7225 */ /* 0x000fe200078e00ff */
[----:B------:R-:W-:Y:S02]  /*13d50*/  @P1 IADD3 R53, PT, PT, R53, -0x7f000001, RZ ;  /* 0x80ffffff35351810 */ /* 0x000fe40007ffe0ff */
[----:B------:R-:W-:Y:S02]  /*13d60*/  @P5 IADD3 R46, PT, PT, R46, -0x7f000001, RZ ;  /* 0x80ffffff2e2e5810 */ /* 0x000fe40007ffe0ff */
[----:B------:R-:W-:Y:S02]  /*13d70*/  @P4 IADD3 R57, PT, PT, R57, -0x7f000001, RZ ;  /* 0x80ffffff39394810 */ /* 0x000fe40007ffe0ff */
[----:B------:R-:W-:Y:S02]  /*13d80*/  @P2 IADD3 R74, PT, PT, R74, -0x7f000001, RZ ;  /* 0x80ffffff4a4a2810 */ /* 0x000fe40007ffe0ff */
[----:B------:R-:W-:Y:S01]  /*13d90*/  @P0 IADD3 R75, PT, PT, R75, -0x7f000001, RZ ;  /* 0x80ffffff4b4b0810 */ /* 0x000fe20007ffe0ff */
[----:B------:R-:W-:Y:S01]  /*13da0*/  IMAD R55, R42, 0x7effffff, RZ ;  /* 0x7effffff2a377824 */ /* 0x000fe200078e02ff */
[----:B------:R-:W-:Y:S01]  /*13db0*/  ISETP.GE.U32.AND P4, PT, R81, 0x7f000001, PT ;  /* 0x7f0000015100780c */ /* 0x000fe20003f86070 */
[----:B------:R-:W-:Y:S01]  /*13dc0*/  ISETP.GE.U32.AND P5, PT, R52, 0x7f000001, PT ;  /* 0x7f0000013400780c */ /* 0x000fe20003fa6070 */
[----:B------:R-:W-:Y:S01]  /*13dd0*/  ISETP.GE.U32.AND P2, PT, R78, 0x7f000001, PT ;  /* 0x7f0000014e00780c */ /* 0x000fe20003f46070 */
[----:B------:R-:W-:Y:S01]  /*13de0*/  IMAD.WIDE.U32 R102, R41, R102, RZ ;  /* 0x0000006629667225 */ /* 0x000fe200078e00ff */
[----:B------:R-:W-:-:S02]  /*13df0*/  IADD3 R53, PT, PT, R53, R38, RZ ;  /* 0x0000002635357210 */ /* 0x000fc40007ffe0ff */
[----:B------:R-:W-:Y:S01]  /*13e00*/  IADD3 R75, PT, PT, R74, R75, RZ ;  /* 0x0000004b4a4b7210 */ /* 0x000fe20007ffe0ff */
[----:B------:R-:W-:Y:S01]  /*13e10*/  IMAD.HI.U32 R38, R55, 0x7f000001, R42 ;  /* 0x7f00000137267827 */ /* 0x000fe200078e002a */
[----:B------:R-:W-:Y:S01]  /*13e20*/  ISETP.GE.U32.AND P0, PT, R83, 0x7f000001, PT ;  /* 0x7f0000015300780c */ /* 0x000fe20003f06070 */
[----:B------:R-:W-:Y:S02]  /*13e30*/  @P6 IADD3 R85, PT, PT, R85, -0x7f000001, RZ ;  /* 0x80ffffff55556810 */ /* 0x000fe40007ffe0ff */
[----:B------:R-:W-:Y:S01]  /*13e40*/  IMAD R49, R102, 0x7effffff, RZ ;  /* 0x7effffff66317824 */ /* 0x000fe200078e02ff */
[----:B------:R-:W-:Y:S01]  /*13e50*/  @P3 IADD3 R82, PT, PT, R82, -0x7f000001, RZ ;  /* 0x80ffffff52523810 */ /* 0x000fe20007ffe0ff */
[----:B------:R-:W-:Y:S01]  /*13e60*/  ISETP.GE.U32.AND P6, PT, R38, 0x7f000001, PT ;  /* 0x7f0000012600780c */ /* 0x000fe20003fc6070 */
[----:B------:R-:W-:Y:S01]  /*13e70*/  ISETP.GE.U32.AND P1, PT, R75, 0x7f000001, PT ;  /* 0x7f0000014b00780c */ /* 0x000fe20003f26070 */
[----:B------:R-:W-:Y:S01]  /*13e80*/  IMAD.HI.U32 R102, R49, 0x7f000001, R102 ;  /* 0x7f00000131667827 */ /* 0x000fe200078e0066 */
[----:B------:R-:W-:-:S03]  /*13e90*/  ISETP.GE.U32.AND P3, PT, R72, 0x7f000001, PT ;  /* 0x7f0000014800780c */ /* 0x000fc60003f66070 */
[----:B------:R-:W-:Y:S01]  /*13ea0*/  IMAD.WIDE.U32 R42, R41, R50, RZ ;  /* 0x00000032292a7225 */ /* 0x000fe200078e00ff */
[----:B------:R-:W-:Y:S02]  /*13eb0*/  @P4 IADD3 R81, PT, PT, R81, -0x7f000001, RZ ;  /* 0x80ffffff51514810 */ /* 0x000fe40007ffe0ff */
[----:B------:R-:W-:Y:S02]  /*13ec0*/  @P5 IADD3 R52, PT, PT, R52, -0x7f000001, RZ ;  /* 0x80ffffff34345810 */ /* 0x000fe40007ffe0ff */
[----:B------:R-:W-:Y:S01]  /*13ed0*/  @P2 IADD3 R78, PT, PT, R78, -0x7f000001, RZ ;  /* 0x80ffffff4e4e2810 */ /* 0x000fe20007ffe0ff */
[----:B------:R-:W-:Y:S01]  /*13ee0*/  IMAD R49, R42, 0x7effffff, RZ ;  /* 0x7effffff2a317824 */ /* 0x000fe200078e02ff */
[----:B------:R-:W-:Y:S01]  /*13ef0*/  ISETP.GE.U32.AND P5, PT, R102, 0x7f000001, PT ;  /* 0x7f0000016600780c */ /* 0x000fe20003fa6070 */
[----:B------:R-:W-:Y:S02]  /*13f00*/  IADD3 R57, PT, PT, R57, R46, RZ ;  /* 0x0000002e39397210 */ /* 0x000fe40007ffe0ff */
[----:B------:R-:W-:Y:S01]  /*13f10*/  @P0 IADD3 R83, PT, PT, R83, -0x7f000001, RZ ;  /* 0x80ffffff53530810 */ /* 0x000fe20007ffe0ff */
[----:B------:R-:W-:Y:S01]  /*13f20*/  IMAD.HI.U32 R46, R49, 0x7f000001, R42 ;  /* 0x7f000001312e7827 */ /* 0x000fe200078e002a */
[----:B------:R-:W-:-:S02]  /*13f30*/  IADD3 R52, PT, PT, R52, R85, RZ ;  /* 0x0000005534347210 */ /* 0x000fc40007ffe0ff */
[----:B------:R-:W-:Y:S01]  /*13f40*/  IADD3 R81, PT, PT, R81, R78, RZ ;  /* 0x0000004e51517210 */ /* 0x000fe20007ffe0ff */
[----:B------:R-:W-:Y:S01]  /*13f50*/  ISETP.GE.U32.AND P2, PT, R87, 0x7f000001, PT ;  /* 0x7f0000015700780c */ /* 0x000fe20003f46070 */
[----:B------:R-:W-:Y:S01]  /*13f60*/  IMAD.WIDE.U32 R54, R41, R54, RZ ;  /* 0x0000003629367225 */ /* 0x000fe200078e00ff */
[----:B------:R-:W-:Y:S02]  /*13f70*/  @P6 IADD3 R38, PT, PT, R38, -0x7f000001, RZ ;  /* 0x80ffffff26266810 */ /* 0x000fe40007ffe0ff */
[----:B------:R-:W-:Y:S02]  /*13f80*/  @P1 IADD3 R75, PT, PT, R75, -0x7f000001, RZ ;  /* 0x80ffffff4b4b1810 */ /* 0x000fe40007ffe0ff */
[----:B------:R-:W-:Y:S01]  /*13f90*/  @P3 IADD3 R72, PT, PT, R72, -0x7f000001, RZ ;  /* 0x80ffffff48483810 */ /* 0x000fe20007ffe0ff */
[----:B------:R-:W-:Y:S01]  /*13fa0*/  ISETP.GE.U32.AND P4, PT, R46, 0x7f000001, PT ;  /* 0x7f0000012e00780c */ /* 0x000fe20003f86070 */
[----:B------:R-:W-:Y:S01]  /*13fb0*/  IMAD R41, R54, 0x7effffff, RZ ;  /* 0x7effffff36297824 */ /* 0x000fe200078e02ff */
[----:B------:R-:W-:Y:S01]  /*13fc0*/  IADD3 R82, PT, PT, R82, R83, RZ ;  /* 0x0000005352527210 */ /* 0x000fe20007ffe0ff */
[----:B------:R-:W-:Y:S01]  /*13fd0*/  ISETP.GE.U32.AND P3, PT, R52, 0x7f000001, PT ;  /* 0x7f0000013400780c */ /* 0x000fe20003f66070 */
[----:B------:R-:W-:Y:S01]  /*13fe0*/  ISETP.GE.U32.AND P6, PT, R81, 0x7f000001, PT ;  /* 0x7f0000015100780c */ /* 0x000fe20003fc6070 */
[----:B------:R-:W-:Y:S01]  /*13ff0*/  ISETP.GE.U32.AND P1, PT, R95, 0x7f000001, PT ;  /* 0x7f0000015f00780c */ /* 0x000fe20003f26070 */
[----:B------:R-:W-:Y:S01]  /*14000*/  ISETP.GE.U32.AND P0, PT, R104, 0x7f000001, PT ;  /* 0x7f0000016800780c */ /* 0x000fe20003f06070 */
[----:B------:R-:W-:Y:S01]  /*14010*/  IMAD.WIDE.U32 R48, R38, 0x5fffffa, RZ ;  /* 0x05fffffa26307825 */ /* 0x000fe200078e00ff */
[----:B------:R-:W-:Y:S01]  /*14020*/  @P5 IADD3 R102, PT, PT, R102, -0x7f000001, RZ ;  /* 0x80ffffff66665810 */ /* 0x000fe20007ffe0ff */
[----:B------:R-:W-:-:S02]  /*14030*/  ISETP.GE.U32.AND P5, PT, R82, 0x7f000001, PT ;  /* 0x7f0000015200780c */ /* 0x000fc40003fa6070 */
[----:B------:R-:W-:Y:S01]  /*14040*/  IMAD.HI.U32 R59, R41, 0x7f000001, R54 ;  /* 0x7f000001293b7827 */ /* 0x000fe200078e0036 */
[----:B------:R-:W-:-:S03]  /*14050*/  @P2 IADD3 R87, PT, PT, R87, -0x7f000001, RZ ;  /* 0x80ffffff57572810 */ /* 0x000fc60007ffe0ff */
[----:B------:R-:W-:Y:S01]  /*14060*/  IMAD R55, R38, 0x6, RZ ;  /* 0x0000000626377824 */ /* 0x000fe200078e02ff */
[----:B------:R-:W-:Y:S01]  /*14070*/  IADD3 R75, PT, PT, R75, R72, RZ ;  /* 0x000000484b4b7210 */ /* 0x000fe20007ffe0ff */
[----:B------:R-:W-:Y:S01]  /*14080*/  ISETP.GE.U32.AND P2, PT, R57, 0x7f000001, PT ;  /* 0x7f0000013900780c */ /* 0x000fe20003f46070 */
[----:B------:R-:W-:Y:S01]  /*14090*/  IMAD.WIDE.U32 R42, R102, 0x5fffffa, RZ ;  /* 0x05fffffa662a7825 */ /* 0x000fe200078e00ff */
[----:B------:R-:W-:-:S03]  /*140a0*/  @P4 IADD3 R46, PT, PT, R46, -0x7f000001, RZ ;  /* 0x80ffffff2e2e4810 */ /* 0x000fc60007ffe0ff */
[----:B------:R-:W-:Y:S01]  /*140b0*/  IMAD.HI.U32 R48, R55, 0x7f000001, R48 ;  /* 0x7f00000137307827 */ /* 0x000fe200078e0030 */
[----:B------:R-:W-:Y:S02]  /*140c0*/  @P3 IADD3 R52, PT, PT, R52, -0x7f000001, RZ ;  /* 0x80ffffff34343810 */ /* 0x000fe40007ffe0ff */
[----:B------:R-:W-:Y:S02]  /*140d0*/  @P6 IADD3 R81, PT, PT, R81, -0x7f000001, RZ ;  /* 0x80ffffff51516810 */ /* 0x000fe40007ffe0ff */
[----:B------:R-:W-:Y:S01]  /*140e0*/  @P1 IADD3 R95, PT, PT, R95, -0x7f000001, RZ ;  /* 0x80ffffff5f5f1810 */ /* 0x000fe20007ffe0ff */
[----:B------:R-:W-:Y:S01]  /*140f0*/  IMAD R41, R102, 0x6, RZ ;  /* 0x0000000666297824 */ /* 0x000fe200078e02ff */
[----:B------:R-:W-:Y:S02]  /*14100*/  @P0 IADD3 R104, PT, PT, R104, -0x7f000001, RZ ;  /* 0x80ffffff68680810 */ /* 0x000fe40007ffe0ff */
[----:B------:R-:W-:Y:S01]  /*14110*/  IADD3 R58, PT, PT, R58, R63, RZ ;  /* 0x0000003f3a3a7210 */ /* 0x000fe20007ffe0ff */
[----:B------:R-:W-:Y:S01]  /*14120*/  ISETP.GE.U32.AND P4, PT, R75, 0x7f000001, PT ;  /* 0x7f0000014b00780c */ /* 0x000fe20003f86070 */
[----:B------:R-:W-:Y:S01]  /*14130*/  ISETP.GE.U32.AND P3, PT, R60, 0x7f000001, PT ;  /* 0x7f0000013c00780c */ /* 0x000fe20003f66070 */
[----:B------:R-:W-:Y:S01]  /*14140*/  ISETP.GE.U32.AND P1, PT, R48, 0x7f000001, PT ;  /* 0x7f0000013000780c */ /* 0x000fe20003f26070 */
[----:B------:R-:W-:Y:S01]  /*14150*/  IMAD.HI.U32 R38, R41, 0x7f000001, R42 ;  /* 0x7f00000129267827 */ /* 0x000fe200078e002a */
[----:B------:R-:W-:-:S02]  /*14160*/  @P5 IADD3 R82, PT, PT, R82, -0x7f000001, RZ ;  /* 0x80ffffff52525810 */ /* 0x000fc40007ffe0ff */
[----:B------:R-:W-:Y:S01]  /*14170*/  IADD3 R81, PT, PT, R81, R104, RZ ;  /* 0x0000006851517210 */ /* 0x000fe20007ffe0ff */
[----:B------:R-:W-:Y:S01]  /*14180*/  IMAD.WIDE.U32 R42, R46, 0x5fffffa, RZ ;  /* 0x05fffffa2e2a7825 */ /* 0x000fe200078e00ff */
[----:B------:R-:W-:-:S03]  /*14190*/  ISETP.GE.U32.AND P0, PT, R58, 0x7f000001, PT ;  /* 0x7f0000013a00780c */ /* 0x000fc60003f06070 */
[----:B------:R-:W-:Y:S01]  /*141a0*/  IMAD R41, R46, 0x6, RZ ;  /* 0x000000062e297824 */ /* 0x000fe200078e02ff */
[----:B------:R-:W-:Y:S02]  /*141b0*/  IADD3 R52, PT, PT, R52, R87, RZ ;  /* 0x0000005734347210 */ /* 0x000fe40007ffe0ff */
[----:B------:R-:W-:Y:S02]  /*141c0*/  @P2 IADD3 R57, PT, PT, R57, -0x7f000001, RZ ;  /* 0x80ffffff39392810 */ /* 0x000fe40007ffe0ff */
[----:B------:R-:W-:Y:S01]  /*141d0*/  IADD3 R82, PT, PT, R82, R95, RZ ;  /* 0x0000005f52527210 */ /* 0x000fe20007ffe0ff */
[----:B------:R-:W-:Y:S01]  /*141e0*/  IMAD.HI.U32 R41, R41, 0x7f000001, R42 ;  /* 0x7f00000129297827 */ /* 0x000fe200078e002a */
[----:B------:R-:W-:Y:S01]  /*141f0*/  ISETP.GE.U32.AND P2, PT, R81, 0x7f000001, PT ;  /* 0x7f0000015100780c */ /* 0x000fe20003f46070 */
[----:B------:R-:W-:Y:S02]  /*14200*/  @P4 IADD3 R75, PT, PT, R75, -0x7f000001, RZ ;  /* 0x80ffffff4b4b4810 */ /* 0x000fe40007ffe0ff */
[----:B------:R-:W-:Y:S01]  /*14210*/  @P3 IADD3 R60, PT, PT, R60, -0x7f000001, RZ ;  /* 0x80ffffff3c3c3810 */ /* 0x000fe20007ffe0ff */
[----:B------:R-:W-:Y:S01]  /*14220*/  ISETP.GE.U32.AND P5, PT, R52, 0x7f000001, PT ;  /* 0x7f0000013400780c */ /* 0x000fe20003fa6070 */
[----:B------:R-:W-:Y:S01]  /*14230*/  @P1 IADD3 R48, PT, PT, R48, -0x7f000001, RZ ;  /* 0x80ffffff30301810 */ /* 0x000fe20007ffe0ff */
[----:B------:R-:W-:Y:S01]  /*14240*/  ISETP.GE.U32.AND P4, PT, R41, 0x7f000001, PT ;  /* 0x7f0000012900780c */ /* 0x000fe20003f86070 */
[----:B------:R-:W-:Y:S01]  /*14250*/  ISETP.GE.U32.AND P3, PT, R82, 0x7f000001, PT ;  /* 0x7f0000015200780c */ /* 0x000fe20003f66070 */
[----:B------:R-:W-:Y:S01]  /*14260*/  ISETP.GE.U32.AND P1, PT, R37, 0x7f000001, PT ;  /* 0x7f0000012500780c */ /* 0x000fe20003f26070 */
[----:B------:R-:W-:Y:S01]  /*14270*/  @P0 IADD3 R58, PT, PT, R58, -0x7f000001, RZ ;  /* 0x80ffffff3a3a0810 */ /* 0x000fe20007ffe0ff */
[----:B------:R-:W-:Y:S01]  /*14280*/  ISETP.GE.U32.AND P0, PT, R66, 0x7f000001, PT ;  /* 0x7f0000014200780c */ /* 0x000fe20003f06070 */
[----:B------:R-:W-:Y:S01]  /*14290*/  ISETP.GE.U32.AND P6, PT, R91, 0x7f000001, PT ;  /* 0x7f0000015b00780c */ /* 0x000fe20003fc6070 */
[----:B------:R-:W-:-:S02]  /*142a0*/  IADD3 R75, PT, PT, R75, R60, RZ ;  /* 0x0000003c4b4b7210 */ /* 0x000fc40007ffe0ff */
[----:B------:R-:W-:Y:S01]  /*142b0*/  @P2 IADD3 R81, PT, PT, R81, -0x7f000001, RZ ;  /* 0x80ffffff51512810 */ /* 0x000fe20007ffe0ff */
[----:B------:R-:W-:Y:S02]  /*142c0*/  ISETP.GE.U32.AND P2, PT, R53, 0x7f000001, PT ;  /* 0x7f0000013500780c */ /* 0x000fe40003f46070 */
[----:B------:R-:W-:Y:S01]  /*142d0*/  @P5 IADD3 R52, PT, PT, R52, -0x7f000001, RZ ;  /* 0x80ffffff34345810 */ /* 0x000fe20007ffe0ff */
[----:B------:R-:W-:Y:S01]  /*142e0*/  ISETP.GE.U32.AND P5, PT, R38, 0x7f000001, PT ;  /* 0x7f0000012600780c */ /* 0x000fe20003fa6070 */
[----:B------:R-:W-:Y:S02]  /*142f0*/  @P4 IADD3 R41, PT, PT, R41, -0x7f000001, RZ ;  /* 0x80ffffff29294810 */ /* 0x000fe40007ffe0ff */
[----:B------:R-:W-:Y:S02]  /*14300*/  @P3 IADD3 R82, PT, PT, R82, -0x7f000001, RZ ;  /* 0x80ffffff52523810 */ /* 0x000fe40007ffe0ff */
[----:B------:R-:W-:Y:S01]  /*14310*/  @P1 IADD3 R37, PT, PT, R37, -0x7f000001, RZ ;  /* 0x80ffffff25251810 */ /* 0x000fe20007ffe0ff */
[----:B------:R-:W-:Y:S01]  /*14320*/  ISETP.GE.U32.AND P4, PT, R59, 0x7f000001, PT ;  /* 0x7f0000013b00780c */ /* 0x000fe20003f86070 */
[----:B------:R-:W-:Y:S01]  /*14330*/  ISETP.GE.U32.AND P3, PT, R75, 0x7f000001, PT ;  /* 0x7f0000014b00780c */ /* 0x000fe20003f66070 */
[----:B------:R-:W-:Y:S01]  /*14340*/  ISETP.GE.U32.AND P1, PT, R118, 0x7f000001, PT ;  /* 0x7f0000017600780c */ /* 0x000fe20003f26070 */
[----:B------:R-:W-:-:S02]  /*14350*/  IADD3 R70, PT, PT, R70, R67, RZ ;  /* 0x0000004346467210 */ /* 0x000fc40007ffe0ff */
[----:B------:R-:W-:Y:S02]  /*14360*/  @P0 IADD3 R66, PT, PT, R66, -0x7f000001, RZ ;  /* 0x80ffffff42420810 */ /* 0x000fe40007ffe0ff */
[----:B------:R-:W-:Y:S02]  /*14370*/  IADD3 R82, PT, PT, R82, R37, RZ ;  /* 0x0000002552527210 */ /* 0x000fe40007ffe0ff */
[----:B------:R-:W-:Y:S02]  /*14380*/  @P6 IADD3 R91, PT, PT, R91, -0x7f000001, RZ ;  /* 0x80ffffff5b5b6810 */ /* 0x000fe40007ffe0ff */
[----:B------:R-:W-:Y:S02]  /*14390*/  @P2 IADD3 R53, PT, PT, R53, -0x7f000001, RZ ;  /* 0x80ffffff35352810 */ /* 0x000fe40007ffe0ff */
[----:B------:R-:W-:Y:S01]  /*143a0*/  IADD3 R57, PT, PT, R57, R48, RZ ;  /* 0x0000003039397210 */ /* 0x000fe20007ffe0ff */
[----:B------:R-:W-:Y:S01]  /*143b0*/  ISETP.GE.U32.AND P0, PT, R70, 0x7f000001, PT ;  /* 0x7f0000014600780c */ /* 0x000fe20003f06070 */
[----:B------:R-:W-:Y:S01]  /*143c0*/  IADD3 R81, PT, PT, R81, R66, RZ ;  /* 0x0000004251517210 */ /* 0x000fe20007ffe0ff */
[----:B------:R-:W-:Y:S01]  /*143d0*/  ISETP.GE.U32.AND P2, PT, R82, 0x7f000001, PT ;  /* 0x7f0000015200780c */ /* 0x000fe20003f46070 */
[----:B------:R-:W-:-:S02]  /*143e0*/  @P5 IADD3 R38, PT, PT, R38, -0x7f000001, RZ ;  /* 0x80ffffff26265810 */ /* 0x000fc40007ffe0ff */
[----:B------:R-:W-:Y:S02]  /*143f0*/  IADD3 R52, PT, PT, R52, R91, RZ ;  /* 0x0000005b34347210 */ /* 0x000fe40007ffe0ff */
[----:B------:R-:W-:Y:S02]  /*14400*/  @P4 IADD3 R59, PT, PT, R59, -0x7f000001, RZ ;  /* 0x80ffffff3b3b4810 */ /* 0x000fe40007ffe0ff */
[----:B------:R-:W-:Y:S02]  /*14410*/  @P3 IADD3 R75, PT, PT, R75, -0x7f000001, RZ ;  /* 0x80ffffff4b4b3810 */ /* 0x000fe40007ffe0ff */
[----:B------:R-:W-:Y:S01]  /*14420*/  @P1 IADD3 R118, PT, PT, R118, -0x7f000001, RZ ;  /* 0x80ffffff76761810 */ /* 0x000fe20007ffe0ff */
[----:B------:R-:W-:Y:S01]  /*14430*/  ISETP.GE.U32.AND P4, PT, R57, 0x7f000001, PT ;  /* 0x7f0000013900780c */ /* 0x000fe20003f86070 */
[----:B------:R-:W-:Y:S01]  /*14440*/  ISETP.GE.U32.AND P1, PT, R81, 0x7f000001, PT ;  /* 0x7f0000015100780c */ /* 0x000fe20003f26070 */
[----:B------:R-:W-:Y:S01]  /*14450*/  ISETP.GE.U32.AND P5, PT, R109, 0x7f000001, PT ;  /* 0x7f0000016d00780c */ /* 0x000fe20003fa6070 */
[----:B------:R-:W-:Y:S01]  /*14460*/  IADD3 R42, PT, PT, R53, R38, RZ ;  /* 0x00000026352a7210 */ /* 0x000fe20007ffe0ff */
[----:B------:R-:W-:Y:S01]  /*14470*/  ISETP.GE.U32.AND P3, PT, R52, 0x7f000001, PT ;  /* 0x7f0000013400780c */ /* 0x000fe20003f66070 */
[----:B------:R-:W-:Y:S01]  /*14480*/  IADD3 R38, PT, PT, R75, R118, RZ ;  /* 0x000000764b267210 */ /* 0x000fe20007ffe0ff */
[----:B------:R-:W-:Y:S01]  /*14490*/  ISETP.GE.U32.AND P6, PT, R116, 0x7f000001, PT ;  /* 0x7f0000017400780c */ /* 0x000fe20003fc6070 */
[----:B------:R-:W-:-:S02]  /*144a0*/  @P0 IADD3 R70, PT, PT, R70, -0x7f000001, RZ ;  /* 0x80ffffff46460810 */ /* 0x000fc40007ffe0ff */
[----:B------:R-:W-:Y:S02]  /*144b0*/  @P2 IADD3 R82, PT, PT, R82, -0x7f000001, RZ ;  /* 0x80ffffff52522810 */ /* 0x000fe40007ffe0ff */
[----:B------:R-:W-:Y:S01]  /*144c0*/  IADD3 R41, PT, PT, R58, R41, RZ ;  /* 0x000000293a297210 */ /* 0x000fe20007ffe0ff */
[----:B------:R-:W-:Y:S01]  /*144d0*/  ISETP.GE.U32.AND P0, PT, R107, 0x7f000001, PT ;  /* 0x7f0000016b00780c */ /* 0x000fe20003f06070 */
[----:B------:R-:W-:Y:S01]  /*144e0*/  ISETP.GE.U32.AND P2, PT, R38, 0x7f000001, PT ;  /* 0x7f0000012600780c */ /* 0x000fe20003f46070 */
[----:B------:R-:W-:Y:S02]  /*144f0*/  @P4 IADD3 R57, PT, PT, R57, -0x7f000001, RZ ;  /* 0x80ffffff39394810 */ /* 0x000fe40007ffe0ff */
[----:B------:R-:W-:Y:S02]  /*14500*/  @P1 IADD3 R81, PT, PT, R81, -0x7f000001, RZ ;  /* 0x80ffffff51511810 */ /* 0x000fe40007ffe0ff */
[----:B------:R-:W-:Y:S01]  /*14510*/  @P5 IADD3 R109, PT, PT, R109, -0x7f000001, RZ ;  /* 0x80ffffff6d6d5810 */ /* 0x000fe20007ffe0ff */
[----:B------:R-:W-:Y:S01]  /*14520*/  ISETP.GE.U32.AND P4, PT, R41, 0x7f000001, PT ;  /* 0x7f0000012900780c */ /* 0x000fe20003f86070 */
[----:B------:R-:W-:Y:S01]  /*14530*/  ISETP.GE.U32.AND P1, PT, R47, 0x7f000001, PT ;  /* 0x7f0000012f00780c */ /* 0x000fe20003f26070 */
[----:B------:R-:W-:Y:S01]  /*14540*/  @P3 IADD3 R52, PT, PT, R52, -0x7f000001, RZ ;  /* 0x80ffffff34343810 */ /* 0x000fe20007ffe0ff */
[----:B------:R-:W-:Y:S01]  /*14550*/  ISETP.GE.U32.AND P3, PT, R42, 0x7f000001, PT ;  /* 0x7f0000012a00780c */ /* 0x000fe20003f66070 */
[----:B------:R-:W-:-:S02]  /*14560*/  @P6 IADD3 R116, PT, PT, R116, -0x7f000001, RZ ;  /* 0x80ffffff74746810 */ /* 0x000fc40007ffe0ff */
[----:B------:R-:W-:Y:S02]  /*14570*/  IADD3 R109, PT, PT, R82, R109, RZ ;  /* 0x0000006d526d7210 */ /* 0x000fe40007ffe0ff */
[----:B------:R-:W-:Y:S02]  /*14580*/  IADD3 R37, PT, PT, R70, R59, RZ ;  /* 0x0000003b46257210 */ /* 0x000fe40007ffe0ff */
[----:B------:R-:W-:Y:S02]  /*14590*/  @P0 IADD3 R107, PT, PT, R107, -0x7f000001, RZ ;  /* 0x80ffffff6b6b0810 */ /* 0x000fe40007ffe0ff */
[----:B------:R-:W-:Y:S02]  /*145a0*/  @P2 IADD3 R38, PT, PT, R38, -0x7f000001, RZ ;  /* 0x80ffffff26262810 */ /* 0x000fe40007ffe0ff */
[----:B------:R-:W-:Y:S01]  /*145b0*/  IADD3 R116, PT, PT, R81, R116, RZ ;  /* 0x0000007451747210 */ /* 0x000fe20007ffe0ff */
[----:B------:R-:W-:Y:S01]  /*145c0*/  ISETP.GE.U32.AND P2, PT, R109, 0x7f000001, PT ;  /* 0x7f0000016d00780c */ /* 0x000fe20003f46070 */
[----:B------:R-:W-:Y:S01]  /*145d0*/  ISETP.GE.U32.AND P6, PT, R65, 0x7f000001, PT ;  /* 0x7f0000014100780c */ /* 0x000fe20003fc6070 */
[----:B------:R-:W-:Y:S01]  /*145e0*/  ISETP.GE.U32.AND P5, PT, R92, 0x7f000001, PT ;  /* 0x7f0000015c00780c */ /* 0x000fe20003fa6070 */
[----:B------:R-:W-:Y:S01]  /*145f0*/  IADD3 R46, PT, PT, R52, R107, RZ ;  /* 0x0000006b342e7210 */ /* 0x000fe20007ffe0ff */
[----:B------:R-:W-:Y:S01]  /*14600*/  ISETP.GE.U32.AND P0, PT, R37, 0x7f000001, PT ;  /* 0x7f0000012500780c */ /* 0x000fe20003f06070 */
[----:B------:R-:W-:-:S02]  /*14610*/  @P4 IADD3 R41, PT, PT, R41, -0x7f000001, RZ ;  /* 0x80ffffff29294810 */ /* 0x000fc40007ffe0ff */
[----:B------:R-:W-:Y:S01]  /*14620*/  @P1 IADD3 R47, PT, PT, R47, -0x7f000001, RZ ;  /* 0x80ffffff2f2f1810 */ /* 0x000fe20007ffe0ff */
[----:B------:R-:W-:Y:S01]  /*14630*/  ISETP.GE.U32.AND P1, PT, R116, 0x7f000001, PT ;  /* 0x7f0000017400780c */ /* 0x000fe20003f26070 */
[----:B------:R-:W-:Y:S01]  /*14640*/  ISETP.GE.U32.AND P4, PT, R117, 0x7f000001, PT ;  /* 0x7f0000017500780c */ /* 0x000fe20003f86070 */
[----:B------:R-:W-:Y:S01]  /*14650*/  @P3 IADD3 R42, PT, PT, R42, -0x7f000001, RZ ;  /* 0x80ffffff2a2a3810 */ /* 0x000fe20007ffe0ff */
[----:B------:R-:W-:Y:S01]  /*14660*/  ISETP.GE.U32.AND P3, PT, R46, 0x7f000001, PT ;  /* 0x7f0000012e00780c */ /* 0x000fe20003f66070 */
[----:B------:R-:W-:Y:S02]  /*14670*/  IADD3 R38, PT, PT, R38, R47, RZ ;  /* 0x0000002f26267210 */ /* 0x000fe40007ffe0ff */
[----:B---3--:R-:W-:Y:S02]  /*14680*/  IADD3 R64, PT, PT, R57, R64, RZ ;  /* 0x0000004039407210 */ /* 0x008fe40007ffe0ff */
[----:B------:R-:W-:Y:S02]  /*14690*/  @P2 IADD3 R109, PT, PT, R109, -0x7f000001, RZ ;  /* 0x80ffffff6d6d2810 */ /* 0x000fe40007ffe0ff */
[----:B------:R-:W-:-:S02]  /*146a0*/  @P6 IADD3 R65, PT, PT, R65, -0x7f000001, RZ ;  /* 0x80ffffff41416810 */ /* 0x000fc40007ffe0ff */
[----:B------:R-:W-:Y:S01]  /*146b0*/  @P5 IADD3 R92, PT, PT, R92, -0x7f000001, RZ ;  /* 0x80ffffff5c5c5810 */ /* 0x000fe20007ffe0ff */
[----:B------:R-:W-:Y:S01]  /*146c0*/  ISETP.GE.U32.AND P2, PT, R38, 0x7f000001, PT ;  /* 0x7f0000012600780c */ /* 0x000fe20003f46070 */
[----:B------:R-:W-:Y:S01]  /*146d0*/  ISETP.GE.U32.AND P6, PT, R39, 0x7f000001, PT ;  /* 0x7f0000012700780c */ /* 0x000fe20003fc6070 */
[----:B------:R-:W-:Y:S01]  /*146e0*/  @P0 IADD3 R37, PT, PT, R37, -0x7f000001, RZ ;  /* 0x80ffffff25250810 */ /* 0x000fe20007ffe0ff */
[----:B------:R-:W-:Y:S01]  /*146f0*/  ISETP.GE.U32.AND P0, PT, R64, 0x7f000001, PT ;  /* 0x7f0000014000780c */ /* 0x000fe20003f06070 */
[----:B------:R-:W-:Y:S02]  /*14700*/  @P1 IADD3 R116, PT, PT, R116, -0x7f000001, RZ ;  /* 0x80ffffff74741810 */ /* 0x000fe40007ffe0ff */
[----:B------:R-:W-:Y:S02]  /*14710*/  @P4 IADD3 R117, PT, PT, R117, -0x7f000001, RZ ;  /* 0x80ffffff75754810 */ /* 0x000fe40007ffe0ff */
[----:B------:R-:W-:Y:S02]  /*14720*/  IADD3 R92, PT, PT, R109, R92, RZ ;  /* 0x0000005c6d5c7210 */ /* 0x000fe40007ffe0ff */
[----:B----4-:R-:W-:-:S02]  /*14730*/  IADD3 R42, PT, PT, R42, R51, RZ ;  /* 0x000000332a2a7210 */ /* 0x010fc40007ffe0ff */
[----:B------:R-:W-:Y:S02]  /*14740*/  @P3 IADD3 R46, PT, PT, R46, -0x7f000001, RZ ;  /* 0x80ffffff2e2e3810 */ /* 0x000fe40007ffe0ff */
[----:B------:R-:W-:Y:S01]  /*14750*/  IADD3 R117, PT, PT, R116, R117, RZ ;  /* 0x0000007574757210 */ /* 0x000fe20007ffe0ff */
[----:B------:R-:W-:Y:S01]  /*14760*/  ISETP.GE.U32.AND P1, PT, R92, 0x7f000001, PT ;  /* 0x7f0000015c00780c */ /* 0x000fe20003f26070 */
[----:B------:R-:W-:Y:S01]  /*14770*/  ISETP.GE.U32.AND P3, PT, R42, 0x7f000001, PT ;  /* 0x7f0000012a00780c */ /* 0x000fe20003f66070 */
[----:B------:R-:W-:Y:S02]  /*14780*/  IADD3 R65, PT, PT, R46, R65, RZ ;  /* 0x000000412e417210 */ /* 0x000fe40007ffe0ff */
[----:B------:R-:W-:Y:S02]  /*14790*/  @P2 IADD3 R38, PT, PT, R38, -0x7f000001, RZ ;  /* 0x80ffffff26262810 */ /* 0x000fe40007ffe0ff */
[----:B------:R-:W-:Y:S01]  /*147a0*/  @P6 IADD3 R39, PT, PT, R39, -0x7f000001, RZ ;  /* 0x80ffffff27276810 */ /* 0x000fe20007ffe0ff */
[----:B------:R-:W-:Y:S01]  /*147b0*/  ISETP.GE.U32.AND P2, PT, R117, 0x7f000001, PT ;  /* 0x7f0000017500780c */ /* 0x000fe20003f46070 */
[----:B------:R0:W-:Y:S02]  /*147c0*/  STL [R1+0x114], R64 ;  /* 0x0001144001007387 */ /* 0x0001e40000100800 */
[----:B------:R-:W-:-:S02]  /*147d0*/  IADD3 R38, PT, PT, R38, R39, RZ ;  /* 0x0000002726267210 */ /* 0x000fc40007ffe0ff */
[----:B--2---:R-:W-:Y:S02]  /*147e0*/  IADD3 R52, PT, PT, R37, R80, RZ ;  /* 0x0000005025347210 */ /* 0x004fe40007ffe0ff */
[----:B0-----:R-:W-:Y:S01]  /*147f0*/  @P0 IADD3 R64, PT, PT, R64, -0x7f000001, RZ ;  /* 0x80ffffff40400810 */ /* 0x001fe20007ffe0ff */
[----:B------:R-:W-:Y:S01]  /*14800*/  ISETP.GE.U32.AND P0, PT, R65, 0x7f000001, PT ;  /* 0x7f0000014100780c */ /* 0x000fe20003f06070 */
[----:B------:R-:W-:Y:S01]  /*14810*/  @P1 IADD3 R92, PT, PT, R92, -0x7f000001, RZ ;  /* 0x80ffffff5c5c1810 */ /* 0x000fe20007ffe0ff */
[----:B------:R-:W-:Y:S01]  /*14820*/  ISETP.GE.U32.AND P1, PT, R38, 0x7f000001, PT ;  /* 0x7f0000012600780c */ /* 0x000fe20003f26070 */
[----:B------:R0:W-:Y:S01]  /*14830*/  STL [R1+0x110], R42 ;  /* 0x0001102a01007387 */ /* 0x0001e20000100800 */
[----:B------:R-:W-:Y:S01]  /*14840*/  IADD3 R50, PT, PT, R41, R40, RZ ;  /* 0x0000002829327210 */ /* 0x000fe20007ffe0ff */
[----:B------:R-:W-:Y:S01]  /*14850*/  ISETP.GE.U32.AND P4, PT, R52, 0x7f000001, PT ;  /* 0x7f0000013400780c */ /* 0x000fe20003f86070 */
[----:B------:R-:W-:Y:S01]  /*14860*/  IMAD.WIDE.U32 R40, R92, UR6, RZ ;  /* 0x000000065c287c25 */ /* 0x000fe2000f8e00ff */
[----:B------:R-:W-:-:S02]  /*14870*/  @P2 IADD3 R117, PT, PT, R117, -0x7f000001, RZ ;  /* 0x80ffffff75752810 */ /* 0x000fc40007ffe0ff */
[----:B0-----:R-:W-:-:S04]  /*14880*/  @P3 IADD3 R42, PT, PT, R42, -0x7f000001, RZ ;  /* 0x80ffffff2a2a3810 */ /* 0x001fc80007ffe0ff */
[----:B------:R-:W-:Y:S01]  /*14890*/  @P0 IADD3 R65, PT, PT, R65, -0x7f000001, RZ ;  /* 0x80ffffff41410810 */ /* 0x000fe20007ffe0ff */
[----:B------:R-:W-:Y:S02]  /*148a0*/  IMAD R37, R40, 0x7effffff, RZ ;  /* 0x7effffff28257824 */ /* 0x000fe400078e02ff */
[----:B------:R-:W-:Y:S01]  /*148b0*/  IMAD.WIDE.U32 R48, R92, UR7, RZ ;  /* 0x000000075c307c25 */ /* 0x000fe2000f8e00ff */
[----:B------:R0:W-:Y:S01]  /*148c0*/  STL [R1+0x110], R42 ;  /* 0x0001102a01007387 */ /* 0x0001e20000100800 */
[----:B------:R-:W-:Y:S01]  /*148d0*/  ISETP.GE.U32.AND P5, PT, R50, 0x7f000001, PT ;  /* 0x7f0000013200780c */ /* 0x000fe20003fa6070 */
[----:B------:R-:W-:Y:S01]  /*148e0*/  @P1 IADD3 R38, PT, PT, R38, -0x7f000001, RZ ;  /* 0x80ffffff26261810 */ /* 0x000fe20007ffe0ff */
[----:B------:R-:W-:-:S04]  /*148f0*/  IMAD.HI.U32 R41, R37, 0x7f000001, R40 ;  /* 0x7f00000125297827 */ /* 0x000fc800078e0028 */
[----:B0-----:R-:W-:Y:S01]  /*14900*/  IMAD.WIDE.U32 R42, R117, UR6, RZ ;  /* 0x00000006752a7c25 */ /* 0x001fe2000f8e00ff */
[----:B------:R0:W-:Y:S03]  /*14910*/  STL [R1+0x11c], R52 ;  /* 0x00011c3401007387 */ /* 0x0001e60000100800 */
[----:B------:R-:W-:-:S04]  /*14920*/  IMAD.WIDE.U32 R46, R65, UR7, RZ ;  /* 0x00000007412e7c25 */ /* 0x000fc8000f8e00ff */
[----:B------:R-:W-:Y:S02]  /*14930*/  IMAD R37, R42, 0x7effffff, RZ ;  /* 0x7effffff2a257824 */ /* 0x000fe400078e02ff */
[----:B------:R-:W-:Y:S01]  /*14940*/  IMAD R40, R48, 0x7effffff, RZ ;  /* 0x7effffff30287824 */ /* 0x000fe200078e02ff */
[----:B0-----:R-:W-:Y:S01]  /*14950*/  @P4 IADD3 R52, PT, PT, R52, -0x7f000001, RZ ;  /* 0x80ffffff34344810 */ /* 0x001fe20007ffe0ff */
[----:B------:R-:W-:Y:S02]  /*14960*/  IMAD R39, R46, 0x7effffff, RZ ;  /* 0x7effffff2e277824 */ /* 0x000fe400078e02ff */
[----:B------:R-:W-:-:S04]  /*14970*/  IMAD.HI.U32 R37, R37, 0x7f000001, R42 ;  /* 0x7f00000125257827 */ /* 0x000fc800078e002a */
[----:B------:R-:W-:-:S04]  /*14980*/  IMAD.HI.U32 R58, R40, 0x7f000001, R48 ;  /* 0x7f000001283a7827 */ /* 0x000fc800078e0030 */
[----:B------:R-:W-:-:S04]  /*14990*/  IMAD.WIDE.U32 R42, R65, UR6, RZ ;  /* 0x00000006412a7c25 */ /* 0x000fc8000f8e00ff */
[----:B------:R-:W-:Y:S01]  /*149a0*/  IMAD.WIDE.U32 R48, R38, UR6, RZ ;  /* 0x0000000626307c25 */ /* 0x000fe2000f8e00ff */
[----:B------:R0:W-:Y:S03]  /*149b0*/  STL [R1+0x11c], R52 ;  /* 0x00011c3401007387 */ /* 0x0001e60000100800 */
[----:B------:R-:W-:Y:S01]  /*149c0*/  IMAD.HI.U32 R46, R39, 0x7f000001, R46 ;  /* 0x7f000001272e7827 */ /* 0x000fe200078e002e */
[----:B------:R1:W-:Y:S03]  /*149d0*/  STL [R1+0x118], R50 ;  /* 0x0001183201007387 */ /* 0x0003e60000100800 */
[----:B------:R-:W-:Y:S02]  /*149e0*/  IMAD R39, R42, 0x7effffff, RZ ;  /* 0x7effffff2a277824 */ /* 0x000fe400078e02ff */
[----:B------:R-:W-:-:S02]  /*149f0*/  IMAD R47, R48, 0x7effffff, RZ ;  /* 0x7effffff302f7824 */ /* 0x000fc400078e02ff */
[----:B0-----:R-:W-:Y:S01]  /*14a00*/  IMAD.WIDE.U32 R52, R65, UR8, RZ ;  /* 0x0000000841347c25 */ /* 0x001fe2000f8e00ff */
[----:B-1----:R-:W-:-:S03]  /*14a10*/  @P5 IADD3 R50, PT, PT, R50, -0x7f000001, RZ ;  /* 0x80ffffff32325810 */ /* 0x002fc60007ffe0ff */
[----:B------:R-:W-:-:S04]  /*14a20*/  IMAD.HI.U32 R40, R39, 0x7f000001, R42 ;  /* 0x7f00000127287827 */ /* 0x000fc800078e002a */
[----:B------:R-:W-:-:S04]  /*14a30*/  IMAD.HI.U32 R54, R47, 0x7f000001, R48 ;  /* 0x7f0000012f367827 */ /* 0x000fc800078e0030 */
[----:B------:R-:W-:Y:S02]  /*14a40*/  IMAD R39, R52, 0x7effffff, RZ ;  /* 0x7effffff34277824 */ /* 0x000fe400078e02ff */
[----:B------:R-:W-:Y:S01]  /*14a50*/  IMAD.WIDE.U32 R48, R92, UR8, RZ ;  /* 0x000000085c307c25 */ /* 0x000fe2000f8e00ff */
[----:B------:R0:W-:Y:S03]  /*14a60*/  STL [R1+0x118], R50 ;  /* 0x0001183201007387 */ /* 0x0001e60000100800 */
[----:B------:R-:W-:-:S04]  /*14a70*/  IMAD.HI.U32 R60, R39, 0x7f000001, R52 ;  /* 0x7f000001273c7827 */ /* 0x000fc800078e0034 */
[----:B------:R-:W-:-:S04]  /*14a80*/  IMAD.WIDE.U32 R42, R38, UR7, RZ ;  /* 0x00000007262a7c25 */ /* 0x000fc8000f8e00ff */
[----:B------:R-:W-:Y:S02]  /*14a90*/  IMAD R47, R48, 0x7effffff, RZ ;  /* 0x7effffff302f7824 */ /* 0x000fe400078e02ff */
[----:B0-----:R-:W-:-:S04]  /*14aa0*/  IMAD.WIDE.U32 R50, R117, UR7, RZ ;  /* 0x0000000775327c25 */ /* 0x001fc8000f8e00ff */
[----:B------:R-:W-:-:S04]  /*14ab0*/  IMAD.WIDE.U32 R52, R38, UR8, RZ ;  /* 0x0000000826347c25 */ /* 0x000fc8000f8e00ff */
[----:B------:R-:W-:Y:S02]  /*14ac0*/  IMAD R39, R42, 0x7effffff, RZ ;  /* 0x7effffff2a277824 */ /* 0x000fe400078e02ff */
[----:B------:R-:W-:-:S04]  /*14ad0*/  IMAD.HI.U32 R61, R47, 0x7f000001, R48 ;  /* 0x7f0000012f3d7827 */ /* 0x000fc800078e0030 */
[----:B------:R-:W-:Y:S02]  /*14ae0*/  IMAD R55, R50, 0x7effffff, RZ ;  /* 0x7effffff32377824 */ /* 0x000fe400078e02ff */
[----:B------:R-:W-:Y:S02]  /*14af0*/  IMAD R47, R52, 0x7effffff, RZ ;  /* 0x7effffff342f7824 */ /* 0x000fe400078e02ff */
[----:B------:R-:W-:Y:S01]  /*14b00*/  IMAD.HI.U32 R48, R39, 0x7f000001, R42 ;  /* 0x7f00000127307827 */ /* 0x000fe200078e002a */
[----:B------:R-:W-:-:S03]  /*14b10*/  ISETP.GE.U32.AND P0, PT, R41, 0x7f000001, PT ;  /* 0x7f0000012900780c */ /* 0x000fc60003f06070 */
[----:B------:R-:W-:-:S04]  /*14b20*/  IMAD.HI.U32 R59, R55, 0x7f000001, R50 ;  /* 0x7f000001373b7827 */ /* 0x000fc800078e0032 */
[----:B------:R-:W-:Y:S01]  /*14b30*/  IMAD.HI.U32 R52, R47, 0x7f000001, R52 ;  /* 0x7f0000012f347827 */ /* 0x000fe200078e0034 */
[----:B------:R-:W-:-:S03]  /*14b40*/  ISETP.GE.U32.AND P1, PT, R48, 0x7f000001, PT ;  /* 0x7f0000013000780c */ /* 0x000fc60003f26070 */
[----:B------:R-:W-:Y:S01]  /*14b50*/  IMAD.WIDE.U32 R50, R117, UR8, RZ ;  /* 0x0000000875327c25 */ /* 0x000fe2000f8e00ff */
[----:B------:R-:W-:-:S03]  /*14b60*/  ISETP.GE.U32.AND P4, PT, R52, 0x7f000001, PT ;  /* 0x7f0000013400780c */ /* 0x000fc60003f86070 */
[----:B------:R-:W-:Y:S02]  /*14b70*/  IMAD R55, R50, 0x7effffff, RZ ;  /* 0x7effffff32377824 */ /* 0x000fe400078e02ff */
[----:B------:R-:W-:Y:S01]  /*14b80*/  IMAD.WIDE.U32 R42, R117, UR13, RZ ;  /* 0x0000000d752a7c25 */ /* 0x000fe2000f8e00ff */
[----:B------:R0:W-:Y:S01]  /*14b90*/  STL [R1+0x114], R64 ;  /* 0x0001144001007387 */ /* 0x0001e20000100800 */
[----:B------:R-:W-:Y:S02]  /*14ba0*/  ISETP.GE.U32.AND P6, PT, R37, 0x7f000001, PT ;  /* 0x7f0000012500780c */ /* 0x000fe40003fc6070 */
[----:B------:R-:W-:Y:S01]  /*14bb0*/  IMAD.HI.U32 R50, R55, 0x7f000001, R50 ;  /* 0x7f00000137327827 */ /* 0x000fe200078e0032 */
[----:B------:R-:W2:Y:S03]  /*14bc0*/  LD.E R53, desc[UR14][R44.64+0x60] ;  /* 0x0000600e2c357980 */ /* 0x000ea6000c101900 */
[----:B------:R-:W-:Y:S01]  /*14bd0*/  IMAD R49, R42, 0x7effffff, RZ ;  /* 0x7effffff2a317824 */ /* 0x000fe200078e02ff */
[----:B------:R-:W-:Y:S01]  /*14be0*/  ISETP.GE.U32.AND P2, PT, R50, 0x7f000001, PT ;  /* 0x7f0000013200780c */ /* 0x000fe20003f46070 */
[----:B------:R-:W-:Y:S01]  /*14bf0*/  @P0 IADD3 R41, PT, PT, R41, -0x7f000001, RZ ;  /* 0x80ffffff29290810 */ /* 0x000fe20007ffe0ff */
[----:B------:R-:W3:Y:S01]  /*14c00*/  LD.E R56, desc[UR14][R44.64+0x64] ;  /* 0x0000640e2c387980 */ /* 0x000ee2000c101900 */
[----:B------:R-:W-:Y:S01]  /*14c10*/  IMAD.HI.U32 R55, R49, 0x7f000001, R42 ;  /* 0x7f00000131377827 */ /* 0x000fe200078e002a */
[----:B------:R-:W-:-:S02]  /*14c20*/  @P1 IADD3 R48, PT, PT, R48, -0x7f000001, RZ ;  /* 0x80ffffff30301810 */ /* 0x000fc40007ffe0ff */
[----:B------:R-:W-:Y:S01]  /*14c30*/  @P4 IADD3 R52, PT, PT, R52, -0x7f000001, RZ ;  /* 0x80ffffff34344810 */ /* 0x000fe20007ffe0ff */
[----:B------:R-:W-:Y:S01]  /*14c40*/  ISETP.GE.U32.AND P5, PT, R46, 0x7f000001, PT ;  /* 0x7f0000012e00780c */ /* 0x000fe20003fa6070 */
[----:B------:R-:W-:Y:S01]  /*14c50*/  IMAD.WIDE.U32 R38, R38, UR13, RZ ;  /* 0x0000000d26267c25 */ /* 0x000fe2000f8e00ff */
[----:B------:R-:W-:Y:S01]  /*14c60*/  ISETP.GE.U32.AND P1, PT, R55, 0x7f000001, PT ;  /* 0x7f0000013700780c */ /* 0x000fe20003f26070 */
[----:B------:R-:W-:Y:S01]  /*14c70*/  ISETP.GE.U32.AND P3, PT, R54, 0x7f000001, PT ;  /* 0x7f0000013600780c */ /* 0x000fe20003f66070 */
[----:B------:R-:W-:Y:S01]  /*14c80*/  ISETP.GE.U32.AND P4, PT, R41, 0x7f000001, PT ;  /* 0x7f0000012900780c */ /* 0x000fe20003f86070 */
[----:B------:R-:W-:Y:S01]  /*14c90*/  IMAD.WIDE.U32 R92, R92, UR13, RZ ;  /* 0x0000000d5c5c7c25 */ /* 0x000fe2000f8e00ff */
[----:B------:R-:W-:Y:S01]  /*14ca0*/  @P6 IADD3 R37, PT, PT, R37, -0x7f000001, RZ ;  /* 0x80ffffff25256810 */ /* 0x000fe20007ffe0ff */
[----:B------:R-:W4:Y:S02]  /*14cb0*/  LD.E R57, desc[UR14][R44.64+0x68] ;  /* 0x0000680e2c397980 */ /* 0x000f24000c101900 */
[----:B------:R-:W-:-:S02]  /*14cc0*/  IMAD R51, R38, 0x7effffff, RZ ;  /* 0x7effffff26337824 */ /* 0x000fc400078e02ff */
[----:B------:R-:W-:Y:S01]  /*14cd0*/  IMAD R47, R92, 0x7effffff, RZ ;  /* 0x7effffff5c2f7824 */ /* 0x000fe200078e02ff */
[----:B------:R-:W-:Y:S01]  /*14ce0*/  @P2 IADD3 R50, PT, PT, R50, -0x7f000001, RZ ;  /* 0x80ffffff32322810 */ /* 0x000fe20007ffe0ff */
[----:B0-----:R-:W-:Y:S01]  /*14cf0*/  IMAD.HI.U32 R64, R51, 0x7f000001, R38 ;  /* 0x7f00000133407827 */ /* 0x001fe200078e0026 */
[----:B------:R-:W-:Y:S01]  /*14d00*/  ISETP.GE.U32.AND P0, PT, R40, 0x7f000001, PT ;  /* 0x7f0000012800780c */ /* 0x000fe20003f06070 */
[----:B------:R-:W-:Y:S02]  /*14d10*/  ISETP.GE.U32.AND P2, PT, R37, 0x7f000001, PT ;  /* 0x7f0000012500780c */ /* 0x000fe40003f46070 */
[----:B------:R-:W-:Y:S01]  /*14d20*/  IMAD.WIDE.U32 R38, R48, 0x5fffffa, RZ ;  /* 0x05fffffa30267825 */ /* 0x000fe200078e00ff */
[----:B------:R-:W-:-:S03]  /*14d30*/  @P1 IADD3 R55, PT, PT, R55, -0x7f000001, RZ ;  /* 0x80ffffff37371810 */ /* 0x000fc60007ffe0ff */
[----:B------:R-:W-:Y:S01]  /*14d40*/  IMAD.HI.U32 R92, R47, 0x7f000001, R92 ;  /* 0x7f0000012f5c7827 */ /* 0x000fe200078e005c */
[----:B------:R-:W-:-:S03]  /*14d50*/  @P5 IADD3 R46, PT, PT, R46, -0x7f000001, RZ ;  /* 0x80ffffff2e2e5810 */ /* 0x000fc60007ffe0ff */
[----:B------:R-:W-:Y:S01]  /*14d60*/  IMAD R47, R48, 0x6, RZ ;  /* 0x00000006302f7824 */ /* 0x000fe200078e02ff */
[----:B------:R-:W-:Y:S01]  /*14d70*/  @P4 IADD3 R41, PT, PT, R41, -0x7f000001, RZ ;  /* 0x80ffffff29294810 */ /* 0x000fe20007ffe0ff */
[----:B------:R-:W-:Y:S01]  /*14d80*/  IMAD.WIDE.U32 R48, R52, 0x5fffffa, RZ ;  /* 0x05fffffa34307825 */ /* 0x000fe200078e00ff */
[----:B------:R-:W-:Y:S01]  /*14d90*/  @P3 IADD3 R54, PT, PT, R54, -0x7f000001, RZ ;  /* 0x80ffffff36363810 */ /* 0x000fe20007ffe0ff */
[----:B------:R-:W-:Y:S01]  /*14da0*/  ISETP.GE.U32.AND P1, PT, R59, 0x7f000001, PT ;  /* 0x7f0000013b00780c */ /* 0x000fe20003f26070 */
[----:B------:R-:W-:Y:S01]  /*14db0*/  ISETP.GE.U32.AND P6, PT, R58, 0x7f000001, PT ;  /* 0x7f0000013a00780c */ /* 0x000fe20003fc6070 */
[----:B------:R-:W-:Y:S01]  /*14dc0*/  IMAD.HI.U32 R47, R47, 0x7f000001, R38 ;  /* 0x7f0000012f2f7827 */ /* 0x000fe200078e0026 */
[----:B------:R-:W-:-:S03]  /*14dd0*/  IADD3 R41, PT, PT, R41, R46, RZ ;  /* 0x0000002e29297210 */ /* 0x000fc60007ffe0ff */
[----:B------:R-:W-:Y:S01]  /*14de0*/  IMAD R39, R52, 0x6, RZ ;  /* 0x0000000634277824 */ /* 0x000fe200078e02ff */
[----:B------:R-:W-:-:S03]  /*14df0*/  ISETP.GE.U32.AND P5, PT, R54, 0x7f000001, PT ;  /* 0x7f0000013600780c */ /* 0x000fc60003fa6070 */
[----:B------:R-:W-:Y:S01]  /*14e00*/  IMAD.HI.U32 R48, R39, 0x7f000001, R48 ;  /* 0x7f00000127307827 */ /* 0x000fe200078e0030 */
[----:B------:R-:W-:Y:S02]  /*14e10*/  @P0 IADD3 R40, PT, PT, R40, -0x7f000001, RZ ;  /* 0x80ffffff28280810 */ /* 0x000fe40007ffe0ff */
[----:B------:R-:W-:Y:S01]  /*14e20*/  @P2 IADD3 R37, PT, PT, R37, -0x7f000001, RZ ;  /* 0x80ffffff25252810 */ /* 0x000fe20007ffe0ff */
[----:B------:R-:W-:Y:S01]  /*14e30*/  ISETP.GE.U32.AND P2, PT, R41, 0x7f000001, PT ;  /* 0x7f0000012900780c */ /* 0x000fe20003f46070 */
[----:B------:R-:W-:Y:S01]  /*14e40*/  ISETP.GE.U32.AND P3, PT, R48, 0x7f000001, PT ;  /* 0x7f0000013000780c */ /* 0x000fe20003f66070 */
[----:B------:R-:W-:Y:S01]  /*14e50*/  @P1 IADD3 R59, PT, PT, R59, -0x7f000001, RZ ;  /* 0x80ffffff3b3b1810 */ /* 0x000fe20007ffe0ff */
[----:B------:R-:W-:Y:S01]  /*14e60*/  ISETP.GE.U32.AND P0, PT, R40, 0x7f000001, PT ;  /* 0x7f0000012800780c */ /* 0x000fe20003f06070 */
[----:B------:R-:W-:Y:S01]  /*14e70*/  @P6 IADD3 R58, PT, PT, R58, -0x7f000001, RZ ;  /* 0x80ffffff3a3a6810 */ /* 0x000fe20007ffe0ff */
[----:B------:R-:W-:Y:S01]  /*14e80*/  ISETP.GE.U32.AND P1, PT, R60, 0x7f000001, PT ;  /* 0x7f0000013c00780c */ /* 0x000fe20003f26070 */
[----:B------:R-:W-:Y:S01]  /*14e90*/  ISETP.GE.U32.AND P4, PT, R47, 0x7f000001, PT ;  /* 0x7f0000012f00780c */ /* 0x000fe20003f86070 */
[----:B------:R-:W-:Y:S01]  /*14ea0*/  IMAD.WIDE.U32 R42, R50, 0x5fffffa, RZ ;  /* 0x05fffffa322a7825 */ /* 0x000fe200078e00ff */
[----:B------:R-:W-:Y:S01]  /*14eb0*/  @P5 IADD3 R54, PT, PT, R54, -0x7f000001, RZ ;  /* 0x80ffffff36365810 */ /* 0x000fe20007ffe0ff */
[----:B------:R-:W-:Y:S01]  /*14ec0*/  ISETP.GE.U32.AND P5, PT, R64, 0x7f000001, PT ;  /* 0x7f0000014000780c */ /* 0x000fe20003fa6070 */
[----:B------:R-:W-:Y:S01]  /*14ed0*/  IADD3 R37, PT, PT, R37, R58, RZ ;  /* 0x0000003a25257210 */ /* 0x000fe20007ffe0ff */
[----:B------:R-:W-:-:S02]  /*14ee0*/  IMAD R51, R50, 0x6, RZ ;  /* 0x0000000632337824 */ /* 0x000fc400078e02ff */
[----:B------:R-:W-:Y:S01]  /*14ef0*/  @P2 IADD3 R41, PT, PT, R41, -0x7f000001, RZ ;  /* 0x80ffffff29292810 */ /* 0x000fe20007ffe0ff */
[----:B------:R-:W-:Y:S01]  /*14f00*/  IMAD.WIDE.U32 R38, R55, 0x5fffffa, RZ ;  /* 0x05fffffa37267825 */ /* 0x000fe200078e00ff */
[----:B------:R-:W-:Y:S02]  /*14f10*/  IADD3 R46, PT, PT, R54, R59, RZ ;  /* 0x0000003b362e7210 */ /* 0x000fe40007ffe0ff */
[----:B------:R-:W-:Y:S01]  /*14f20*/  @P3 IADD3 R48, PT, PT, R48, -0x7f000001, RZ ;  /* 0x80ffffff30303810 */ /* 0x000fe20007ffe0ff */
[----:B------:R-:W-:Y:S01]  /*14f30*/  ISETP.GE.U32.AND P2, PT, R37, 0x7f000001, PT ;  /* 0x7f0000012500780c */ /* 0x000fe20003f46070 */
[----:B------:R-:W-:Y:S01]  /*14f40*/  IMAD.HI.U32 R50, R51, 0x7f000001, R42 ;  /* 0x7f00000133327827 */ /* 0x000fe200078e002a */
        /* <DEDUP_REMOVED lines=8> */
[----:B------:R-:W-:Y:S01]  /*14fd0*/  ISETP.GE.U32.AND P6, PT, R92, 0x7f000001, PT ;  /* 0x7f0000015c00780c */ /* 0x000fe20003fc6070 */
[----:B------:R-:W-:-:S02]  /*14fe0*/  @P5 IADD3 R64, PT, PT, R64, -0x7f000001, RZ ;  /* 0x80ffffff40405810 */ /* 0x000fc40007ffe0ff */
[----:B------:R-:W-:Y:S01]  /*14ff0*/  IADD3 R47, PT, PT, R40, R47, RZ ;  /* 0x0000002f282f7210 */ /* 0x000fe20007ffe0ff */
[----:B------:R-:W-:Y:S01]  /*15000*/  ISETP.GE.U32.AND P4, PT, R48, 0x7f000001, PT ;  /* 0x7f0000013000780c */ /* 0x000fe20003f86070 */
[----:B------:R-:W-:Y:S01]  /*15010*/  ISETP.GE.U32.AND P5, PT, R63, 0x7f000001, PT ;  /* 0x7f0000013f00780c */ /* 0x000fe20003fa6070 */
[----:B------:R-:W-:Y:S01]  /*15020*/  ISETP.GE.U32.AND P3, PT, R50, 0x7f000001, PT ;  /* 0x7f0000013200780c */ /* 0x000fe20003f66070 */
[----:B------:R-:W-:Y:S01]  /*15030*/  IMAD.WIDE.U32 R42, R64, 0x5fffffa, RZ ;  /* 0x05fffffa402a7825 */ /* 0x000fe200078e00ff */
[----:B------:R-:W-:Y:S01]  /*15040*/  @P2 IADD3 R37, PT, PT, R37, -0x7f000001, RZ ;  /* 0x80ffffff25252810 */ /* 0x000fe20007ffe0ff */
[----:B------:R-:W-:Y:S01]  /*15050*/  ISETP.GE.U32.AND P2, PT, R47, 0x7f000001, PT ;  /* 0x7f0000012f00780c */ /* 0x000fe20003f46070 */
[----:B------:R0:W2:Y:S01]  /*15060*/  LD.E R58, desc[UR14][R44.64+0x6c] ;  /* 0x00006c0e2c3a7980 */ /* 0x0000a2000c101900 */
[----:B------:R-:W-:Y:S01]  /*15070*/  IMAD.WIDE.U32 R38, R65, UR13, RZ ;  /* 0x0000000d41267c25 */ /* 0x000fe2000f8e00ff */
[----:B------:R-:W-:Y:S02]  /*15080*/  @P0 IADD3 R61, PT, PT, R61, -0x7f000001, RZ ;  /* 0x80ffffff3d3d0810 */ /* 0x000fe40007ffe0ff */
[----:B------:R-:W-:Y:S01]  /*15090*/  @P1 IADD3 R46, PT, PT, R46, -0x7f000001, RZ ;  /* 0x80ffffff2e2e1810 */ /* 0x000fe20007ffe0ff */
[----:B------:R-:W-:Y:S01]  /*150a0*/  IMAD R55, R64, 0x6, RZ ;  /* 0x0000000640377824 */ /* 0x000fe200078e02ff */
[----:B------:R-:W-:Y:S01]  /*150b0*/  IADD3 R37, PT, PT, R37, R60, RZ ;  /* 0x0000003c25257210 */ /* 0x000fe20007ffe0ff */
[----:B------:R-:W-:-:S02]  /*150c0*/  IMAD R49, R38, 0x7effffff, RZ ;  /* 0x7effffff26317824 */ /* 0x000fc400078e02ff */
[----:B------:R-:W-:Y:S01]  /*150d0*/  IMAD.HI.U32 R42, R55, 0x7f000001, R42 ;  /* 0x7f000001372a7827 */ /* 0x000fe200078e002a */
[----:B------:R-:W-:Y:S02]  /*150e0*/  @P6 IADD3 R92, PT, PT, R92, -0x7f000001, RZ ;  /* 0x80ffffff5c5c6810 */ /* 0x000fe40007ffe0ff */
[----:B------:R-:W-:Y:S02]  /*150f0*/  IADD3 R46, PT, PT, R46, R61, RZ ;  /* 0x0000003d2e2e7210 */ /* 0x000fe40007ffe0ff */
[----:B------:R-:W-:Y:S01]  /*15100*/  @P5 IADD3 R63, PT, PT, R63, -0x7f000001, RZ ;  /* 0x80ffffff3f3f5810 */ /* 0x000fe20007ffe0ff */
[----:B------:R-:W-:Y:S01]  /*15110*/  IMAD.HI.U32 R39, R49, 0x7f000001, R38 ;  /* 0x7f00000131277827 */ /* 0x000fe200078e0026 */
[----:B------:R-:W-:Y:S01]  /*15120*/  @P4 IADD3 R48, PT, PT, R48, -0x7f000001, RZ ;  /* 0x80ffffff30304810 */ /* 0x000fe20007ffe0ff */
[----:B------:R-:W-:Y:S01]  /*15130*/  ISETP.GE.U32.AND P6, PT, R42, 0x7f000001, PT ;  /* 0x7f0000012a00780c */ /* 0x000fe20003fc6070 */
[----:B------:R-:W-:Y:S01]  /*15140*/  ISETP.GE.U32.AND P0, PT, R37, 0x7f000001, PT ;  /* 0x7f0000012500780c */ /* 0x000fe20003f06070 */
[----:B------:R-:W-:Y:S01]  /*15150*/  IMAD.WIDE.U32 R40, R92, 0x5fffffa, RZ ;  /* 0x05fffffa5c287825 */ /* 0x000fe200078e00ff */
[----:B------:R-:W-:-:S02]  /*15160*/  @P3 IADD3 R50, PT, PT, R50, -0x7f000001, RZ ;  /* 0x80ffffff32323810 */ /* 0x000fc40007ffe0ff */
[----:B------:R-:W-:Y:S01]  /*15170*/  @P2 IADD3 R47, PT, PT, R47, -0x7f000001, RZ ;  /* 0x80ffffff2f2f2810 */ /* 0x000fe20007ffe0ff */
[----:B------:R-:W-:Y:S01]  /*15180*/  ISETP.GE.U32.AND P3, PT, R39, 0x7f000001, PT ;  /* 0x7f0000012700780c */ /* 0x000fe20003f66070 */
[----:B------:R-:W-:Y:S01]  /*15190*/  ISETP.GE.U32.AND P1, PT, R46, 0x7f000001, PT ;  /* 0x7f0000012e00780c */ /* 0x000fe20003f26070 */
[----:B------:R-:W-:Y:S01]  /*151a0*/  IMAD R51, R92, 0x6, RZ ;  /* 0x000000065c337824 */ /* 0x000fe200078e02ff */
[----:B------:R-:W-:Y:S02]  /*151b0*/  IADD3 R48, PT, PT, R48, R63, RZ ;  /* 0x0000003f30307210 */ /* 0x000fe40007ffe0ff */
[----:B------:R-:W-:Y:S01]  /*151c0*/  IADD3 R47, PT, PT, R47, R50, RZ ;  /* 0x000000322f2f7210 */ /* 0x000fe20007ffe0ff */
[----:B------:R-:W-:Y:S02]  /*151d0*/  IMAD.HI.U32 R40, R51, 0x7f000001, R40 ;  /* 0x7f00000133287827 */ /* 0x000fe400078e0028 */
[----:B------:R-:W-:Y:S02]  /*151e0*/  ISETP.GE.U32.AND P5, PT, R48, 0x7f000001, PT ;  /* 0x7f0000013000780c */ /* 0x000fe40003fa6070 */
[----:B------:R-:W-:Y:S01]  /*151f0*/  ISETP.GE.U32.AND P2, PT, R47, 0x7f000001, PT ;  /* 0x7f0000012f00780c */ /* 0x000fe20003f46070 */
[----:B------:R-:W-:Y:S01]  /*15200*/  @P6 IADD3 R42, PT, PT, R42, -0x7f000001, RZ ;  /* 0x80ffffff2a2a6810 */ /* 0x000fe20007ffe0ff */
[----:B------:R-:W-:Y:S01]  /*15210*/  ISETP.GE.U32.AND P4, PT, R40, 0x7f000001, PT ;  /* 0x7f0000012800780c */ /* 0x000fe20003f86070 */
[----:B------:R-:W-:-:S02]  /*15220*/  @P0 IADD3 R37, PT, PT, R37, -0x7f000001, RZ ;  /* 0x80ffffff25250810 */ /* 0x000fc40007ffe0ff */
[----:B------:R-:W-:Y:S02]  /*15230*/  @P3 IADD3 R39, PT, PT, R39, -0x7f000001, RZ ;  /* 0x80ffffff27273810 */ /* 0x000fe40007ffe0ff */
[----:B------:R-:W-:Y:S02]  /*15240*/  @P1 IADD3 R46, PT, PT, R46, -0x7f000001, RZ ;  /* 0x80ffffff2e2e1810 */ /* 0x000fe40007ffe0ff */
[----:B------:R-:W-:Y:S02]  /*15250*/  IADD3 R49, PT, PT, R37, R42, RZ ;  /* 0x0000002a25317210 */ /* 0x000fe40007ffe0ff */
[----:B------:R-:W-:Y:S02]  /*15260*/  IADD3 R37, PT, PT, R46, R39, RZ ;  /* 0x000000272e257210 */ /* 0x000fe40007ffe0ff */
[----:B------:R-:W-:Y:S01]  /*15270*/  @P5 IADD3 R48, PT, PT, R48, -0x7f000001, RZ ;  /* 0x80ffffff30305810 */ /* 0x000fe20007ffe0ff */
[----:B------:R-:W-:Y:S01]  /*15280*/  ISETP.GE.U32.AND P1, PT, R49, 0x7f000001, PT ;  /* 0x7f0000013100780c */ /* 0x000fe20003f26070 */
[----:B------:R-:W-:-:S02]  /*15290*/  @P2 IADD3 R47, PT, PT, R47, -0x7f000001, RZ ;  /* 0x80ffffff2f2f2810 */ /* 0x000fc40007ffe0ff */
[----:B------:R-:W-:Y:S01]  /*152a0*/  @P4 IADD3 R40, PT, PT, R40, -0x7f000001, RZ ;  /* 0x80ffffff28284810 */ /* 0x000fe20007ffe0ff */
[----:B------:R-:W-:Y:S01]  /*152b0*/  ISETP.GE.U32.AND P0, PT, R37, 0x7f000001, PT ;  /* 0x7f0000012500780c */ /* 0x000fe20003f06070 */
[C---:B------:R-:W-:Y:S02]  /*152c0*/  IMAD.WIDE.U32 R38, R48.reuse, R8, RZ ;  /* 0x0000000830267225 */ /* 0x040fe400078e00ff */
[----:B------:R-:W-:Y:S02]  /*152d0*/  IADD3 R54, PT, PT, R47, R40, RZ ;  /* 0x000000282f367210 */ /* 0x000fe40007ffe0ff */
[----:B------:R-:W-:-:S04]  /*152e0*/  IMAD.WIDE.U32 R42, R48, R13, RZ ;  /* 0x0000000d302a7225 */ /* 0x000fc800078e00ff */
[----:B------:R-:W-:Y:S02]  /*152f0*/  IMAD R41, R38, 0x7effffff, RZ ;  /* 0x7effffff26297824 */ /* 0x000fe400078e02ff */
[----:B0-----:R-:W-:-:S04]  /*15300*/  IMAD.WIDE.U32 R44, R48, R14, RZ ;  /* 0x0000000e302c7225 */ /* 0x001fc800078e00ff */
[----:B------:R-:W-:Y:S01]  /*15310*/  IMAD.WIDE.U32 R46, R48, R15, RZ ;  /* 0x0000000f302e7225 */ /* 0x000fe200078e00ff */
[----:B------:R-:W-:-:S03]  /*15320*/  @P1 IADD3 R49, PT, PT, R49, -0x7f000001, RZ ;  /* 0x80ffffff31311810 */ /* 0x000fc60007ffe0ff */
[----:B------:R-:W-:Y:S02]  /*15330*/  IMAD R51, R42, 0x7effffff, RZ ;  /* 0x7effffff2a337824 */ /* 0x000fe400078e02ff */
[----:B------:R-:W-:Y:S01]  /*15340*/  IMAD.HI.U32 R41, R41, 0x7f000001, R38 ;  /* 0x7f00000129297827 */ /* 0x000fe200078e0026 */
[----:B------:R-:W-:-:S03]  /*15350*/  @P0 IADD3 R37, PT, PT, R37, -0x7f000001, RZ ;  /* 0x80ffffff25250810 */ /* 0x000fc60007ffe0ff */
[----:B------:R-:W-:Y:S02]  /*15360*/  IMAD R39, R44, 0x7effffff, RZ ;  /* 0x7effffff2c277824 */ /* 0x000fe400078e02ff */
[----:B------:R-:W-:Y:S01]  /*15370*/  IMAD R55, R46, 0x7effffff, RZ ;  /* 0x7effffff2e377824 */ /* 0x000fe200078e02ff */
[----:B------:R-:W-:Y:S01]  /*15380*/  ISETP.GE.U32.AND P0, PT, R54, 0x7f000001, PT ;  /* 0x7f0000013600780c */ /* 0x000fe20003f06070 */
[----:B------:R-:W-:-:S04]  /*15390*/  IMAD.HI.U32 R40, R51, 0x7f000001, R42 ;  /* 0x7f00000133287827 */ /* 0x000fc800078e002a */
[----:B------:R-:W-:-:S04]  /*153a0*/  IMAD.HI.U32 R42, R39, 0x7f000001, R44 ;  /* 0x7f000001272a7827 */ /* 0x000fc800078e002c */
[----:B------:R-:W-:-:S04]  /*153b0*/  IMAD.HI.U32 R59, R55, 0x7f000001, R46 ;  /* 0x7f000001373b7827 */ /* 0x000fc800078e002e */
[----:B------:R-:W-:-:S04]  /*153c0*/  IMAD.WIDE.U32 R46, R49, R14, RZ ;  /* 0x0000000e312e7225 */ /* 0x000fc800078e00ff */
[----:B------:R-:W-:-:S04]  /*153d0*/  IMAD.WIDE.U32 R38, R49, R8, RZ ;  /* 0x0000000831267225 */ /* 0x000fc800078e00ff */
[----:B------:R-:W-:-:S04]  /*153e0*/  IMAD.WIDE.U32 R44, R49, R13, RZ ;  /* 0x0000000d312c7225 */ /* 0x000fc800078e00ff */
[----:B------:R-:W-:-:S04]  /*153f0*/  IMAD.WIDE.U32 R48, R49, R15, RZ ;  /* 0x0000000f31307225 */ /* 0x000fc800078e00ff */
[----:B------:R-:W-:Y:S02]  /*15400*/  IMAD R55, R48, 0x7effffff, RZ ;  /* 0x7effffff30377824 */ /* 0x000fe400078e02ff */
[----:B------:R-:W-:Y:S02]  /*15410*/  IMAD R51, R46, 0x7effffff, RZ ;  /* 0x7effffff2e337824 */ /* 0x000fe400078e02ff */
[----:B------:R-:W-:Y:S02]  /*15420*/  IMAD R61, R38, 0x7effffff, RZ ;  /* 0x7effffff263d7824 */ /* 0x000fe400078e02ff */
[----:B------:R-:W-:Y:S01]  /*15430*/  IMAD.HI.U32 R64, R55, 0x7f000001, R48 ;  /* 0x7f00000137407827 */ /* 0x000fe200078e0030 */
[----:B------:R-:W-:-:S03]  /*15440*/  @P0 IADD3 R54, PT, PT, R54, -0x7f000001, RZ ;  /* 0x80ffffff36360810 */ /* 0x000fc60007ffe0ff */
[----:B------:R-:W-:Y:S01]  /*15450*/  IMAD.WIDE.U32 R48, R37, R15, RZ ;  /* 0x0000000f25307225 */ /* 0x000fe200078e00ff */
[----:B------:R-:W-:-:S03]  /*15460*/  ISETP.GE.U32.AND P0, PT, R59, 0x7f000001, PT ;  /* 0x7f0000013b00780c */ /* 0x000fc60003f06070 */
[----:B------:R-:W-:Y:S02]  /*15470*/  IMAD R43, R44, 0x7effffff, RZ ;  /* 0x7effffff2c2b7824 */ /* 0x000fe400078e02ff */
[----:B------:R-:W-:-:S04]  /*15480*/  IMAD.HI.U32 R63, R51, 0x7f000001, R46 ;  /* 0x7f000001333f7827 */ /* 0x000fc800078e002e */
[----:B------:R-:W-:-:S04]  /*15490*/  IMAD.HI.U32 R61, R61, 0x7f000001, R38 ;  /* 0x7f0000013d3d7827 */ /* 0x000fc800078e0026 */
[----:B------:R-:W-:-:S04]  /*154a0*/  IMAD.WIDE.U32 R46, R37, R14, RZ ;  /* 0x0000000e252e7225 */ /* 0x000fc800078e00ff */
[----:B------:R-:W-:-:S04]  /*154b0*/  IMAD.WIDE.U32 R38, R37, R8, RZ ;  /* 0x0000000825267225 */ /* 0x000fc800078e00ff */
[----:B------:R-:W-:Y:S02]  /*154c0*/  IMAD R55, R48, 0x7effffff, RZ ;  /* 0x7effffff30377824 */ /* 0x000fe400078e02ff */
[----:B------:R-:W-:Y:S01]  /*154d0*/  IMAD.HI.U32 R60, R43, 0x7f000001, R44 ;  /* 0x7f0000012b3c7827 */ /* 0x000fe200078e002c */
[----:B------:R-:W-:-:S03]  /*154e0*/  ISETP.GE.U32.AND P1, PT, R63, 0x7f000001, PT ;  /* 0x7f0000013f00780c */ /* 0x000fc60003f26070 */
[----:B------:R-:W-:-:S04]  /*154f0*/  IMAD.WIDE.U32 R44, R37, R13, RZ ;  /* 0x0000000d252c7225 */ /* 0x000fc800078e00ff */
[----:B------:R-:W-:Y:S02]  /*15500*/  IMAD R51, R46, 0x7effffff, RZ ;  /* 0x7effffff2e337824 */ /* 0x000fe400078e02ff */
[----:B------:R-:W-:Y:S02]  /*15510*/  IMAD R37, R38, 0x7effffff, RZ ;  /* 0x7effffff26257824 */ /* 0x000fe400078e02ff */
[----:B------:R-:W-:-:S04]  /*15520*/  IMAD.HI.U32 R67, R55, 0x7f000001, R48 ;  /* 0x7f00000137437827 */ /* 0x000fc800078e0030 */
[----:B------:R-:W-:Y:S01]  /*15530*/  IMAD.WIDE.U32 R48, R54, R13, RZ ;  /* 0x0000000d36307225 */ /* 0x000fe200078e00ff */
[----:B------:R-:W-:-:S03]  /*15540*/  ISETP.GE.U32.AND P2, PT, R64, 0x7f000001, PT ;  /* 0x7f0000014000780c */ /* 0x000fc60003f46070 */
[----:B------:R-:W-:Y:S02]  /*15550*/  IMAD R43, R44, 0x7effffff, RZ ;  /* 0x7effffff2c2b7824 */ /* 0x000fe400078e02ff */
[----:B------:R-:W-:-:S04]  /*15560*/  IMAD.HI.U32 R52, R51, 0x7f000001, R46 ;  /* 0x7f00000133347827 */ /* 0x000fc800078e002e */
[----:B------:R-:W-:Y:S01]  /*15570*/  IMAD.HI.U32 R68, R37, 0x7f000001, R38 ;  /* 0x7f00000125447827 */ /* 0x000fe200078e0026 */
[----:B------:R-:W-:-:S03]  /*15580*/  @P0 IADD3 R59, PT, PT, R59, -0x7f000001, RZ ;  /* 0x80ffffff3b3b0810 */ /* 0x000fc60007ffe0ff */
[----:B------:R-:W-:-:S04]  /*15590*/  IMAD.WIDE.U32 R50, R54, R14, RZ ;  /* 0x0000000e36327225 */ /* 0x000fc800078e00ff */
[----:B------:R-:W-:Y:S02]  /*155a0*/  IMAD R39, R48, 0x7effffff, RZ ;  /* 0x7effffff30277824 */ /* 0x000fe400078e02ff */
[----:B------:R-:W-:-:S04]  /*155b0*/  IMAD.WIDE.U32 R46, R54, R8, RZ ;  /* 0x00000008362e7225 */ /* 0x000fc800078e00ff */
[----:B------:R-:W-:-:S04]  /*155c0*/  IMAD.HI.U32 R44, R43, 0x7f000001, R44 ;  /* 0x7f0000012b2c7827 */ /* 0x000fc800078e002c */
[----:B------:R-:W-:Y:S02]  /*155d0*/  IMAD R43, R50, 0x7effffff, RZ ;  /* 0x7effffff322b7824 */ /* 0x000fe400078e02ff */
[----:B------:R-:W-:-:S04]  /*155e0*/  IMAD.HI.U32 R48, R39, 0x7f000001, R48 ;  /* 0x7f00000127307827 */ /* 0x000fc800078e0030 */
[----:B------:R-:W-:Y:S02]  /*155f0*/  IMAD R37, R46, 0x7effffff, RZ ;  /* 0x7effffff2e257824 */ /* 0x000fe400078e02ff */
[----:B------:R-:W-:Y:S01]  /*15600*/  IMAD.WIDE.U32 R38, R54, R15, RZ ;  /* 0x0000000f36267225 */ /* 0x000fe200078e00ff */
[----:B------:R-:W-:-:S03]  /*15610*/  @P1 IADD3 R63, PT, PT, R63, -0x7f000001, RZ ;  /* 0x80ffffff3f3f1810 */ /* 0x000fc60007ffe0ff */
[----:B------:R-:W-:-:S04]  /*15620*/  IMAD.HI.U32 R49, R43, 0x7f000001, R50 ;  /* 0x7f0000012b317827 */ /* 0x000fc800078e0032 */
[----:B------:R-:W-:-:S04]  /*15630*/  IMAD.WIDE.U32 R54, R59, 0x5fffffa, RZ ;  /* 0x05fffffa3b367825 */ /* 0x000fc800078e00ff */
[----:B------:R-:W-:-:S04]  /*15640*/  IMAD.HI.U32 R47, R37, 0x7f000001, R46 ;  /* 0x7f000001252f7827 */ /* 0x000fc800078e002e */
[----:B------:R-:W-:Y:S02]  /*15650*/  IMAD R51, R38, 0x7effffff, RZ ;  /* 0x7effffff26337824 */ /* 0x000fe400078e02ff */
[----:B------:R-:W-:Y:S01]  /*15660*/  IMAD R37, R59, 0x6, RZ ;  /* 0x000000063b257824 */ /* 0x000fe200078e02ff */
[----:B------:R-:W-:Y:S01]  /*15670*/  @P2 IADD3 R64, PT, PT, R64, -0x7f000001, RZ ;  /* 0x80ffffff40402810 */ /* 0x000fe20007ffe0ff */
[----:B------:R-:W-:Y:S01]  /*15680*/  IMAD.HI.U32 R51, R51, 0x7f000001, R38 ;  /* 0x7f00000133337827 */ /* 0x000fe200078e0026 */
[----:B------:R-:W-:Y:S01]  /*15690*/  ISETP.GE.U32.AND P0, PT, R52, 0x7f000001, PT ;  /* 0x7f0000013400780c */ /* 0x000fe20003f06070 */
[----:B------:R-:W4:Y:S02]  /*156a0*/  LDL R59, [R1+0x114] ;  /* 0x00011400013b7983 */ /* 0x000f240000100800 */
[----:B------:R-:W-:-:S04]  /*156b0*/  IMAD.HI.U32 R50, R37, 0x7f000001, R54 ;  /* 0x7f00000125327827 */ /* 0x000fc800078e0036 */
[----:B------:R-:W-:-:S04]  /*156c0*/  IMAD.WIDE.U32 R38, R63, 0x5fffffa, RZ ;  /* 0x05fffffa3f267825 */ /* 0x000fc800078e00ff */
[----:B------:R-:W-:Y:S02]  /*156d0*/  IMAD R37, R63, 0x6, RZ ;  /* 0x000000063f257824 */ /* 0x000fe400078e02ff */
[----:B------:R-:W-:-:S04]  /*156e0*/  IMAD.WIDE.U32 R54, R64, 0x5fffffa, RZ ;  /* 0x05fffffa40367825 */ /* 0x000fc800078e00ff */
[----:B------:R-:W-:Y:S02]  /*156f0*/  IMAD R43, R64, 0x6, RZ ;  /* 0x00000006402b7824 */ /* 0x000fe400078e02ff */
[----:B------:R-:W-:Y:S02]  /*15700*/  IMAD.HI.U32 R64, R37, 0x7f000001, R38 ;  /* 0x7f00000125407827 */ /* 0x000fe400078e0026 */
[----:B------:R-:W4:Y:S04]  /*15710*/  LDL R38, [R1+0x118] ;  /* 0x0001180001267983 */ /* 0x000f280000100800 */
[----:B------:R-:W4:Y:S04]  /*15720*/  LDL R37, [R1+0x11c] ;  /* 0x00011c0001257983 */ /* 0x000f280000100800 */
[----:B------:R-:W4:Y:S01]  /*15730*/  LDL R39, [R1+0x110] ;  /* 0x0001100001277983 */ /* 0x000f220000100800 */
[----:B------:R-:W-:Y:S01]  /*15740*/  @P0 IADD3 R52, PT, PT, R52, -0x7f000001, RZ ;  /* 0x80ffffff34340810 */ /* 0x000fe20007ffe0ff */
[----:B------:R-:W-:Y:S01]  /*15750*/  ISETP.GE.U32.AND P2, PT, R48, 0x7f000001, PT ;  /* 0x7f0000013000780c */ /* 0x000fe20003f46070 */
[----:B------:R-:W-:Y:S01]  /*15760*/  IMAD.HI.U32 R66, R43, 0x7f000001, R54 ;  /* 0x7f0000012b427827 */ /* 0x000fe200078e0036 */
[----:B------:R-:W-:-:S03]  /*15770*/  ISETP.GE.U32.AND P3, PT, R41, 0x7f000001, PT ;  /* 0x7f0000012900780c */ /* 0x000fc60003f66070 */
[----:B------:R-:W-:-:S04]  /*15780*/  IMAD.WIDE.U32 R54, R52, 0x5fffffa, RZ ;  /* 0x05fffffa34367825 */ /* 0x000fc800078e00ff */
[----:B------:R-:W-:Y:S01]  /*15790*/  IMAD R46, R52, 0x6, RZ ;  /* 0x00000006342e7824 */ /* 0x000fe200078e02ff */
[----:B------:R-:W-:-:S03]  /*157a0*/  ISETP.GE.U32.AND P1, PT, R49, 0x7f000001, PT ;  /* 0x7f0000013100780c */ /* 0x000fc60003f26070 */
[----:B------:R-:W-:Y:S02]  /*157b0*/  IMAD.HI.U32 R65, R46, 0x7f000001, R54 ;  /* 0x7f0000012e417827 */ /* 0x000fe400078e0036 */
[----:B------:R-:W4:Y:S01]  /*157c0*/  LDL.64 R54, [R1+0x100] ;  /* 0x0001000001367983 */ /* 0x000f220000100a00 */
[----:B------:R-:W-:Y:S01]  /*157d0*/  ISETP.GE.U32.AND P4, PT, R47, 0x7f000001, PT ;  /* 0x7f0000012f00780c */ /* 0x000fe20003f86070 */
[----:B------:R-:W-:Y:S01]  /*157e0*/  @P2 IADD3 R48, PT, PT, R48, -0x7f000001, RZ ;  /* 0x80ffffff30302810 */ /* 0x000fe20007ffe0ff */
[----:B------:R-:W-:Y:S01]  /*157f0*/  ISETP.GE.U32.AND P5, PT, R51, 0x7f000001, PT ;  /* 0x7f0000013300780c */ /* 0x000fe20003fa6070 */
[----:B------:R-:W-:-:S03]  /*15800*/  @P3 IADD3 R41, PT, PT, R41, -0x7f000001, RZ ;  /* 0x80ffffff29293810 */ /* 0x000fc60007ffe0ff */
[----:B------:R-:W-:Y:S01]  /*15810*/  ISETP.GE.U32.AND P3, PT, R48, 0x7f000001, PT ;  /* 0x7f0000013000780c */ /* 0x000fe20003f66070 */
[----:B------:R-:W-:Y:S01]  /*15820*/  ISETP.GE.U32.AND P2, PT, R40, 0x7f000001, PT ;  /* 0x7f0000012800780c */ /* 0x000fe20003f46070 */
[----:B------:R-:W-:-:S05]  /*15830*/  @P1 IADD3 R49, PT, PT, R49, -0x7f000001, RZ ;  /* 0x80ffffff31311810 */ /* 0x000fca0007ffe0ff */
[----:B------:R-:W-:Y:S02]  /*15840*/  @P4 IADD3 R47, PT, PT, R47, -0x7f000001, RZ ;  /* 0x80ffffff2f2f4810 */ /* 0x000fe40007ffe0ff */
[----:B------:R-:W-:Y:S01]  /*15850*/  @P5 IADD3 R51, PT, PT, R51, -0x7f000001, RZ ;  /* 0x80ffffff33335810 */ /* 0x000fe20007ffe0ff */
[----:B------:R-:W-:Y:S01]  /*15860*/  ISETP.GE.U32.AND P0, PT, R49, 0x7f000001, PT ;  /* 0x7f0000013100780c */ /* 0x000fe20003f06070 */
[----:B------:R-:W-:Y:S01]  /*15870*/  ISETP.GE.U32.AND P1, PT, R50, 0x7f000001, PT ;  /* 0x7f0000013200780c */ /* 0x000fe20003f26070 */
[----:B------:R-:W-:Y:S01]  /*15880*/  ISETP.GE.U32.AND P5, PT, R47, 0x7f000001, PT ;  /* 0x7f0000012f00780c */ /* 0x000fe20003fa6070 */
[----:B------:R-:W-:Y:S01]  /*15890*/  @P3 IADD3 R48, PT, PT, R48, -0x7f000001, RZ ;  /* 0x80ffffff30303810 */ /* 0x000fe20007ffe0ff */
[----:B------:R-:W-:Y:S01]  /*158a0*/  ISETP.GE.U32.AND P3, PT, R42, 0x7f000001, PT ;  /* 0x7f0000012a00780c */ /* 0x000fe20003f66070 */
[----:B------:R-:W-:Y:S01]  /*158b0*/  ISETP.GE.U32.AND P4, PT, R51, 0x7f000001, PT ;  /* 0x7f0000013300780c */ /* 0x000fe20003f86070 */
[----:B------:R-:W-:Y:S01]  /*158c0*/  @P2 IADD3 R40, PT, PT, R40, -0x7f000001, RZ ;  /* 0x80ffffff28282810 */ /* 0x000fe20007ffe0ff */
[----:B------:R-:W-:Y:S01]  /*158d0*/  ISETP.GE.U32.AND P2, PT, R66, 0x7f000001, PT ;  /* 0x7f0000014200780c */ /* 0x000fe20003f46070 */
[----:B------:R-:W-:Y:S01]  /*158e0*/  IADD3 R41, PT, PT, R48, R41, RZ ;  /* 0x0000002930297210 */ /* 0x000fe20007ffe0ff */
[----:B------:R-:W-:-:S04]  /*158f0*/  ISETP.GE.U32.AND P6, PT, R44, 0x7f000001, PT ;  /* 0x7f0000012c00780c */ /* 0x000fc80003fc6070 */
[----:B------:R-:W-:Y:S02]  /*15900*/  @P0 IADD3 R49, PT, PT, R49, -0x7f000001, RZ ;  /* 0x80ffffff31310810 */ /* 0x000fe40007ffe0ff */
[----:B------:R-:W-:Y:S02]  /*15910*/  @P1 IADD3 R50, PT, PT, R50, -0x7f000001, RZ ;  /* 0x80ffffff32321810 */ /* 0x000fe40007ffe0ff */
[----:B------:R-:W-:Y:S01]  /*15920*/  @P5 IADD3 R47, PT, PT, R47, -0x7f000001, RZ ;  /* 0x80ffffff2f2f5810 */ /* 0x000fe20007ffe0ff */
[----:B------:R-:W-:Y:S01]  /*15930*/  ISETP.GE.U32.AND P0, PT, R41, 0x7f000001, PT ;  /* 0x7f0000012900780c */ /* 0x000fe20003f06070 */
[----:B------:R-:W-:Y:S02]  /*15940*/  @P3 IADD3 R42, PT, PT, R42, -0x7f000001, RZ ;  /* 0x80ffffff2a2a3810 */ /* 0x000fe40007ffe0ff */
[----:B------:R-:W-:Y:S01]  /*15950*/  @P4 IADD3 R51, PT, PT, R51, -0x7f000001, RZ ;  /* 0x80ffffff33334810 */ /* 0x000fe20007ffe0ff */
[----:B------:R-:W-:Y:S01]  /*15960*/  ISETP.GE.U32.AND P1, PT, R67, 0x7f000001, PT ;  /* 0x7f0000014300780c */ /* 0x000fe20003f26070 */
[----:B------:R-:W-:-:S02]  /*15970*/  IADD3 R47, PT, PT, R47, R50, RZ ;  /* 0x000000322f2f7210 */ /* 0x000fc40007ffe0ff */
[----:B------:R-:W-:Y:S02]  /*15980*/  IADD3 R51, PT, PT, R51, R42, RZ ;  /* 0x0000002a33337210 */ /* 0x000fe40007ffe0ff */
[----:B------:R-:W-:Y:S02]  /*15990*/  @P2 IADD3 R66, PT, PT, R66, -0x7f000001, RZ ;  /* 0x80ffffff42422810 */ /* 0x000fe40007ffe0ff */
[----:B------:R-:W-:Y:S02]  /*159a0*/  @P6 IADD3 R44, PT, PT, R44, -0x7f000001, RZ ;  /* 0x80ffffff2c2c6810 */ /* 0x000fe40007ffe0ff */
[----:B------:R-:W-:Y:S01]  /*159b0*/  IADD3 R40, PT, PT, R49, R40, RZ ;  /* 0x0000002831287210 */ /* 0x000fe20007ffe0ff */
[----:B------:R-:W-:Y:S01]  /*159c0*/  ISETP.GE.U32.AND P2, PT, R47, 0x7f000001, PT ;  /* 0x7f0000012f00780c */ /* 0x000fe20003f46070 */
[----:B------:R-:W-:Y:S01]  /*159d0*/  ISETP.GE.U32.AND P4, PT, R60, 0x7f000001, PT ;  /* 0x7f0000013c00780c */ /* 0x000fe20003f86070 */
[----:B------:R-:W-:Y:S01]  /*159e0*/  ISETP.GE.U32.AND P6, PT, R51, 0x7f000001, PT ;  /* 0x7f0000013300780c */ /* 0x000fe20003fc6070 */
[----:B------:R-:W-:Y:S01]  /*159f0*/  ISETP.GE.U32.AND P3, PT, R64, 0x7f000001, PT ;  /* 0x7f0000014000780c */ /* 0x000fe20003f66070 */
[----:B------:R-:W-:Y:S01]  /*15a00*/  @P0 IADD3 R41, PT, PT, R41, -0x7f000001, RZ ;  /* 0x80ffffff29290810 */ /* 0x000fe20007ffe0ff */
[----:B------:R-:W-:Y:S01]  /*15a10*/  ISETP.GE.U32.AND P5, PT, R61, 0x7f000001, PT ;  /* 0x7f0000013d00780c */ /* 0x000fe20003fa6070 */
[----:B------:R-:W-:Y:S01]  /*15a20*/  ISETP.GE.U32.AND P0, PT, R40, 0x7f000001, PT ;  /* 0x7f0000012800780c */ /* 0x000fe20003f06070 */
[----:B------:R-:W-:Y:S01]  /*15a30*/  IMAD.WIDE.U32 R62, R36, R62, RZ ;  /* 0x0000003e243e7225 */ /* 0x000fe200078e00ff */
[----:B------:R-:W-:-:S02]  /*15a40*/  @P1 IADD3 R67, PT, PT, R67, -0x7f000001, RZ ;  /* 0x80ffffff43431810 */ /* 0x000fc40007ffe0ff */
[----:B------:R-:W-:Y:S01]  /*15a50*/  IADD3 R36, PT, PT, R41, R66, RZ ;  /* 0x0000004229247210 */ /* 0x000fe20007ffe0ff */
[----:B------:R-:W-:Y:S01]  /*15a60*/  ISETP.GE.U32.AND P1, PT, R65, 0x7f000001, PT ;  /* 0x7f0000014100780c */ /* 0x000fe20003f26070 */
[C---:B------:R-:W-:Y:S02]  /*15a70*/  IMAD R43, R44.reuse, 0x6, RZ ;  /* 0x000000062c2b7824 */ /* 0x040fe400078e02ff */
[----:B------:R-:W-:Y:S01]  /*15a80*/  IMAD.WIDE.U32 R44, R44, 0x5fffffa, RZ ;  /* 0x05fffffa2c2c7825 */ /* 0x000fe200078e00ff */
[----:B------:R-:W-:Y:S02]  /*15a90*/  @P2 IADD3 R47, PT, PT, R47, -0x7f000001, RZ ;  /* 0x80ffffff2f2f2810 */ /* 0x000fe40007ffe0ff */
[----:B------:R-:W-:Y:S01]  /*15aa0*/  @P4 IADD3 R60, PT, PT, R60, -0x7f000001, RZ ;  /* 0x80ffffff3c3c4810 */ /* 0x000fe20007ffe0ff */
[----:B------:R-:W-:Y:S01]  /*15ab0*/  ISETP.GE.U32.AND P2, PT, R36, 0x7f000001, PT ;  /* 0x7f0000012400780c */ /* 0x000fe20003f46070 */
[----:B------:R-:W-:Y:S02]  /*15ac0*/  @P6 IADD3 R51, PT, PT, R51, -0x7f000001, RZ ;  /* 0x80ffffff33336810 */ /* 0x000fe40007ffe0ff */
[----:B------:R-:W-:Y:S01]  /*15ad0*/  @P3 IADD3 R64, PT, PT, R64, -0x7f000001, RZ ;  /* 0x80ffffff40403810 */ /* 0x000fe20007ffe0ff */
[----:B------:R-:W-:Y:S01]  /*15ae0*/  IMAD.HI.U32 R44, R43, 0x7f000001, R44 ;  /* 0x7f0000012b2c7827 */ /* 0x000fe200078e002c */
[----:B------:R-:W-:-:S02]  /*15af0*/  @P5 IADD3 R61, PT, PT, R61, -0x7f000001, RZ ;  /* 0x80ffffff3d3d5810 */ /* 0x000fc40007ffe0ff */
[----:B------:R-:W-:Y:S01]  /*15b00*/  @P0 IADD3 R40, PT, PT, R40, -0x7f000001, RZ ;  /* 0x80ffffff28280810 */ /* 0x000fe20007ffe0ff */
[----:B------:R-:W-:Y:S02]  /*15b10*/  IMAD R41, R62, 0x7effffff, RZ ;  /* 0x7effffff3e297824 */ /* 0x000fe400078e02ff */
[----:B------:R-:W-:Y:S01]  /*15b20*/  IMAD.WIDE.U32 R42, R67, 0x5fffffa, RZ ;  /* 0x05fffffa432a7825 */ /* 0x000fe200078e00ff */
[----:B------:R-:W-:Y:S02]  /*15b30*/  IADD3 R51, PT, PT, R51, R60, RZ ;  /* 0x0000003c33337210 */ /* 0x000fe40007ffe0ff */
[----:B------:R-:W-:Y:S01]  /*15b40*/  IADD3 R47, PT, PT, R47, R64, RZ ;  /* 0x000000402f2f7210 */ /* 0x000fe20007ffe0ff */
[----:B------:R-:W-:Y:S02]  /*15b50*/  IMAD R45, R67, 0x6, RZ ;  /* 0x00000006432d7824 */ /* 0x000fe400078e02ff */
[----:B------:R-:W-:Y:S01]  /*15b60*/  IMAD.HI.U32 R62, R41, 0x7f000001, R62 ;  /* 0x7f000001293e7827 */ /* 0x000fe200078e003e */
[----:B------:R-:W-:-:S02]  /*15b70*/  IADD3 R40, PT, PT, R40, R61, RZ ;  /* 0x0000003d28287210 */ /* 0x000fc40007ffe0ff */
[----:B------:R-:W-:Y:S01]  /*15b80*/  @P1 IADD3 R65, PT, PT, R65, -0x7f000001, RZ ;  /* 0x80ffffff41411810 */ /* 0x000fe20007ffe0ff */
[----:B------:R-:W-:Y:S01]  /*15b90*/  ISETP.GE.U32.AND P3, PT, R68, 0x7f000001, PT ;  /* 0x7f0000014400780c */ /* 0x000fe20003f66070 */
[----:B------:R-:W-:Y:S01]  /*15ba0*/  IMAD.HI.U32 R43, R45, 0x7f000001, R42 ;  /* 0x7f0000012d2b7827 */ /* 0x000fe200078e002a */
[----:B------:R-:W-:Y:S01]  /*15bb0*/  ISETP.GE.U32.AND P1, PT, R51, 0x7f000001, PT ;  /* 0x7f0000013300780c */ /* 0x000fe20003f26070 */
[----:B------:R-:W-:Y:S01]  /*15bc0*/  ISETP.GE.U32.AND P0, PT, R62, 0x7f000001, PT ;  /* 0x7f0000013e00780c */ /* 0x000fe20003f06070 */
[----:B------:R-:W-:Y:S01]  /*15bd0*/  ISETP.GE.U32.AND P6, PT, R44, 0x7f000001, PT ;  /* 0x7f0000012c00780c */ /* 0x000fe20003fc6070 */
[----:B------:R-:W-:Y:S01]  /*15be0*/  ISETP.GE.U32.AND P5, PT, R47, 0x7f000001, PT ;  /* 0x7f0000012f00780c */ /* 0x000fe20003fa6070 */
[----:B------:R-:W-:Y:S01]  /*15bf0*/  @P2 IADD3 R36, PT, PT, R36, -0x7f000001, RZ ;  /* 0x80ffffff24242810 */ /* 0x000fe20007ffe0ff */
[----:B------:R-:W-:Y:S01]  /*15c00*/  ISETP.GE.U32.AND P4, PT, R43, 0x7f000001, PT ;  /* 0x7f0000012b00780c */ /* 0x000fe20003f86070 */
[----:B------:R-:W-:Y:S02]  /*15c10*/  ISETP.GE.U32.AND P2, PT, R40, 0x7f000001, PT ;  /* 0x7f0000012800780c */ /* 0x000fe40003f46070 */
[----:B------:R-:W-:-:S03]  /*15c20*/  IADD3 R41, PT, PT, R36, R65, RZ ;  /* 0x0000004124297210 */ /* 0x000fc60007ffe0ff */
[----:B------:R-:W-:Y:S02]  /*15c30*/  @P3 IADD3 R68, PT, PT, R68, -0x7f000001, RZ ;  /* 0x80ffffff44443810 */ /* 0x000fe40007ffe0ff */
[----:B------:R-:W-:Y:S02]  /*15c40*/  @P1 IADD3 R51, PT, PT, R51, -0x7f000001, RZ ;  /* 0x80ffffff33331810 */ /* 0x000fe40007ffe0ff */
[----:B------:R-:W-:Y:S02]  /*15c50*/  @P0 IADD3 R62, PT, PT, R62, -0x7f000001, RZ ;  /* 0x80ffffff3e3e0810 */ /* 0x000fe40007ffe0ff */
[----:B------:R-:W-:Y:S02]  /*15c60*/  @P6 IADD3 R44, PT, PT, R44, -0x7f000001, RZ ;  /* 0x80ffffff2c2c6810 */ /* 0x000fe40007ffe0ff */
[----:B------:R-:W-:Y:S02]  /*15c70*/  @P5 IADD3 R47, PT, PT, R47, -0x7f000001, RZ ;  /* 0x80ffffff2f2f5810 */ /* 0x000fe40007ffe0ff */
[----:B------:R-:W-:-:S02]  /*15c80*/  @P4 IADD3 R43, PT, PT, R43, -0x7f000001, RZ ;  /* 0x80ffffff2b2b4810 */ /* 0x000fc40007ffe0ff */
[----:B------:R-:W-:Y:S02]  /*15c90*/  @P2 IADD3 R40, PT, PT, R40, -0x7f000001, RZ ;  /* 0x80ffffff28282810 */ /* 0x000fe40007ffe0ff */
[----:B------:R-:W-:Y:S02]  /*15ca0*/  IADD3 R51, PT, PT, R51, R68, RZ ;  /* 0x0000004433337210 */ /* 0x000fe40007ffe0ff */
[----:B------:R-:W-:Y:S02]  /*15cb0*/  IADD3 R47, PT, PT, R47, R44, RZ ;  /* 0x0000002c2f2f7210 */ /* 0x000fe40007ffe0ff */
[----:B------:R-:W-:Y:S01]  /*15cc0*/  IADD3 R36, PT, PT, R62, UR9, RZ ;  /* 0x000000093e247c10 */ /* 0x000fe2000fffe0ff */
[----:B------:R-:W-:Y:S01]  /*15cd0*/  ISETP.GE.U32.AND P3, PT, R41, 0x7f000001, PT ;  /* 0x7f0000012900780c */ /* 0x000fe20003f66070 */
[----:B------:R-:W-:Y:S01]  /*15ce0*/  IADD3 R40, PT, PT, R40, R43, RZ ;  /* 0x0000002b28287210 */ /* 0x000fe20007ffe0ff */
[----:B------:R-:W-:Y:S01]  /*15cf0*/  ISETP.GE.U32.AND P1, PT, R51, 0x7f000001, PT ;  /* 0x7f0000013300780c */ /* 0x000fe20003f26070 */
[----:B------:R-:W-:Y:S01]  /*15d00*/  ISETP.GE.U32.AND P2, PT, R47, 0x7f000001, PT ;  /* 0x7f0000012f00780c */ /* 0x000fe20003f46070 */
[----:B------:R-:W-:Y:S01]  /*15d10*/  ISETP.GE.U32.AND P0, PT, R36, 0x7f000001, PT ;  /* 0x7f0000012400780c */ /* 0x000fe20003f06070 */
[----:B------:R-:W-:Y:S01]  /*15d20*/  UISETP.GE.U32.AND UP0, UPT, UR10, 0x7f000001, UPT ;  /* 0x7f0000010a00788c */ /* 0x000fe2000bf06070 */
[----:B------:R-:W-:Y:S01]  /*15d30*/  ISETP.GE.U32.AND P4, PT, R40, 0x7f000001, PT ;  /* 0x7f0000012800780c */ /* 0x000fe20003f86070 */
[----:B------:R-:W-:Y:S01]  /*15d40*/  UIADD3 UR6, UPT, UPT, UR10, -0x7f000001, URZ ;  /* 0x80ffffff0a067890 */ /* 0x000fe2000fffe0ff */
[----:B------:R-:W-:Y:S01]  /*15d50*/  UISETP.GE.U32.AND UP2, UPT, UR12, 0x7f000001, UPT ;  /* 0x7f0000010c00788c */ /* 0x000fe2000bf46070 */
[----:B------:R-:W-:-:S02]  /*15d60*/  UIADD3 UR8, UPT, UPT, UR12, -0x7f000001, URZ ;  /* 0x80ffffff0c087890 */ /* 0x000fc4000fffe0ff */
[----:B------:R-:W-:Y:S02]  /*15d70*/  USEL UR6, UR6, UR10, UP0 ;  /* 0x0000000a06067287 */ /* 0x000fe40008000000 */
[----:B------:R-:W-:Y:S01]  /*15d80*/  @P3 IADD3 R41, PT, PT, R41, -0x7f000001, RZ ;  /* 0x80ffffff29293810 */ /* 0x000fe20007ffe0ff */
[----:B------:R-:W-:Y:S01]  /*15d90*/  UISETP.GE.U32.AND UP1, UPT, UR11, 0x7f000001, UPT ;  /* 0x7f0000010b00788c */ /* 0x000fe2000bf26070 */
[----:B------:R-:W-:Y:S01]  /*15da0*/  UIADD3 UR7, UPT, UPT, UR11, -0x7f000001, URZ ;  /* 0x80ffffff0b077890 */ /* 0x000fe2000fffe0ff */
[----:B------:R-:W-:Y:S01]  /*15db0*/  USEL UR8, UR8, UR12, UP2 ;  /* 0x0000000c08087287 */ /* 0x000fe20009000000 */
[----:B------:R-:W-:Y:S02]  /*15dc0*/  @P1 IADD3 R51, PT, PT, R51, -0x7f000001, RZ ;  /* 0x80ffffff33331810 */ /* 0x000fe40007ffe0ff */
[----:B------:R-:W-:Y:S01]  /*15dd0*/  @P0 IADD3 R36, PT, PT, R36, -0x7f000001, RZ ;  /* 0x80ffffff24240810 */ /* 0x000fe20007ffe0ff */
[----:B------:R-:W-:Y:S01]  /*15de0*/  ISETP.GE.U32.AND P3, PT, R41, UR6, PT ;  /* 0x0000000629007c0c */ /* 0x000fe2000bf66070 */
[----:B------:R-:W-:Y:S01]  /*15df0*/  @P2 IADD3 R47, PT, PT, R47, -0x7f000001, RZ ;  /* 0x80ffffff2f2f2810 */ /* 0x000fe20007ffe0ff */
[----:B------:R-:W-:Y:S01]  /*15e00*/  USEL UR7, UR7, UR11, UP1 ;  /* 0x0000000b07077287 */ /* 0x000fe20008800000 */
[----:B------:R-:W-:Y:S01]  /*15e10*/  @P4 IADD3 R40, PT, PT, R40, -0x7f000001, RZ ;  /* 0x80ffffff28284810 */ /* 0x000fe20007ffe0ff */
[----:B------:R-:W-:-:S02]  /*15e20*/  ISETP.GE.U32.AND P2, PT, R51, UR8, PT ;  /* 0x0000000833007c0c */ /* 0x000fc4000bf46070 */
[----:B------:R-:W-:Y:S01]  /*15e30*/  ISETP.GE.U32.AND P0, PT, R47, R36, PT ;  /* 0x000000242f00720c */ /* 0x000fe20003f06070 */
[----:B------:R-:W-:Y:S01]  /*15e40*/  IADD3 R48, PT, PT, R41, -UR6, RZ ;  /* 0x8000000629307c10 */ /* 0x000fe2000fffe0ff */
[----:B------:R-:W-:Y:S01]  /*15e50*/  ISETP.GE.U32.AND P1, PT, R40, UR7, PT ;  /* 0x0000000728007c0c */ /* 0x000fe2000bf26070 */
[----:B------:R-:W-:Y:S02]  /*15e60*/  IADD3 R51, PT, PT, R51, -UR8, RZ ;  /* 0x8000000833337c10 */ /* 0x000fe4000fffe0ff */
[----:B------:R-:W-:Y:S02]  /*15e70*/  IADD3 R36, PT, PT, -R36, R47, RZ ;  /* 0x0000002f24247210 */ /* 0x000fe40007ffe1ff */
[----:B------:R-:W-:Y:S02]  /*15e80*/  @!P3 IADD3 R48, PT, PT, R48, 0x7f000001, RZ ;  /* 0x7f0000013030b810 */ /* 0x000fe40007ffe0ff */
[----:B------:R-:W-:Y:S02]  /*15e90*/  IADD3 R49, PT, PT, R40, -UR7, RZ ;  /* 0x8000000728317c10 */ /* 0x000fe4000fffe0ff */
[----:B------:R-:W-:Y:S01]  /*15ea0*/  @!P2 IADD3 R51, PT, PT, R51, 0x7f000001, RZ ;  /* 0x7f0000013333a810 */ /* 0x000fe20007ffe0ff */
[----:B--2---:R-:W-:Y:S01]  /*15eb0*/  IMAD.WIDE.U32 R42, R53, R48, RZ ;  /* 0x00000030352a7225 */ /* 0x004fe200078e00ff */
[----:B------:R-:W-:-:S02]  /*15ec0*/  @!P0 IADD3 R36, PT, PT, R36, 0x7f000001, RZ ;  /* 0x7f00000124248810 */ /* 0x000fc40007ffe0ff */
[----:B------:R-:W-:Y:S01]  /*15ed0*/  @!P1 IADD3 R49, PT, PT, R49, 0x7f000001, RZ ;  /* 0x7f00000131319810 */ /* 0x000fe20007ffe0ff */
[----:B------:R-:W-:Y:S02]  /*15ee0*/  IMAD R61, R42, 0x7effffff, RZ ;  /* 0x7effffff2a3d7824 */ /* 0x000fe400078e02ff */
[----:B---3--:R-:W-:-:S04]  /*15ef0*/  IMAD.WIDE.U32 R46, R56, R51, RZ ;  /* 0x00000033382e7225 */ /* 0x008fc800078e00ff */
[----:B------:R-:W-:-:S04]  /*15f00*/  IMAD.WIDE.U32 R40, R53, R36, RZ ;  /* 0x0000002435287225 */ /* 0x000fc800078e00ff */
[----:B------:R-:W-:-:S04]  /*15f10*/  IMAD.WIDE.U32 R44, R53, R49, RZ ;  /* 0x00000031352c7225 */ /* 0x000fc800078e00ff */
[----:B------:R-:W-:-:S04]  /*15f20*/  IMAD.HI.U32 R50, R61, 0x7f000001, R42 ;  /* 0x7f0000013d327827 */ /* 0x000fc800078e002a */
[----:B------:R-:W-:Y:S02]  /*15f30*/  IMAD R65, R46, 0x7effffff, RZ ;  /* 0x7effffff2e417824 */ /* 0x000fe400078e02ff */
[----:B------:R-:W-:Y:S02]  /*15f40*/  IMAD R61, R40, 0x7effffff, RZ ;  /* 0x7effffff283d7824 */ /* 0x000fe400078e02ff */
[----:B------:R-:W-:Y:S01]  /*15f50*/  IMAD.WIDE.U32 R42, R53, R51, RZ ;  /* 0x00000033352a7225 */ /* 0x000fe200078e00ff */
[----:B------:R-:W-:-:S03]  /*15f60*/  ISETP.GE.U32.AND P0, PT, R50, 0x7f000001, PT ;  /* 0x7f0000013200780c */ /* 0x000fc60003f06070 */
[----:B------:R-:W-:Y:S02]  /*15f70*/  IMAD R63, R44, 0x7effffff, RZ ;  /* 0x7effffff2c3f7824 */ /* 0x000fe400078e02ff */
[----:B------:R-:W-:-:S04]  /*15f80*/  IMAD.HI.U32 R60, R65, 0x7f000001, R46 ;  /* 0x7f000001413c7827 */ /* 0x000fc800078e002e */
[----:B------:R-:W-:-:S04]  /*15f90*/  IMAD.HI.U32 R61, R61, 0x7f000001, R40 ;  /* 0x7f0000013d3d7827 */ /* 0x000fc800078e0028 */
[----:B------:R-:W-:Y:S02]  /*15fa0*/  IMAD R47, R42, 0x7effffff, RZ ;  /* 0x7effffff2a2f7824 */ /* 0x000fe400078e02ff */
[----:B------:R-:W-:Y:S01]  /*15fb0*/  IMAD.WIDE.U32 R40, R56, R36, RZ ;  /* 0x0000002438287225 */ /* 0x000fe200078e00ff */
[----:B------:R-:W-:-:S03]  /*15fc0*/  ISETP.GE.U32.AND P1, PT, R60, 0x7f000001, PT ;  /* 0x7f0000013c00780c */ /* 0x000fc60003f26070 */
[----:B------:R-:W-:-:S04]  /*15fd0*/  IMAD.HI.U32 R52, R63, 0x7f000001, R44 ;  /* 0x7f0000013f347827 */ /* 0x000fc800078e002c */
[----:B------:R-:W-:Y:S01]  /*15fe0*/  IMAD.HI.U32 R46, R47, 0x7f000001, R42 ;  /* 0x7f0000012f2e7827 */ /* 0x000fe200078e002a */
[----:B------:R-:W-:-:S03]  /*15ff0*/  ISETP.GE.U32.AND P2, PT, R52, 0x7f000001, PT ;  /* 0x7f0000013400780c */ /* 0x000fc60003f46070 */
[----:B------:R-:W-:Y:S02]  /*16000*/  IMAD R47, R40, 0x7effffff, RZ ;  /* 0x7effffff282f7824 */ /* 0x000fe400078e02ff */
[----:B------:R-:W-:Y:S01]  /*16010*/  IMAD.WIDE.U32 R44, R56, R48, RZ ;  /* 0x00000030382c7225 */ /* 0x000fe200078e00ff */
[----:B------:R-:W-:-:S03]  /*16020*/  ISETP.GE.U32.AND P3, PT, R46, 0x7f000001, PT ;  /* 0x7f0000012e00780c */ /* 0x000fc60003f66070 */
[----:B------:R-:W-:Y:S01]  /*16030*/  IMAD.HI.U32 R63, R47, 0x7f000001, R40 ;  /* 0x7f0000012f3f7827 */ /* 0x000fe200078e0028 */
[----:B------:R-:W-:-:S03]  /*16040*/  ISETP.GE.U32.AND P4, PT, R61, 0x7f000001, PT ;  /* 0x7f0000013d00780c */ /* 0x000fc60003f86070 */
[----:B------:R-:W-:Y:S01]  /*16050*/  IMAD R53, R44, 0x7effffff, RZ ;  /* 0x7effffff2c357824 */ /* 0x000fe200078e02ff */
[----:B------:R-:W-:Y:S01]  /*16060*/  @P0 IADD3 R50, PT, PT, R50, -0x7f000001, RZ ;  /* 0x80ffffff32320810 */ /* 0x000fe20007ffe0ff */
[----:B------:R-:W-:Y:S01]  /*16070*/  IMAD.WIDE.U32 R42, R56, R49, RZ ;  /* 0x00000031382a7225 */ /* 0x000fe200078e00ff */
[----:B------:R-:W-:-:S03]  /*16080*/  ISETP.GE.U32.AND P0, PT, R63, 0x7f000001, PT ;  /* 0x7f0000013f00780c */ /* 0x000fc60003f06070 */
[----:B------:R-:W-:Y:S01]  /*16090*/  IMAD.HI.U32 R53, R53, 0x7f000001, R44 ;  /* 0x7f00000135357827 */ /* 0x000fe200078e002c */
[----:B------:R-:W-:-:S03]  /*160a0*/  @P1 IADD3 R60, PT, PT, R60, -0x7f000001, RZ ;  /* 0x80ffffff3c3c1810 */ /* 0x000fc60007ffe0ff */
[----:B----4-:R-:W-:Y:S01]  /*160b0*/  IMAD.WIDE.U32 R44, R57, R51, RZ ;  /* 0x00000033392c7225 */ /* 0x010fe200078e00ff */
[----:B------:R-:W-:-:S03]  /*160c0*/  ISETP.GE.U32.AND P1, PT, R50, 0x7f000001, PT ;  /* 0x7f0000013200780c */ /* 0x000fc60003f26070 */
[----:B------:R-:W-:Y:S02]  /*160d0*/  IMAD R41, R42, 0x7effffff, RZ ;  /* 0x7effffff2a297824 */ /* 0x000fe400078e02ff */
[----:B------:R-:W-:Y:S01]  /*160e0*/  IMAD R47, R44, 0x7effffff, RZ ;  /* 0x7effffff2c2f7824 */ /* 0x000fe200078e02ff */
[----:B------:R-:W-:Y:S01]  /*160f0*/  @P2 IADD3 R52, PT, PT, R52, -0x7f000001, RZ ;  /* 0x80ffffff34342810 */ /* 0x000fe20007ffe0ff */
[----:B------:R-:W-:Y:S01]  /*16100*/  IMAD.HI.U32 R65, R41, 0x7f000001, R42 ;  /* 0x7f00000129417827 */ /* 0x000fe200078e002a */
[----:B------:R-:W-:-:S03]  /*16110*/  @P3 IADD3 R46, PT, PT, R46, -0x7f000001, RZ ;  /* 0x80ffffff2e2e3810 */ /* 0x000fc60007ffe0ff */
[----:B------:R-:W-:-:S04]  /*16120*/  IMAD.WIDE.U32 R40, R60, 0x5fffffa, RZ ;  /* 0x05fffffa3c287825 */ /* 0x000fc800078e00ff */
[----:B------:R-:W-:Y:S02]  /*16130*/  IMAD R43, R60, 0x6, RZ ;  /* 0x000000063c2b7824 */ /* 0x000fe400078e02ff */
[----:B------:R-:W-:Y:S01]  /*16140*/  IMAD.HI.U32 R60, R47, 0x7f000001, R44 ;  /* 0x7f0000012f3c7827 */ /* 0x000fe200078e002c */
[----:B------:R-:W-:Y:S01]  /*16150*/  ISETP.GE.U32.AND P2, PT, R53, 0x7f000001, PT ;  /* 0x7f0000013500780c */ /* 0x000fe20003f46070 */
[----:B------:R-:W-:Y:S01]  /*16160*/  @P4 IADD3 R61, PT, PT, R61, -0x7f000001, RZ ;  /* 0x80ffffff3d3d4810 */ /* 0x000fe20007ffe0ff */
[----:B------:R-:W-:Y:S01]  /*16170*/  ISETP.GE.U32.AND P6, PT, R52, 0x7f000001, PT ;  /* 0x7f0000013400780c */ /* 0x000fe20003fc6070 */
[----:B------:R-:W-:Y:S01]  /*16180*/  ISETP.GE.U32.AND P5, PT, R65, 0x7f000001, PT ;  /* 0x7f0000014100780c */ /* 0x000fe20003fa6070 */
[----:B------:R-:W-:Y:S01]  /*16190*/  ISETP.GE.U32.AND P4, PT, R46, 0x7f000001, PT ;  /* 0x7f0000012e00780c */ /* 0x000fe20003f86070 */
[----:B------:R-:W-:Y:S01]  /*161a0*/  @P0 IADD3 R63, PT, PT, R63, -0x7f000001, RZ ;  /* 0x80ffffff3f3f0810 */ /* 0x000fe20007ffe0ff */
[----:B------:R-:W-:Y:S01]  /*161b0*/  ISETP.GE.U32.AND P0, PT, R60, 0x7f000001, PT ;  /* 0x7f0000013c00780c */ /* 0x000fe20003f06070 */
[----:B------:R-:W-:Y:S01]  /*161c0*/  IMAD.HI.U32 R56, R43, 0x7f000001, R40 ;  /* 0x7f0000012b387827 */ /* 0x000fe200078e0028 */
[----:B------:R-:W-:Y:S01]  /*161d0*/  @P1 IADD3 R50, PT, PT, R50, -0x7f000001, RZ ;  /* 0x80ffffff32321810 */ /* 0x000fe20007ffe0ff */
[----:B------:R-:W-:-:S02]  /*161e0*/  ISETP.GE.U32.AND P3, PT, R61, 0x7f000001, PT ;  /* 0x7f0000013d00780c */ /* 0x000fc40003f66070 */
[----:B------:R-:W-:Y:S01]  /*161f0*/  IMAD.WIDE.U32 R44, R57, R49, RZ ;  /* 0x00000031392c7225 */ /* 0x000fe200078e00ff */
[----:B------:R-:W-:Y:S01]  /*16200*/  ISETP.GE.U32.AND P1, PT, R56, 0x7f000001, PT ;  /* 0x7f0000013800780c */ /* 0x000fe20003f26070 */
[----:B------:R-:W-:Y:S02]  /*16210*/  IADD3 R50, PT, PT, R50, R63, RZ ;  /* 0x0000003f32327210 */ /* 0x000fe40007ffe0ff */
[----:B------:R-:W-:Y:S01]  /*16220*/  @P2 IADD3 R53, PT, PT, R53, -0x7f000001, RZ ;  /* 0x80ffffff35352810 */ /* 0x000fe20007ffe0ff */
[----:B------:R-:W-:Y:S01]  /*16230*/  IMAD R63, R44, 0x7effffff, RZ ;  /* 0x7effffff2c3f7824 */ /* 0x000fe200078e02ff */
[----:B------:R-:W-:Y:S02]  /*16240*/  @P6 IADD3 R52, PT, PT, R52, -0x7f000001, RZ ;  /* 0x80ffffff34346810 */ /* 0x000fe40007ffe0ff */
[----:B------:R-:W-:Y:S02]  /*16250*/  @P5 IADD3 R65, PT, PT, R65, -0x7f000001, RZ ;  /* 0x80ffffff41415810 */ /* 0x000fe40007ffe0ff */
[----:B------:R-:W-:Y:S01]  /*16260*/  @P4 IADD3 R46, PT, PT, R46, -0x7f000001, RZ ;  /* 0x80ffffff2e2e4810 */ /* 0x000fe20007ffe0ff */
[----:B------:R-:W-:Y:S01]  /*16270*/  IMAD.WIDE.U32 R40, R57, R36, RZ ;  /* 0x0000002439287225 */ /* 0x000fe200078e00ff */
[----:B------:R-:W-:-:S02]  /*16280*/  @P0 IADD3 R60, PT, PT, R60, -0x7f000001, RZ ;  /* 0x80ffffff3c3c0810 */ /* 0x000fc40007ffe0ff */
[----:B------:R-:W-:Y:S01]  /*16290*/  IADD3 R52, PT, PT, R52, R53, RZ ;  /* 0x0000003534347210 */ /* 0x000fe20007ffe0ff */
[----:B------:R-:W-:Y:S01]  /*162a0*/  IMAD.HI.U32 R63, R63, 0x7f000001, R44 ;  /* 0x7f0000013f3f7827 */ /* 0x000fe200078e002c */
[----:B------:R-:W-:-:S03]  /*162b0*/  IADD3 R53, PT, PT, R46, R65, RZ ;  /* 0x000000412e357210 */ /* 0x000fc60007ffe0ff */
[----:B------:R-:W-:Y:S01]  /*162c0*/  IMAD.WIDE.U32 R42, R57, R48, RZ ;  /* 0x00000030392a7225 */ /* 0x000fe200078e00ff */
[----:B------:R-:W-:-:S03]  /*162d0*/  @P3 IADD3 R61, PT, PT, R61, -0x7f000001, RZ ;  /* 0x80ffffff3d3d3810 */ /* 0x000fc60007ffe0ff */
[----:B------:R-:W-:Y:S01]  /*162e0*/  IMAD R57, R40, 0x7effffff, RZ ;  /* 0x7effffff28397824 */ /* 0x000fe200078e02ff */
[----:B------:R-:W-:Y:S01]  /*162f0*/  @P1 IADD3 R56, PT, PT, R56, -0x7f000001, RZ ;  /* 0x80ffffff38381810 */ /* 0x000fe20007ffe0ff */
[----:B------:R-:W-:Y:S01]  /*16300*/  IMAD.WIDE.U32 R46, R60, 0x5fffffa, RZ ;  /* 0x05fffffa3c2e7825 */ /* 0x000fe200078e00ff */
[----:B------:R-:W-:-:S03]  /*16310*/  ISETP.GE.U32.AND P0, PT, R63, 0x7f000001, PT ;  /* 0x7f0000013f00780c */ /* 0x000fc60003f06070 */
[----:B------:R-:W-:Y:S02]  /*16320*/  IMAD R65, R60, 0x6, RZ ;  /* 0x000000063c417824 */ /* 0x000fe400078e02ff */
[----:B------:R-:W-:Y:S01]  /*16330*/  IMAD.HI.U32 R57, R57, 0x7f000001, R40 ;  /* 0x7f00000139397827 */ /* 0x000fe200078e0028 */
[----:B------:R-:W-:-:S03]  /*16340*/  IADD3 R56, PT, PT, R61, R56, RZ ;  /* 0x000000383d387210 */ /* 0x000fc60007ffe0ff */
[----:B------:R-:W-:-:S04]  /*16350*/  IMAD.WIDE.U32 R40, R58, R48, RZ ;  /* 0x000000303a287225 */ /* 0x000fc800078e00ff */
[----:B------:R-:W-:Y:S01]  /*16360*/  IMAD.HI.U32 R65, R65, 0x7f000001, R46 ;  /* 0x7f00000141417827 */ /* 0x000fe200078e002e */
[----:B------:R-:W-:-:S03]  /*16370*/  ISETP.GE.U32.AND P4, PT, R57, 0x7f000001, PT ;  /* 0x7f0000013900780c */ /* 0x000fc60003f86070 */
[----:B------:R-:W-:Y:S02]  /*16380*/  IMAD R61, R42, 0x7effffff, RZ ;  /* 0x7effffff2a3d7824 */ /* 0x000fe400078e02ff */
[----:B------:R-:W-:Y:S02]  /*16390*/  IMAD R47, R40, 0x7effffff, RZ ;  /* 0x7effffff282f7824 */ /* 0x000fe400078e02ff */
[----:B------:R-:W-:Y:S01]  /*163a0*/  IMAD.HI.U32 R60, R61, 0x7f000001, R42 ;  /* 0x7f0000013d3c7827 */ /* 0x000fe200078e002a */
[----:B------:R-:W-:-:S03]  /*163b0*/  @P0 IADD3 R63, PT, PT, R63, -0x7f000001, RZ ;  /* 0x80ffffff3f3f0810 */ /* 0x000fc60007ffe0ff */
[----:B------:R-:W-:-:S04]  /*163c0*/  IMAD.WIDE.U32 R44, R58, R51, RZ ;  /* 0x000000333a2c7225 */ /* 0x000fc800078e00ff */
[----:B------:R-:W-:-:S04]  /*163d0*/  IMAD.HI.U32 R46, R47, 0x7f000001, R40 ;  /* 0x7f0000012f2e7827 */ /* 0x000fc800078e0028 */
[----:B------:R-:W-:Y:S01]  /*163e0*/  IMAD.WIDE.U32 R42, R58, R49, RZ ;  /* 0x000000313a2a7225 */ /* 0x000fe200078e00ff */
[----:B------:R-:W-:Y:S01]  /*163f0*/  ISETP.GE.U32.AND P5, PT, R60, 0x7f000001, PT ;  /* 0x7f0000013c00780c */ /* 0x000fe20003fa6070 */
[----:B------:R-:W-:Y:S02]  /*16400*/  ISETP.GE.U32.AND P1, PT, R46, 0x7f000001, PT ;  /* 0x7f0000012e00780c */ /* 0x000fe40003f26070 */
[----:B------:R-:W-:Y:S01]  /*16410*/  IMAD R51, R44, 0x7effffff, RZ ;  /* 0x7effffff2c337824 */ /* 0x000fe200078e02ff */
[----:B------:R-:W-:Y:S01]  /*16420*/  ISETP.GE.U32.AND P2, PT, R52, 0x7f000001, PT ;  /* 0x7f0000013400780c */ /* 0x000fe20003f46070 */
[----:B------:R-:W-:Y:S01]  /*16430*/  IMAD R49, R42, 0x7effffff, RZ ;  /* 0x7effffff2a317824 */ /* 0x000fe200078e02ff */
[----:B------:R-:W-:Y:S01]  /*16440*/  ISETP.GE.U32.AND P3, PT, R53, 0x7f000001, PT ;  /* 0x7f0000013500780c */ /* 0x000fe20003f66070 */
[----:B------:R-:W-:-:S04]  /*16450*/  IMAD.HI.U32 R44, R51, 0x7f000001, R44 ;  /* 0x7f000001332c7827 */ /* 0x000fc800078e002c */
[----:B------:R-:W-:Y:S01]  /*16460*/  IMAD.WIDE.U32 R40, R63, 0x5fffffa, RZ ;  /* 0x05fffffa3f287825 */ /* 0x000fe200078e00ff */
[----:B------:R-:W-:-:S03]  /*16470*/  @P4 IADD3 R57, PT, PT, R57, -0x7f000001, RZ ;  /* 0x80ffffff39394810 */ /* 0x000fc60007ffe0ff */
[----:B------:R-:W-:Y:S01]  /*16480*/  IMAD.HI.U32 R62, R49, 0x7f000001, R42 ;  /* 0x7f000001313e7827 */ /* 0x000fe200078e002a */
[----:B------:R-:W-:-:S03]  /*16490*/  ISETP.GE.U32.AND P4, PT, R44, 0x7f000001, PT ;  /* 0x7f0000012c00780c */ /* 0x000fc60003f86070 */
[----:B------:R-:W-:Y:S01]  /*164a0*/  IMAD R45, R63, 0x6, RZ ;  /* 0x000000063f2d7824 */ /* 0x000fe200078e02ff */
[----:B------:R-:W-:Y:S01]  /*164b0*/  ISETP.GE.U32.AND P0, PT, R62, 0x7f000001, PT ;  /* 0x7f0000013e00780c */ /* 0x000fe20003f06070 */
[----:B------:R-:W-:-:S04]  /*164c0*/  IMAD.WIDE.U32 R42, R58, R36, RZ ;  /* 0x000000243a2a7225 */ /* 0x000fc800078e00ff */
[----:B------:R-:W-:Y:S01]  /*164d0*/  IMAD.HI.U32 R61, R45, 0x7f000001, R40 ;  /* 0x7f0000012d3d7827 */ /* 0x000fe200078e0028 */
[----:B------:R-:W-:Y:S02]  /*164e0*/  @P5 IADD3 R60, PT, PT, R60, -0x7f000001, RZ ;  /* 0x80ffffff3c3c5810 */ /* 0x000fe40007ffe0ff */
[----:B------:R-:W-:Y:S02]  /*164f0*/  @P1 IADD3 R46, PT, PT, R46, -0x7f000001, RZ ;  /* 0x80ffffff2e2e1810 */ /* 0x000fe40007ffe0ff */
[----:B------:R-:W-:Y:S02]  /*16500*/  @P2 IADD3 R52, PT, PT, R52, -0x7f000001, RZ ;  /* 0x80ffffff34342810 */ /* 0x000fe40007ffe0ff */
[----:B------:R-:W-:Y:S01]  /*16510*/  @P3 IADD3 R53, PT, PT, R53, -0x7f000001, RZ ;  /* 0x80ffffff35353810 */ /* 0x000fe20007ffe0ff */
[----:B------:R-:W-:Y:S01]  /*16520*/  ISETP.GE.U32.AND P5, PT, R61, 0x7f000001, PT ;  /* 0x7f0000013d00780c */ /* 0x000fe20003fa6070 */
[----:B------:R-:W-:Y:S01]  /*16530*/  ISETP.GE.U32.AND P1, PT, R56, 0x7f000001, PT ;  /* 0x7f0000013800780c */ /* 0x000fe20003f26070 */
[----:B------:R-:W-:Y:S01]  /*16540*/  IMAD R41, R42, 0x7effffff, RZ ;  /* 0x7effffff2a297824 */ /* 0x000fe200078e02ff */
[----:B------:R-:W-:Y:S01]  /*16550*/  ISETP.GE.U32.AND P3, PT, R65, 0x7f000001, PT ;  /* 0x7f0000014100780c */ /* 0x000fe20003f66070 */
[----:B------:R-:W-:-:S02]  /*16560*/  ISETP.GE.U32.AND P2, PT, R50, 0x7f000001, PT ;  /* 0x7f0000013200780c */ /* 0x000fc40003f46070 */
[----:B------:R-:W-:Y:S01]  /*16570*/  IMAD.HI.U32 R48, R41, 0x7f000001, R42 ;  /* 0x7f00000129307827 */ /* 0x000fe200078e002a */
[----:B------:R-:W-:Y:S02]  /*16580*/  @P4 IADD3 R44, PT, PT, R44, -0x7f000001, RZ ;  /* 0x80ffffff2c2c4810 */ /* 0x000fe40007ffe0ff */
[----:B------:R-:W-:Y:S02]  /*16590*/  @P0 IADD3 R62, PT, PT, R62, -0x7f000001, RZ ;  /* 0x80ffffff3e3e0810 */ /* 0x000fe40007ffe0ff */
[----:B------:R-:W-:Y:S01]  /*165a0*/  ISETP.GE.U32.AND P0, PT, R48, 0x7f000001, PT ;  /* 0x7f0000013000780c */ /* 0x000fe20003f06070 */
[----:B------:R-:W-:Y:S01]  /*165b0*/  IMAD.WIDE.U32 R40, R46, 0x5fffffa, RZ ;  /* 0x05fffffa2e287825 */ /* 0x000fe200078e00ff */
[----:B------:R-:W-:Y:S02]  /*165c0*/  @P5 IADD3 R61, PT, PT, R61, -0x7f000001, RZ ;  /* 0x80ffffff3d3d5810 */ /* 0x000fe40007ffe0ff */
[----:B------:R-:W-:Y:S01]  /*165d0*/  @P1 IADD3 R56, PT, PT, R56, -0x7f000001, RZ ;  /* 0x80ffffff38381810 */ /* 0x000fe20007ffe0ff */
[----:B------:R-:W-:Y:S01]  /*165e0*/  IMAD R51, R44, 0x6, RZ ;  /* 0x000000062c337824 */ /* 0x000fe200078e02ff */
[----:B------:R-:W-:Y:S01]  /*165f0*/  @P3 IADD3 R65, PT, PT, R65, -0x7f000001, RZ ;  /* 0x80ffffff41413810 */ /* 0x000fe20007ffe0ff */
[----:B------:R-:W-:Y:S01]  /*16600*/  IMAD.WIDE.U32 R42, R62, 0x5fffffa, RZ ;  /* 0x05fffffa3e2a7825 */ /* 0x000fe200078e00ff */
[----:B------:R-:W-:-:S03]  /*16610*/  @P2 IADD3 R50, PT, PT, R50, -0x7f000001, RZ ;  /* 0x80ffffff32322810 */ /* 0x000fc60007ffe0ff */
[----:B------:R-:W-:-:S04]  /*16620*/  IMAD.WIDE.U32 R44, R44, 0x5fffffa, RZ ;  /* 0x05fffffa2c2c7825 */ /* 0x000fc800078e00ff */
[----:B------:R-:W-:Y:S02]  /*16630*/  IMAD R47, R46, 0x6, RZ ;  /* 0x000000062e2f7824 */ /* 0x000fe400078e02ff */
[----:B------:R-:W-:Y:S01]  /*16640*/  IMAD R49, R62, 0x6, RZ ;  /* 0x000000063e317824 */ /* 0x000fe200078e02ff */
[----:B------:R-:W-:Y:S01]  /*16650*/  IADD3 R56, PT, PT, R56, R61, RZ ;  /* 0x0000003d38387210 */ /* 0x000fe20007ffe0ff */
[----:B------:R-:W-:Y:S01]  /*16660*/  IMAD.HI.U32 R41, R47, 0x7f000001, R40 ;  /* 0x7f0000012f297827 */ /* 0x000fe200078e0028 */
[----:B------:R-:W-:Y:S02]  /*16670*/  IADD3 R52, PT, PT, R52, R57, RZ ;  /* 0x0000003934347210 */ /* 0x000fe40007ffe0ff */
[----:B------:R-:W-:Y:S02]  /*16680*/  IADD3 R53, PT, PT, R53, R60, RZ ;  /* 0x0000003c35357210 */ /* 0x000fe40007ffe0ff */
[----:B------:R-:W-:Y:S01]  /*16690*/  IADD3 R50, PT, PT, R50, R65, RZ ;  /* 0x0000004132327210 */ /* 0x000fe20007ffe0ff */
[----:B------:R-:W-:-:S04]  /*166a0*/  IMAD.HI.U32 R43, R49, 0x7f000001, R42 ;  /* 0x7f000001312b7827 */ /* 0x000fc800078e002a */
[----:B------:R-:W-:Y:S01]  /*166b0*/  IMAD.HI.U32 R45, R51, 0x7f000001, R44 ;  /* 0x7f000001332d7827 */ /* 0x000fe200078e002c */
[----:B------:R-:W-:Y:S01]  /*166c0*/  @P0 IADD3 R48, PT, PT, R48, -0x7f000001, RZ ;  /* 0x80ffffff30300810 */ /* 0x000fe20007ffe0ff */
[----:B------:R-:W-:Y:S01]  /*166d0*/  ISETP.GE.U32.AND P4, PT, R41, 0x7f000001, PT ;  /* 0x7f0000012900780c */ /* 0x000fe20003f86070 */
[----:B------:R-:W-:Y:S01]  /*166e0*/  ISETP.GE.U32.AND P2, PT, R56, 0x7f000001, PT ;  /* 0x7f0000013800780c */ /* 0x000fe20003f46070 */
[----:B------:R-:W-:Y:S01]  /*166f0*/  ISETP.GE.U32.AND P5, PT, R43, 0x7f000001, PT ;  /* 0x7f0000012b00780c */ /* 0x000fe20003fa6070 */
[----:B------:R-:W-:Y:S01]  /*16700*/  ISETP.GE.U32.AND P6, PT, R45, 0x7f000001, PT ;  /* 0x7f0000012d00780c */ /* 0x000fe20003fc6070 */
[----:B------:R-:W-:Y:S01]  /*16710*/  ISETP.GE.U32.AND P3, PT, R50, 0x7f000001, PT ;  /* 0x7f0000013200780c */ /* 0x000fe20003f66070 */
[----:B------:R-:W-:Y:S01]  /*16720*/  ISETP.GE.U32.AND P0, PT, R52, 0x7f000001, PT ;  /* 0x7f0000013400780c */ /* 0x000fe20003f06070 */
[----:B------:R-:W-:-:S07]  /*16730*/  ISETP.GE.U32.AND P1, PT, R53, 0x7f000001, PT ;  /* 0x7f0000013500780c */ /* 0x000fce0003f26070 */
        /* <DEDUP_REMOVED lines=9> */
[----:B------:R-:W-:Y:S02]  /*167d0*/  IADD3 R41, PT, PT, R52, R45, RZ ;  /* 0x0000002d34297210 */ /* 0x000fe40007ffe0ff */
[----:B------:R-:W-:Y:S01]  /*167e0*/  IADD3 R48, PT, PT, R53, R48, RZ ;  /* 0x0000003035307210 */ /* 0x000fe20007ffe0ff */
[----:B------:R-:W-:Y:S01]  /*167f0*/  ISETP.GE.U32.AND P1, PT, R36, 0x7f000001, PT ;  /* 0x7f0000012400780c */ /* 0x000fe20003f26070 */
[----:B------:R-:W-:Y:S01]  /*16800*/  ISETP.GE.U32.AND P2, PT, R44, 0x7f000001, PT ;  /* 0x7f0000012c00780c */ /* 0x000fe20003f46070 */
[----:B------:R-:W-:-:S02]  /*16810*/  ISETP.GE.U32.AND P3, PT, R41, 0x7f000001, PT ;  /* 0x7f0000012900780c */ /* 0x000fc40003f66070 */
[----:B------:R-:W-:-:S09]  /*16820*/  ISETP.GE.U32.AND P0, PT, R48, 0x7f000001, PT ;  /* 0x7f0000013000780c */ /* 0x000fd20003f06070 */
[----:B------:R-:W-:Y:S02]  /*16830*/  @P1 IADD3 R36, PT, PT, R36, -0x7f000001, RZ ;  /* 0x80ffffff24241810 */ /* 0x000fe40007ffe0ff */
[----:B------:R-:W-:Y:S02]  /*16840*/  @P2 IADD3 R44, PT, PT, R44, -0x7f000001, RZ ;  /* 0x80ffffff2c2c2810 */ /* 0x000fe40007ffe0ff */
[----:B------:R-:W-:Y:S02]  /*16850*/  @P3 IADD3 R41, PT, PT, R41, -0x7f000001, RZ ;  /* 0x80ffffff29293810 */ /* 0x000fe40007ffe0ff */
[----:B------:R-:W-:Y:S02]  /*16860*/  @P0 IADD3 R48, PT, PT, R48, -0x7f000001, RZ ;  /* 0x80ffffff30300810 */ /* 0x000fe40007ffe0ff */
[----:B------:R-:W-:Y:S02]  /*16870*/  IADD3 R36, PT, PT, R36, R39, RZ ;  /* 0x0000002724247210 */ /* 0x000fe40007ffe0ff */
[----:B------:R-:W-:-:S02]  /*16880*/  IADD3 R44, PT, PT, R44, R59, RZ ;  /* 0x0000003b2c2c7210 */ /* 0x000fc40007ffe0ff */
[----:B------:R-:W-:Y:S02]  /*16890*/  IADD3 R46, PT, PT, R41, R38, RZ ;  /* 0x00000026292e7210 */ /* 0x000fe40007ffe0ff */
[----:B------:R-:W-:Y:S01]  /*168a0*/  IADD3 R48, PT, PT, R48, R37, RZ ;  /* 0x0000002530307210 */ /* 0x000fe20007ffe0ff */
[----:B------:R-:W-:Y:S01]  /*168b0*/  ISETP.GE.U32.AND P0, PT, R36, 0x7f000001, PT ;  /* 0x7f0000012400780c */ /* 0x000fe20003f06070 */
[----:B------:R-:W-:Y:S01]  /*168c0*/  ISETP.GE.U32.AND P1, PT, R44, 0x7f000001, PT ;  /* 0x7f0000012c00780c */ /* 0x000fe20003f26070 */
[----:B------:R-:W-:Y:S02]  /*168d0*/  ISETP.GE.U32.AND P2, PT, R46, 0x7f000001, PT ;  /* 0x7f0000012e00780c */ /* 0x000fe40003f46070 */
        /* <DEDUP_REMOVED lines=8> */
[----:B0-----:R-:W-:Y:S01]  /*16960*/  @P0 IADD3 R36, PT, PT, R36, -0x7f000001, RZ ;  /* 0x80ffffff24240810 */ /* 0x001fe20007ffe0ff */
[----:B------:R-:W-:Y:S04]  /*16970*/  STL [R1+0x114], R44 ;  /* 0x0001142c01007387 */ /* 0x000fe80000100800 */
[----:B------:R0:W-:Y:S04]  /*16980*/  STL [R1+0x110], R36 ;  /* 0x0001102401007387 */ /* 0x0001e80000100800 */
[----:B------:R1:W-:Y:S04]  /*16990*/  STL [R1+0x118], R46 ;  /* 0x0001182e01007387 */ /* 0x0003e80000100800 */
[----:B------:R2:W-:Y:S04]  /*169a0*/  STL [R1+0x11c], R48 ;  /* 0x00011c3001007387 */ /* 0x0005e80000100800 */
[----:B------:R-:W3:Y:S04]  /*169b0*/  LD.E R42, desc[UR14][R54.64+0x70] ;  /* 0x0000700e362a7980 */ /* 0x000ee8000c101900 */
[----:B------:R-:W4:Y:S04]  /*169c0*/  LD.E R43, desc[UR14][R54.64+0x74] ;  /* 0x0000740e362b7980 */ /* 0x000f28000c101900 */
[----:B------:R-:W4:Y:S04]  /*169d0*/  LD.E R40, desc[UR14][R54.64+0x78] ;  /* 0x0000780e36287980 */ /* 0x000f28000c101900 */
[----:B------:R-:W4:Y:S01]  /*169e0*/  LD.E R39, desc[UR14][R54.64+0x7c] ;  /* 0x00007c0e36277980 */ /* 0x000f22000c101900 */
[----:B------:R-:W-:-:S03]  /*169f0*/  IADD3 R41, PT, PT, R5, UR10, RZ ;  /* 0x0000000a05297c10 */ /* 0x000fc6000fffe0ff */
[----:B------:R-:W4:Y:S04]  /*16a00*/  LDL R38, [R1+0x110] ;  /* 0x0001100001267983 */ /* 0x000f280000100800 */
[----:B------:R-:W4:Y:S04]  /*16a10*/  LDL R37, [R1+0x114] ;  /* 0x0001140001257983 */ /* 0x000f280000100800 */
[----:B0-----:R-:W4:Y:S04]  /*16a20*/  LDL R36, [R1+0x118] ;  /* 0x0001180001247983 */ /* 0x001f280000100800 */
[----:B------:R-:W4:Y:S01]  /*16a30*/  LDL R5, [R1+0x11c] ;  /* 0x00011c0001057983 */ /* 0x000f220000100800 */
[----:B------:R-:W-:Y:S01]  /*16a40*/  ISETP.GE.U32.AND P1, PT, R41, 0x7f000001, PT ;  /* 0x7f0000012900780c */ /* 0x000fe20003f26070 */
[----:B------:R-:W-:-:S02]  /*16a50*/  IADD3 R4, PT, PT, R4, UR9, RZ ;  /* 0x0000000904047c10 */ /* 0x000fc4000fffe0ff */
[----:B------:R-:W-:Y:S01]  /*16a60*/  IADD3 R9, PT, PT, R9, UR12, RZ ;  /* 0x0000000c09097c10 */ /* 0x000fe2000fffe0ff */
[----:B------:R-:W4:Y:S01]  /*16a70*/  LDL.64 R44, [R1+0x100] ;  /* 0x00010000012c7983 */ /* 0x000f220000100a00 */
[----:B------:R-:W-:Y:S01]  /*16a80*/  IADD3 R6, PT, PT, R6, UR11, RZ ;  /* 0x0000000b06067c10 */ /* 0x000fe2000fffe0ff */
[----:B------:R-:W-:Y:S02]  /*16a90*/  ISETP.GE.U32.AND P0, PT, R4, 0x7f000001, PT ;  /* 0x7f0000010400780c */ /* 0x000fe40003f06070 */
[----:B------:R-:W-:Y:S02]  /*16aa0*/  ISETP.GE.U32.AND P3, PT, R9, 0x7f000001, PT ;  /* 0x7f0000010900780c */ /* 0x000fe40003f66070 */
[----:B------:R-:W-:-:S03]  /*16ab0*/  ISETP.GE.U32.AND P2, PT, R6, 0x7f000001, PT ;  /* 0x7f0000010600780c */ /* 0x000fc60003f46070 */
[----:B------:R-:W-:-:S04]  /*16ac0*/  @P1 IADD3 R41, PT, PT, R41, -0x7f000001, RZ ;  /* 0x80ffffff29291810 */ /* 0x000fc80007ffe0ff */
[----:B------:R-:W-:Y:S02]  /*16ad0*/  IADD3 R10, PT, PT, R10, R41, RZ ;  /* 0x000000290a0a7210 */ /* 0x000fe40007ffe0ff */
[----:B------:R-:W-:Y:S02]  /*16ae0*/  @P0 IADD3 R4, PT, PT, R4, -0x7f000001, RZ ;  /* 0x80ffffff04040810 */ /* 0x000fe40007ffe0ff */
[----:B------:R-:W-:Y:S01]  /*16af0*/  @P3 IADD3 R9, PT, PT, R9, -0x7f000001, RZ ;  /* 0x80ffffff09093810 */ /* 0x000fe20007ffe0ff */
[----:B------:R-:W-:Y:S01]  /*16b00*/  ISETP.GE.U32.AND P1, PT, R10, 0x7f000001, PT ;  /* 0x7f0000010a00780c */ /* 0x000fe20003f26070 */
[----:B------:R-:W-:Y:S02]  /*16b10*/  IADD3 R7, PT, PT, R7, R4, RZ ;  /* 0x0000000407077210 */ /* 0x000fe40007ffe0ff */
[----:B------:R-:W-:Y:S02]  /*16b20*/  IADD3 R12, PT, PT, R12, R9, RZ ;  /* 0x000000090c0c7210 */ /* 0x000fe40007ffe0ff */
[----:B------:R-:W-:Y:S01]  /*16b30*/  @P2 IADD3 R6, PT, PT, R6, -0x7f000001, RZ ;  /* 0x80ffffff06062810 */ /* 0x000fe20007ffe0ff */
[----:B------:R-:W-:-:S02]  /*16b40*/  ISETP.GE.U32.AND P0, PT, R7, 0x7f000001, PT ;  /* 0x7f0000010700780c */ /* 0x000fc40003f06070 */
[----:B------:R-:W-:Y:S01]  /*16b50*/  ISETP.GE.U32.AND P3, PT, R12, 0x7f000001, PT ;  /* 0x7f0000010c00780c */ /* 0x000fe20003f66070 */
[----:B------:R-:W-:-:S04]  /*16b60*/  IADD3 R11, PT, PT, R11, R6, RZ ;  /* 0x000000060b0b7210 */ /* 0x000fc80007ffe0ff */
[----:B------:R-:W-:Y:S01]  /*16b70*/  @P1 IADD3 R10, PT, PT, R10, -0x7f000001, RZ ;  /* 0x80ffffff0a0a1810 */ /* 0x000fe20007ffe0ff */
[----:B------:R-:W-:-:S03]  /*16b80*/  ISETP.GE.U32.AND P2, PT, R11, 0x7f000001, PT ;  /* 0x7f0000010b00780c */ /* 0x000fc60003f46070 */
        /* <DEDUP_REMOVED lines=11> */
[----:B------:R-:W-:-:S04]  /*16c40*/  ISETP.GE.U32.AND P2, PT, R11, 0x7f000001, PT ;  /* 0x7f0000010b00780c */ /* 0x000fc80003f46070 */
[-C--:B------:R-:W-:Y:S01]  /*16c50*/  ISETP.GE.U32.AND P1, PT, R17, R10.reuse, PT ;  /* 0x0000000a1100720c */ /* 0x080fe20003f26070 */
[----:B------:R-:W-:Y:S02]  /*16c60*/  @P0 IADD3 R7, PT, PT, R7, -0x7f000001, RZ ;  /* 0x80ffffff07070810 */ /* 0x000fe40007ffe0ff */
[----:B------:R-:W-:Y:S02]  /*16c70*/  @P3 IADD3 R12, PT, PT, R12, -0x7f000001, RZ ;  /* 0x80ffffff0c0c3810 */ /* 0x000fe40007ffe0ff */
[----:B------:R-:W-:Y:S01]  /*16c80*/  IADD3 R9, PT, PT, R17, -R10, RZ ;  /* 0x8000000a11097210 */ /* 0x000fe20007ffe0ff */
[----:B------:R-:W-:Y:S02]  /*16c90*/  ISETP.GE.U32.AND P0, PT, R16, R7, PT ;  /* 0x000000071000720c */ /* 0x000fe40003f06070 */
[----:B------:R-:W-:Y:S01]  /*16ca0*/  ISETP.GE.U32.AND P3, PT, R19, R12, PT ;  /* 0x0000000c1300720c */ /* 0x000fe20003f66070 */
[----:B------:R-:W-:-:S04]  /*16cb0*/  @P2 IADD3 R11, PT, PT, R11, -0x7f000001, RZ ;  /* 0x80ffffff0b0b2810 */ /* 0x000fc80007ffe0ff */
[----:B------:R-:W-:Y:S01]  /*16cc0*/  @!P1 IADD3 R9, PT, PT, R9, 0x7f000001, RZ ;  /* 0x7f00000109099810 */ /* 0x000fe20007ffe0ff */
[CC--:B------:R-:W-:Y:S01]  /*16cd0*/  ISETP.GE.U32.AND P2, PT, R18.reuse, R11.reuse, PT ;  /* 0x0000000b1200720c */ /* 0x0c0fe20003f46070 */
[----:B------:R-:W-:Y:S02]  /*16ce0*/  IADD3 R13, PT, PT, R18, -R11, RZ ;  /* 0x8000000b120d7210 */ /* 0x000fe40007ffe0ff */
[----:B------:R-:W-:Y:S02]  /*16cf0*/  IADD3 R11, PT, PT, R16, -R7, RZ ;  /* 0x80000007100b7210 */ /* 0x000fe40007ffe0ff */
[----:B------:R-:W-:Y:S01]  /*16d00*/  IADD3 R15, PT, PT, R19, -R12, RZ ;  /* 0x8000000c130f7210 */ /* 0x000fe20007ffe0ff */
[----:B------:R-:W-:Y:S01]  /*16d10*/  IMAD.WIDE.U32 R6, R9, R2, RZ ;  /* 0x0000000209067225 */ /* 0x000fe200078e00ff */
[----:B------:R-:W-:-:S03]  /*16d20*/  @!P0 IADD3 R11, PT, PT, R11, 0x7f000001, RZ ;  /* 0x7f0000010b0b8810 */ /* 0x000fc60007ffe0ff */
[----:B------:R-:W-:Y:S01]  /*16d30*/  IMAD R41, R6, 0x7effffff, RZ ;  /* 0x7effffff06297824 */ /* 0x000fe200078e02ff */
[----:B------:R-:W-:-:S03]  /*16d40*/  @!P3 IADD3 R15, PT, PT, R15, 0x7f000001, RZ ;  /* 0x7f0000010f0fb810 */ /* 0x000fc60007ffe0ff */
[----:B-1----:R-:W-:Y:S01]  /*16d50*/  IMAD.HI.U32 R46, R41, 0x7f000001, R6 ;  /* 0x7f000001292e7827 */ /* 0x002fe200078e0006 */
[----:B------:R-:W-:-:S03]  /*16d60*/  @!P2 IADD3 R13, PT, PT, R13, 0x7f000001, RZ ;  /* 0x7f0000010d0da810 */ /* 0x000fc60007ffe0ff */
[----:B------:R-:W-:-:S04]  /*16d70*/  IMAD.WIDE.U32 R6, R11, R2, RZ ;  /* 0x000000020b067225 */ /* 0x000fc800078e00ff */
[----:B------:R-:W-:-:S04]  /*16d80*/  IMAD.WIDE.U32 R10, R15, R2, RZ ;  /* 0x000000020f0a7225 */ /* 0x000fc800078e00ff */
[----:B------:R-:W-:Y:S02]  /*16d90*/  IMAD R41, R10, 0x7effffff, RZ ;  /* 0x7effffff0a297824 */ /* 0x000fe400078e02ff */
[----:B------:R-:W-:Y:S01]  /*16da0*/  IMAD.WIDE.U32 R8, R13, R2, RZ ;  /* 0x000000020d087225 */ /* 0x000fe200078e00ff */
[----:B------:R-:W-:-:S03]  /*16db0*/  ISETP.GE.U32.AND P1, PT, R46, 0x7f000001, PT ;  /* 0x7f0000012e00780c */ /* 0x000fc60003f26070 */
[----:B------:R-:W-:-:S04]  /*16dc0*/  IMAD.HI.U32 R50, R41, 0x7f000001, R10 ;  /* 0x7f00000129327827 */ /* 0x000fc800078e000a */
[----:B------:R-:W-:Y:S02]  /*16dd0*/  IMAD R15, R8, 0x7effffff, RZ ;  /* 0x7effffff080f7824 */ /* 0x000fe400078e02ff */
[----:B------:R-:W-:Y:S01]  /*16de0*/  IMAD R13, R6, 0x7effffff, RZ ;  /* 0x7effffff060d7824 */ /* 0x000fe200078e02ff */
[----:B------:R-:W-:Y:S01]  /*16df0*/  ISETP.GE.U32.AND P3, PT, R50, 0x7f000001, PT ;  /* 0x7f0000013200780c */ /* 0x000fe20003f66070 */
[----:B--2---:R-:W-:-:S04]  /*16e00*/  IMAD.HI.U32 R48, R15, 0x7f000001, R8 ;  /* 0x7f0000010f307827 */ /* 0x004fc800078e0008 */
[----:B------:R-:W-:Y:S01]  /*16e10*/  IMAD.HI.U32 R14, R13, 0x7f000001, R6 ;  /* 0x7f0000010d0e7827 */ /* 0x000fe200078e0006 */
[----:B------:R-:W-:Y:S01]  /*16e20*/  ISETP.GE.U32.AND P2, PT, R48, 0x7f000001, PT ;  /* 0x7f0000013000780c */ /* 0x000fe20003f46070 */
[----:B------:R-:W-:-:S03]  /*16e30*/  @P1 IADD3 R46, PT, PT, R46, -0x7f000001, RZ ;  /* 0x80ffffff2e2e1810 */ /* 0x000fc60007ffe0ff */
[----:B------:R-:W-:-:S03]  /*16e40*/  ISETP.GE.U32.AND P0, PT, R14, 0x7f000001, PT ;  /* 0x7f0000010e00780c */ /* 0x000fc60003f06070 */
[----:B------:R-:W-:-:S06]  /*16e50*/  @P3 IADD3 R50, PT, PT, R50, -0x7f000001, RZ ;  /* 0x80ffffff32323810 */ /* 0x000fcc0007ffe0ff */
[----:B------:R-:W-:-:S04]  /*16e60*/  @P2 IADD3 R48, PT, PT, R48, -0x7f000001, RZ ;  /* 0x80ffffff30302810 */ /* 0x000fc80007ffe0ff */
[----:B------:R-:W-:Y:S01]  /*16e70*/  @P0 IADD3 R14, PT, PT, R14, -0x7f000001, RZ ;  /* 0x80ffffff0e0e0810 */ /* 0x000fe20007ffe0ff */
[----:B---3--:R-:W-:-:S04]  /*16e80*/  IMAD.WIDE.U32 R8, R42, R46, RZ ;  /* 0x0000002e2a087225 */ /* 0x008fc800078e00ff */
[----:B----4-:R-:W-:-:S04]  /*16e90*/  IMAD.WIDE.U32 R12, R43, R50, RZ ;  /* 0x000000322b0c7225 */ /* 0x010fc800078e00ff */
[----:B------:R-:W-:Y:S02]  /*16ea0*/  IMAD R15, R8, 0x7effffff, RZ ;  /* 0x7effffff080f7824 */ /* 0x000fe400078e02ff */
[----:B------:R-:W-:Y:S02]  /*16eb0*/  IMAD R47, R12, 0x7effffff, RZ ;  /* 0x7effffff0c2f7824 */ /* 0x000fe400078e02ff */
[----:B------:R-:W-:-:S04]  /*16ec0*/  IMAD.HI.U32 R2, R15, 0x7f000001, R8 ;  /* 0x7f0000010f027827 */ /* 0x000fc800078e0008 */
[----:B------:R-:W-:Y:S01]  /*16ed0*/  IMAD.WIDE.U32 R10, R42, R48, RZ ;  /* 0x000000302a0a7225 */ /* 0x000fe200078e00ff */
[----:B------:R-:W-:-:S03]  /*16ee0*/  ISETP.GE.U32.AND P0, PT, R2, 0x7f000001, PT ;  /* 0x7f0000010200780c */ /* 0x000fc60003f06070 */
[----:B------:R-:W-:-:S04]  /*16ef0*/  IMAD.WIDE.U32 R6, R42, R14, RZ ;  /* 0x0000000e2a067225 */ /* 0x000fc800078e00ff */
[----:B------:R-:W-:-:S04]  /*16f00*/  IMAD.WIDE.U32 R8, R42, R50, RZ ;  /* 0x000000322a087225 */ /* 0x000fc800078e00ff */
[----:B------:R-:W-:-:S04]  /*16f10*/  IMAD.HI.U32 R42, R47, 0x7f000001, R12 ;  /* 0x7f0000012f2a7827 */ /* 0x000fc800078e000c */
[----:B------:R-:W-:Y:S02]  /*16f20*/  IMAD R41, R10, 0x7effffff, RZ ;  /* 0x7effffff0a297824 */ /* 0x000fe400078e02ff */
[----:B------:R-:W-:Y:S01]  /*16f30*/  IMAD R13, R8, 0x7effffff, RZ ;  /* 0x7effffff080d7824 */ /* 0x000fe200078e02ff */
[----:B------:R-:W-:Y:S01]  /*16f40*/  ISETP.GE.U32.AND P1, PT, R42, 0x7f000001, PT ;  /* 0x7f0000012a00780c */ /* 0x000fe20003f26070 */
[----:B------:R-:W-:Y:S02]  /*16f50*/  IMAD R15, R6, 0x7effffff, RZ ;  /* 0x7effffff060f7824 */ /* 0x000fe400078e02ff */
[----:B------:R-:W-:-:S04]  /*16f60*/  IMAD.HI.U32 R4, R41, 0x7f000001, R10 ;  /* 0x7f00000129047827 */ /* 0x000fc800078e000a */
[----:B------:R-:W-:-:S04]  /*16f70*/  IMAD.HI.U32 R12, R13, 0x7f000001, R8 ;  /* 0x7f0000010d0c7827 */ /* 0x000fc800078e0008 */
[----:B------:R-:W-:Y:S01]  /*16f80*/  IMAD.HI.U32 R41, R15, 0x7f000001, R6 ;  /* 0x7f0000010f297827 */ /* 0x000fe200078e0006 */
[----:B------:R-:W-:-:S03]  /*16f90*/  ISETP.GE.U32.AND P3, PT, R12, 0x7f000001, PT ;  /* 0x7f0000010c00780c */ /* 0x000fc60003f66070 */
[----:B------:R-:W-:Y:S01]  /*16fa0*/  IMAD.WIDE.U32 R6, R43, R14, RZ ;  /* 0x0000000e2b067225 */ /* 0x000fe200078e00ff */
[----:B------:R-:W-:-:S03]  /*16fb0*/  @P0 IADD3 R2, PT, PT, R2, -0x7f000001, RZ ;  /* 0x80ffffff02020810 */ /* 0x000fc60007ffe0ff */
[----:B------:R-:W-:Y:S02]  /*16fc0*/  IMAD R13, R6, 0x7effffff, RZ ;  /* 0x7effffff060d7824 */ /* 0x000fe400078e02ff */
[----:B------:R-:W-:Y:S01]  /*16fd0*/  IMAD.WIDE.U32 R8, R43, R48, RZ ;  /* 0x000000302b087225 */ /* 0x000fe200078e00ff */
[----:B------:R-:W-:Y:S01]  /*16fe0*/  ISETP.GE.U32.AND P4, PT, R41, 0x7f000001, PT ;  /* 0x7f0000012900780c */ /* 0x000fe20003f86070 */
[----:B------:R-:W-:Y:S02]  /*16ff0*/  ISETP.GE.U32.AND P2, PT, R4, 0x7f000001, PT ;  /* 0x7f0000010400780c */ /* 0x000fe40003f46070 */
[----:B------:R-:W-:Y:S01]  /*17000*/  IMAD.WIDE.U32 R10, R43, R46, RZ ;  /* 0x0000002e2b0a7225 */ /* 0x000fe200078e00ff */
[----:B------:R-:W-:-:S03]  /*17010*/  @P1 IADD3 R42, PT, PT, R42, -0x7f000001, RZ ;  /* 0x80ffffff2a2a1810 */ /* 0x000fc60007ffe0ff */
[----:B------:R-:W-:Y:S01]  /*17020*/  IMAD.HI.U32 R43, R13, 0x7f000001, R6 ;  /* 0x7f0000010d2b7827 */ /* 0x000fe200078e0006 */
[----:B------:R-:W-:-:S03]  /*17030*/  ISETP.GE.U32.AND P1, PT, R2, 0x7f000001, PT ;  /* 0x7f0000010200780c */ /* 0x000fc60003f26070 */
[----:B------:R-:W-:Y:S01]  /*17040*/  IMAD R7, R8, 0x7effffff, RZ ;  /* 0x7effffff08077824 */ /* 0x000fe200078e02ff */
[----:B------:R-:W-:Y:S01]  /*17050*/  @P3 IADD3 R12, PT, PT, R12, -0x7f000001, RZ ;  /* 0x80ffffff0c0c3810 */ /* 0x000fe20007ffe0ff */
[----:B------:R-:W-:Y:S02]  /*17060*/  IMAD R15, R10, 0x7effffff, RZ ;  /* 0x7effffff0a0f7824 */ /* 0x000fe400078e02ff */
[----:B------:R-:W-:-:S04]  /*17070*/  IMAD.HI.U32 R47, R7, 0x7f000001, R8 ;  /* 0x7f000001072f7827 */ /* 0x000fc800078e0008 */
[----:B------:R-:W-:Y:S01]  /*17080*/  IMAD.WIDE.U32 R6, R42, 0x5fffffa, RZ ;  /* 0x05fffffa2a067825 */ /* 0x000fe200078e00ff */
[----:B------:R-:W-:-:S03]  /*17090*/  ISETP.GE.U32.AND P0, PT, R43, 0x7f000001, PT ;  /* 0x7f0000012b00780c */ /* 0x000fc60003f06070 */
[----:B------:R-:W-:Y:S01]  /*170a0*/  IMAD R9, R42, 0x6, RZ ;  /* 0x000000062a097824 */ /* 0x000fe200078e02ff */
[----:B------:R-:W-:Y:S01]  /*170b0*/  @P4 IADD3 R41, PT, PT, R41, -0x7f000001, RZ ;  /* 0x80ffffff29294810 */ /* 0x000fe20007ffe0ff */
[----:B------:R-:W-:Y:S01]  /*170c0*/  IMAD.HI.U32 R15, R15, 0x7f000001, R10 ;  /* 0x7f0000010f0f7827 */ /* 0x000fe200078e000a */
[----:B------:R-:W-:Y:S01]  /*170d0*/  ISETP.GE.U32.AND P5, PT, R47, 0x7f000001, PT ;  /* 0x7f0000012f00780c */ /* 0x000fe20003fa6070 */
[----:B------:R-:W-:Y:S02]  /*170e0*/  ISETP.GE.U32.AND P4, PT, R12, 0x7f000001, PT ;  /* 0x7f0000010c00780c */ /* 0x000fe40003f86070 */
[----:B------:R-:W-:Y:S01]  /*170f0*/  IMAD.WIDE.U32 R10, R40, R50, RZ ;  /* 0x00000032280a7225 */ /* 0x000fe200078e00ff */
[----:B------:R-:W-:-:S03]  /*17100*/  @P2 IADD3 R4, PT, PT, R4, -0x7f000001, RZ ;  /* 0x80ffffff04042810 */ /* 0x000fc60007ffe0ff */
[----:B------:R-:W-:Y:S01]  /*17110*/  IMAD.HI.U32 R42, R9, 0x7f000001, R6 ;  /* 0x7f000001092a7827 */ /* 0x000fe200078e0006 */
[----:B------:R-:W-:Y:S01]  /*17120*/  @P1 IADD3 R2, PT, PT, R2, -0x7f000001, RZ ;  /* 0x80ffffff02021810 */ /* 0x000fe20007ffe0ff */
[----:B------:R-:W-:Y:S02]  /*17130*/  ISETP.GE.U32.AND P3, PT, R41, 0x7f000001, PT ;  /* 0x7f0000012900780c */ /* 0x000fe40003f66070 */
[----:B------:R-:W-:Y:S01]  /*17140*/  IMAD R13, R10, 0x7effffff, RZ ;  /* 0x7effffff0a0d7824 */ /* 0x000fe200078e02ff */
[----:B------:R-:W-:Y:S01]  /*17150*/  ISETP.GE.U32.AND P1, PT, R42, 0x7f000001, PT ;  /* 0x7f0000012a00780c */ /* 0x000fe20003f26070 */
[----:B------:R-:W-:Y:S01]  /*17160*/  ISETP.GE.U32.AND P2, PT, R15, 0x7f000001, PT ;  /* 0x7f0000010f00780c */ /* 0x000fe20003f46070 */
[----:B------:R-:W-:Y:S01]  /*17170*/  ISETP.GE.U32.AND P6, PT, R4, 0x7f000001, PT ;  /* 0x7f0000010400780c */ /* 0x000fe20003fc6070 */
[----:B------:R-:W-:Y:S01]  /*17180*/  IMAD.HI.U32 R49, R13, 0x7f000001, R10 ;  /* 0x7f0000010d317827 */ /* 0x000fe200078e000a */
[----:B------:R-:W-:Y:S02]  /*17190*/  @P0 IADD3 R43, PT, PT, R43, -0x7f000001, RZ ;  /* 0x80ffffff2b2b0810 */ /* 0x000fe40007ffe0ff */
[----:B------:R-:W-:-:S02]  /*171a0*/  @P5 IADD3 R47, PT, PT, R47, -0x7f000001, RZ ;  /* 0x80ffffff2f2f5810 */ /* 0x000fc40007ffe0ff */
[----:B------:R-:W-:Y:S01]  /*171b0*/  @P4 IADD3 R12, PT, PT, R12, -0x7f000001, RZ ;  /* 0x80ffffff0c0c4810 */ /* 0x000fe20007ffe0ff */
[----:B------:R-:W-:Y:S01]  /*171c0*/  ISETP.GE.U32.AND P0, PT, R49, 0x7f000001, PT ;  /* 0x7f0000013100780c */ /* 0x000fe20003f06070 */
[----:B------:R-:W-:Y:S01]  /*171d0*/  IMAD.WIDE.U32 R8, R40, R48, RZ ;  /* 0x0000003028087225 */ /* 0x000fe200078e00ff */
[----:B------:R-:W-:Y:S02]  /*171e0*/  @P3 IADD3 R41, PT, PT, R41, -0x7f000001, RZ ;  /* 0x80ffffff29293810 */ /* 0x000fe40007ffe0ff */
[----:B------:R-:W-:Y:S02]  /*171f0*/  IADD3 R12, PT, PT, R12, R47, RZ ;  /* 0x0000002f0c0c7210 */ /* 0x000fe40007ffe0ff */
[----:B------:R-:W-:Y:S02]  /*17200*/  @P1 IADD3 R42, PT, PT, R42, -0x7f000001, RZ ;  /* 0x80ffffff2a2a1810 */ /* 0x000fe40007ffe0ff */
[----:B------:R-:W-:Y:S02]  /*17210*/  @P2 IADD3 R15, PT, PT, R15, -0x7f000001, RZ ;  /* 0x80ffffff0f0f2810 */ /* 0x000fe40007ffe0ff */
[----:B------:R-:W-:Y:S01]  /*17220*/  @P6 IADD3 R4, PT, PT, R4, -0x7f000001, RZ ;  /* 0x80ffffff04046810 */ /* 0x000fe20007ffe0ff */
[----:B------:R-:W-:-:S02]  /*17230*/  IMAD R47, R8, 0x7effffff, RZ ;  /* 0x7effffff082f7824 */ /* 0x000fc400078e02ff */
[----:B------:R-:W-:Y:S01]  /*17240*/  IMAD.WIDE.U32 R6, R40, R14, RZ ;  /* 0x0000000e28067225 */ /* 0x000fe200078e00ff */
[----:B------:R-:W-:Y:S02]  /*17250*/  IADD3 R13, PT, PT, R41, R42, RZ ;  /* 0x0000002a290d7210 */ /* 0x000fe40007ffe0ff */
[----:B------:R-:W-:Y:S01]  /*17260*/  IADD3 R4, PT, PT, R4, R15, RZ ;  /* 0x0000000f04047210 */ /* 0x000fe20007ffe0ff */
[----:B------:R-:W-:Y:S01]  /*17270*/  IMAD.HI.U32 R42, R47, 0x7f000001, R8 ;  /* 0x7f0000012f2a7827 */ /* 0x000fe200078e0008 */
[----:B------:R-:W-:-:S03]  /*17280*/  @P0 IADD3 R49, PT, PT, R49, -0x7f000001, RZ ;  /* 0x80ffffff31310810 */ /* 0x000fc60007ffe0ff */
[----:B------:R-:W-:Y:S01]  /*17290*/  IMAD R15, R6, 0x7effffff, RZ ;  /* 0x7effffff060f7824 */ /* 0x000fe200078e02ff */
[----:B------:R-:W-:Y:S01]  /*172a0*/  ISETP.GE.U32.AND P0, PT, R42, 0x7f000001, PT ;  /* 0x7f0000012a00780c */ /* 0x000fe20003f06070 */
[----:B------:R-:W-:Y:S01]  /*172b0*/  IMAD.WIDE.U32 R40, R40, R46, RZ ;  /* 0x0000002e28287225 */ /* 0x000fe200078e00ff */
[----:B------:R-:W-:-:S03]  /*172c0*/  IADD3 R2, PT, PT, R2, R43, RZ ;  /* 0x0000002b02027210 */ /* 0x000fc60007ffe0ff */
[----:B------:R-:W-:-:S04]  /*172d0*/  IMAD.HI.U32 R47, R15, 0x7f000001, R6 ;  /* 0x7f0000010f2f7827 */ /* 0x000fc800078e0006 */
[----:B------:R-:W-:-:S04]  /*172e0*/  IMAD.WIDE.U32 R10, R49, 0x5fffffa, RZ ;  /* 0x05fffffa310a7825 */ /* 0x000fc800078e00ff */
[----:B------:R-:W-:-:S04]  /*172f0*/  IMAD.WIDE.U32 R6, R39, R46, RZ ;  /* 0x0000002e27067225 */ /* 0x000fc800078e00ff */
[----:B------:R-:W-:Y:S02]  /*17300*/  IMAD R49, R49, 0x6, RZ ;  /* 0x0000000631317824 */ /* 0x000fe400078e02ff */
[----:B------:R-:W-:Y:S02]  /*17310*/  IMAD R43, R40, 0x7effffff, RZ ;  /* 0x7effffff282b7824 */ /* 0x000fe400078e02ff */
[----:B------:R-:W-:Y:S01]  /*17320*/  IMAD R15, R6, 0x7effffff, RZ ;  /* 0x7effffff060f7824 */ /* 0x000fe200078e02ff */
[----:B------:R-:W-:Y:S01]  /*17330*/  ISETP.GE.U32.AND P4, PT, R47, 0x7f000001, PT ;  /* 0x7f0000012f00780c */ /* 0x000fe20003f86070 */
[----:B------:R-:W-:-:S04]  /*17340*/  IMAD.HI.U32 R49, R49, 0x7f000001, R10 ;  /* 0x7f00000131317827 */ /* 0x000fc800078e000a */
[----:B------:R-:W-:-:S04]  /*17350*/  IMAD.WIDE.U32 R8, R39, R48, RZ ;  /* 0x0000003027087225 */ /* 0x000fc800078e00ff */
[----:B------:R-:W-:-:S04]  /*17360*/  IMAD.HI.U32 R51, R43, 0x7f000001, R40 ;  /* 0x7f0000012b337827 */ /* 0x000fc800078e0028 */
[----:B------:R-:W-:Y:S01]  /*17370*/  IMAD.WIDE.U32 R10, R39, R50, RZ ;  /* 0x00000032270a7225 */ /* 0x000fe200078e00ff */
[----:B------:R-:W-:-:S03]  /*17380*/  @P0 IADD3 R42, PT, PT, R42, -0x7f000001, RZ ;  /* 0x80ffffff2a2a0810 */ /* 0x000fc60007ffe0ff */
[----:B------:R-:W-:Y:S01]  /*17390*/  IMAD.HI.U32 R40, R15, 0x7f000001, R6 ;  /* 0x7f0000010f287827 */ /* 0x000fe200078e0006 */
[----:B------:R-:W-:-:S03]  /*173a0*/  ISETP.GE.U32.AND P2, PT, R4, 0x7f000001, PT ;  /* 0x7f0000010400780c */ /* 0x000fc60003f46070 */
[----:B------:R-:W-:Y:S02]  /*173b0*/  IMAD R41, R8, 0x7effffff, RZ ;  /* 0x7effffff08297824 */ /* 0x000fe400078e02ff */
[----:B------:R-:W-:Y:S01]  /*173c0*/  IMAD R43, R10, 0x7effffff, RZ ;  /* 0x7effffff0a2b7824 */ /* 0x000fe200078e02ff */
[----:B------:R-:W-:Y:S01]  /*173d0*/  ISETP.GE.U32.AND P5, PT, R51, 0x7f000001, PT ;  /* 0x7f0000013300780c */ /* 0x000fe20003fa6070 */
[----:B------:R-:W-:Y:S01]  /*173e0*/  ISETP.GE.U32.AND P3, PT, R12, 0x7f000001, PT ;  /* 0x7f0000010c00780c */ /* 0x000fe20003f66070 */
[----:B------:R-:W-:Y:S01]  /*173f0*/  ISETP.GE.U32.AND P1, PT, R40, 0x7f000001, PT ;  /* 0x7f0000012800780c */ /* 0x000fe20003f26070 */
[----:B------:R-:W-:-:S04]  /*17400*/  IMAD.HI.U32 R41, R41, 0x7f000001, R8 ;  /* 0x7f00000129297827 */ /* 0x000fc800078e0008 */
[----:B------:R-:W-:Y:S01]  /*17410*/  IMAD.HI.U32 R10, R43, 0x7f000001, R10 ;  /* 0x7f0000012b0a7827 */ /* 0x000fe200078e000a */
[----:B------:R-:W-:-:S03]  /*17420*/  ISETP.GE.U32.AND P0, PT, R41, 0x7f000001, PT ;  /* 0x7f0000012900780c */ /* 0x000fc60003f06070 */
[----:B------:R-:W-:Y:S01]  /*17430*/  IMAD.WIDE.U32 R6, R42, 0x5fffffa, RZ ;  /* 0x05fffffa2a067825 */ /* 0x000fe200078e00ff */
[----:B------:R-:W-:Y:S01]  /*17440*/  @P4 IADD3 R47, PT, PT, R47, -0x7f000001, RZ ;  /* 0x80ffffff2f2f4810 */ /* 0x000fe20007ffe0ff */
[----:B------:R-:W-:Y:S02]  /*17450*/  ISETP.GE.U32.AND P4, PT, R10, 0x7f000001, PT ;  /* 0x7f0000010a00780c */ /* 0x000fe40003f86070 */
[----:B------:R-:W-:Y:S02]  /*17460*/  IMAD R11, R42, 0x6, RZ ;  /* 0x000000062a0b7824 */ /* 0x000fe400078e02ff */
[----:B------:R-:W-:-:S04]  /*17470*/  IMAD.WIDE.U32 R8, R39, R14, RZ ;  /* 0x0000000e27087225 */ /* 0x000fc800078e00ff */
[----:B------:R-:W-:Y:S01]  /*17480*/  IMAD.HI.U32 R14, R11, 0x7f000001, R6 ;  /* 0x7f0000010b0e7827 */ /* 0x000fe200078e0006 */
        /* <DEDUP_REMOVED lines=8> */
[----:B------:R-:W-:Y:S01]  /*17510*/  ISETP.GE.U32.AND P1, PT, R13, 0x7f000001, PT ;  /* 0x7f0000010d00780c */ /* 0x000fe20003f26070 */
[----:B------:R-:W-:Y:S01]  /*17520*/  IMAD.HI.U32 R43, R7, 0x7f000001, R8 ;  /* 0x7f000001072b7827 */ /* 0x000fe200078e0008 */
[----:B------:R-:W-:-:S02]  /*17530*/  @P0 IADD3 R41, PT, PT, R41, -0x7f000001, RZ ;  /* 0x80ffffff29290810 */ /* 0x000fc40007ffe0ff */
[----:B------:R-:W-:Y:S02]  /*17540*/  @P4 IADD3 R10, PT, PT, R10, -0x7f000001, RZ ;  /* 0x80ffffff0a0a4810 */ /* 0x000fe40007ffe0ff */
[----:B------:R-:W-:Y:S01]  /*17550*/  ISETP.GE.U32.AND P0, PT, R43, 0x7f000001, PT ;  /* 0x7f0000012b00780c */ /* 0x000fe20003f06070 */
[C---:B------:R-:W-:Y:S02]  /*17560*/  IMAD R39, R41.reuse, 0x6, RZ ;  /* 0x0000000629277824 */ /* 0x040fe400078e02ff */
[----:B------:R-:W-:Y:S01]  /*17570*/  IMAD.WIDE.U32 R8, R41, 0x5fffffa, RZ ;  /* 0x05fffffa29087825 */ /* 0x000fe200078e00ff */
[----:B------:R-:W-:Y:S02]  /*17580*/  @P3 IADD3 R49, PT, PT, R49, -0x7f000001, RZ ;  /* 0x80ffffff31313810 */ /* 0x000fe40007ffe0ff */
[----:B------:R-:W-:Y:S01]  /*17590*/  @P2 IADD3 R2, PT, PT, R2, -0x7f000001, RZ ;  /* 0x80ffffff02022810 */ /* 0x000fe20007ffe0ff */
[----:B------:R-:W-:Y:S01]  /*175a0*/  IMAD.WIDE.U32 R6, R40, 0x5fffffa, RZ ;  /* 0x05fffffa28067825 */ /* 0x000fe200078e00ff */
[----:B------:R-:W-:-:S02]  /*175b0*/  @P5 IADD3 R14, PT, PT, R14, -0x7f000001, RZ ;  /* 0x80ffffff0e0e5810 */ /* 0x000fc40007ffe0ff */
[----:B------:R-:W-:Y:S01]  /*175c0*/  @P1 IADD3 R13, PT, PT, R13, -0x7f000001, RZ ;  /* 0x80ffffff0d0d1810 */ /* 0x000fe20007ffe0ff */
[C---:B------:R-:W-:Y:S02]  /*175d0*/  IMAD R41, R10.reuse, 0x6, RZ ;  /* 0x000000060a297824 */ /* 0x040fe400078e02ff */
[----:B------:R-:W-:-:S04]  /*175e0*/  IMAD.WIDE.U32 R10, R10, 0x5fffffa, RZ ;  /* 0x05fffffa0a0a7825 */ /* 0x000fc800078e00ff */
[----:B------:R-:W-:Y:S01]  /*175f0*/  IMAD R15, R40, 0x6, RZ ;  /* 0x00000006280f7824 */ /* 0x000fe200078e02ff */
[----:B------:R-:W-:Y:S02]  /*17600*/  IADD3 R4, PT, PT, R4, R47, RZ ;  /* 0x0000002f04047210 */ /* 0x000fe40007ffe0ff */
[----:B------:R-:W-:Y:S02]  /*17610*/  IADD3 R12, PT, PT, R12, R51, RZ ;  /* 0x000000330c0c7210 */ /* 0x000fe40007ffe0ff */
[----:B------:R-:W-:Y:S01]  /*17620*/  IADD3 R2, PT, PT, R2, R49, RZ ;  /* 0x0000003102027210 */ /* 0x000fe20007ffe0ff */
[----:B------:R-:W-:Y:S01]  /*17630*/  IMAD.HI.U32 R6, R15, 0x7f000001, R6 ;  /* 0x7f0000010f067827 */ /* 0x000fe200078e0006 */
[----:B------:R-:W-:-:S03]  /*17640*/  IADD3 R13, PT, PT, R13, R14, RZ ;  /* 0x0000000e0d0d7210 */ /* 0x000fc60007ffe0ff */
        /* <DEDUP_REMOVED lines=45> */
[----:B------:R0:W-:Y:S04]  /*17920*/  STL [R1+0x114], R2 ;  /* 0x0001140201007387 */ /* 0x0001e80000100800 */
[----:B------:R-:W-:Y:S04]  /*17930*/  STL [R1+0x110], R38 ;  /* 0x0001102601007387 */ /* 0x000fe80000100800 */
[----:B------:R1:W-:Y:S04]  /*17940*/  STL [R1+0x118], R36 ;  /* 0x0001182401007387 */ /* 0x0003e80000100800 */
[----:B------:R2:W-:Y:S04]  /*17950*/  STL [R1+0x11c], R12 ;  /* 0x00011c0c01007387 */ /* 0x0005e80000100800 */
[----:B------:R-:W3:Y:S04]  /*17960*/  LD.E R8, desc[UR14][R44.64+0x80] ;  /* 0x0000800e2c087980 */ /* 0x000ee8000c101900 */
[----:B------:R-:W4:Y:S04]  /*17970*/  LD.E R9, desc[UR14][R44.64+0x84] ;  /* 0x0000840e2c097980 */ /* 0x000f28000c101900 */
[----:B------:R-:W4:Y:S04]  /*17980*/  LD.E R10, desc[UR14][R44.64+0x88] ;  /* 0x0000880e2c0a7980 */ /* 0x000f28000c101900 */
[----:B------:R-:W4:Y:S04]  /*17990*/  LD.E R7, desc[UR14][R44.64+0x8c] ;  /* 0x00008c0e2c077980 */ /* 0x000f28000c101900 */
[----:B------:R-:W4:Y:S04]  /*179a0*/  LDL R6, [R1+0x110] ;  /* 0x0001100001067983 */ /* 0x000f280000100800 */
[----:B------:R-:W4:Y:S04]  /*179b0*/  LDL R5, [R1+0x114] ;  /* 0x0001140001057983 */ /* 0x000f280000100800 */
[----:B------:R-:W4:Y:S04]  /*179c0*/  LDL R4, [R1+0x118] ;  /* 0x0001180001047983 */ /* 0x000f280000100800 */
[----:B0-----:R-:W4:Y:S01]  /*179d0*/  LDL R2, [R1+0x11c] ;  /* 0x00011c0001027983 */ /* 0x001f220000100800 */
[----:B------:R-:W-:-:S03]  /*179e0*/  IADD3 R21, PT, PT, R21, UR10, RZ ;  /* 0x0000000a15157c10 */ /* 0x000fc6000fffe0ff */
[----:B-1----:R-:W4:Y:S02]  /*179f0*/  LDL.64 R36, [R1+0x100] ;  /* 0x0001000001247983 */ /* 0x002f240000100a00 */
[----:B------:R-:W-:Y:S01]  /*17a00*/  ISETP.GE.U32.AND P1, PT, R21, 0x7f000001, PT ;  /* 0x7f0000011500780c */ /* 0x000fe20003f26070 */
[----:B------:R-:W-:Y:S02]  /*17a10*/  IADD3 R25, PT, PT, R25, UR12, RZ ;  /* 0x0000000c19197c10 */ /* 0x000fe4000fffe0ff */
[----:B------:R-:W-:Y:S02]  /*17a20*/  IADD3 R20, PT, PT, R20, UR9, RZ ;  /* 0x0000000914147c10 */ /* 0x000fe4000fffe0ff */
[----:B------:R-:W-:Y:S01]  /*17a30*/  IADD3 R22, PT, PT, R22, UR11, RZ ;  /* 0x0000000b16167c10 */ /* 0x000fe2000fffe0ff */
[----:B------:R-:W-:Y:S02]  /*17a40*/  ISETP.GE.U32.AND P3, PT, R25, 0x7f000001, PT ;  /* 0x7f0000011900780c */ /* 0x000fe40003f66070 */
[----:B------:R-:W-:-:S05]  /*17a50*/  ISETP.GE.U32.AND P0, PT, R20, 0x7f000001, PT ;  /* 0x7f0000011400780c */ /* 0x000fca0003f06070 */
[----:B------:R-:W-:Y:S01]  /*17a60*/  @P1 IADD3 R21, PT, PT, R21, -0x7f000001, RZ ;  /* 0x80ffffff15151810 */ /* 0x000fe20007ffe0ff */
[----:B------:R-:W-:-:S03]  /*17a70*/  ISETP.GE.U32.AND P2, PT, R22, 0x7f000001, PT ;  /* 0x7f0000011600780c */ /* 0x000fc60003f46070 */
[----:B------:R-:W-:Y:S02]  /*17a80*/  IADD3 R26, PT, PT, R26, R21, RZ ;  /* 0x000000151a1a7210 */ /* 0x000fe40007ffe0ff */
[----:B------:R-:W-:-:S03]  /*17a90*/  @P3 IADD3 R25, PT, PT, R25, -0x7f000001, RZ ;  /* 0x80ffffff19193810 */ /* 0x000fc60007ffe0ff */
[----:B------:R-:W-:Y:S01]  /*17aa0*/  ISETP.GE.U32.AND P1, PT, R26, 0x7f000001, PT ;  /* 0x7f0000011a00780c */ /* 0x000fe20003f26070 */
[----:B------:R-:W-:Y:S02]  /*17ab0*/  @P0 IADD3 R20, PT, PT, R20, -0x7f000001, RZ ;  /* 0x80ffffff14140810 */ /* 0x000fe40007ffe0ff */
[----:B------:R-:W-:Y:S02]  /*17ac0*/  IADD3 R28, PT, PT, R28, R25, RZ ;  /* 0x000000191c1c7210 */ /* 0x000fe40007ffe0ff */
[----:B------:R-:W-:Y:S02]  /*17ad0*/  @P2 IADD3 R22, PT, PT, R22, -0x7f000001, RZ ;  /* 0x80ffffff16162810 */ /* 0x000fe40007ffe0ff */
[----:B------:R-:W-:Y:S01]  /*17ae0*/  IADD3 R23, PT, PT, R23, R20, RZ ;  /* 0x0000001417177210 */ /* 0x000fe20007ffe0ff */
[----:B------:R-:W-:Y:S01]  /*17af0*/  ISETP.GE.U32.AND P3, PT, R28, 0x7f000001, PT ;  /* 0x7f0000011c00780c */ /* 0x000fe20003f66070 */
[----:B------:R-:W-:-:S04]  /*17b00*/  IADD3 R27, PT, PT, R27, R22, RZ ;  /* 0x000000161b1b7210 */ /* 0x000fc80007ffe0ff */
[----:B------:R-:W-:Y:S01]  /*17b10*/  @P1 IADD3 R26, PT, PT, R26, -0x7f000001, RZ ;  /* 0x80ffffff1a1a1810 */ /* 0x000fe20007ffe0ff */
[----:B------:R-:W-:Y:S01]  /*17b20*/  ISETP.GE.U32.AND P0, PT, R23, 0x7f000001, PT ;  /* 0x7f0000011700780c */ /* 0x000fe20003f06070 */
[----:B------:R-:W-:Y:S02]  /*17b30*/  ISETP.GE.U32.AND P2, PT, R27, 0x7f000001, PT ;  /* 0x7f0000011b00780c */ /* 0x000fe40003f46070 */
[----:B------:R-:W-:-:S05]  /*17b40*/  IADD3 R26, PT, PT, R29, R26, RZ ;  /* 0x0000001a1d1a7210 */ /* 0x000fca0007ffe0ff */
[----:B------:R-:W-:Y:S01]  /*17b50*/  ISETP.GE.U32.AND P6, PT, R26, 0x7f000001, PT ;  /* 0x7f0000011a00780c */ /* 0x000fe20003fc6070 */
[----:B------:R-:W-:-:S04]  /*17b60*/  @P3 IADD3 R28, PT, PT, R28, -0x7f000001, RZ ;  /* 0x80ffffff1c1c3810 */ /* 0x000fc80007ffe0ff */
[----:B------:R-:W-:Y:S01]  /*17b70*/  @P0 IADD3 R23, PT, PT, R23, -0x7f000001, RZ ;  /* 0x80ffffff17170810 */ /* 0x000fe20007ffe0ff */
[----:B------:R-:W-:Y:S01]  /*17b80*/  ISETP.GE.U32.AND P0, PT, R33, R17, PT ;  /* 0x000000112100720c */ /* 0x000fe20003f06070 */
[----:B------:R-:W-:Y:S02]  /*17b90*/  IADD3 R28, PT, PT, R31, R28, RZ ;  /* 0x0000001c1f1c7210 */ /* 0x000fe40007ffe0ff */
[----:B------:R-:W-:Y:S01]  /*17ba0*/  @P2 IADD3 R27, PT, PT, R27, -0x7f000001, RZ ;  /* 0x80ffffff1b1b2810 */ /* 0x000fe20007ffe0ff */
[----:B------:R-:W-:Y:S01]  /*17bb0*/  ISETP.GE.U32.AND P3, PT, R35, R19, PT ;  /* 0x000000132300720c */ /* 0x000fe20003f66070 */
[----:B------:R-:W-:Y:S02]  /*17bc0*/  IADD3 R23, PT, PT, R24, R23, RZ ;  /* 0x0000001718177210 */ /* 0x000fe40007ffe0ff */
[----:B------:R-:W-:Y:S01]  /*17bd0*/  @P6 IADD3 R26, PT, PT, R26, -0x7f000001, RZ ;  /* 0x80ffffff1a1a6810 */ /* 0x000fe20007ffe0ff */
[----:B------:R-:W-:Y:S01]  /*17be0*/  ISETP.GE.U32.AND P6, PT, R28, 0x7f000001, PT ;  /* 0x7f0000011c00780c */ /* 0x000fe20003fc6070 */
[----:B------:R-:W-:-:S02]  /*17bf0*/  IADD3 R27, PT, PT, R30, R27, RZ ;  /* 0x0000001b1e1b7210 */ /* 0x000fc40007ffe0ff */
[----:B------:R-:W-:Y:S01]  /*17c00*/  IADD3 R33, PT, PT, -R17, R33, RZ ;  /* 0x0000002111217210 */ /* 0x000fe20007ffe1ff */
[----:B------:R-:W-:Y:S01]  /*17c10*/  ISETP.GE.U32.AND P1, PT, R32, R16, PT ;  /* 0x000000102000720c */ /* 0x000fe20003f26070 */
[----:B------:R-:W-:Y:S01]  /*17c20*/  ISETP.GE.U32.AND P5, PT, R23, 0x7f000001, PT ;  /* 0x7f0000011700780c */ /* 0x000fe20003fa6070 */
[----:B------:R-:W-:Y:S01]  /*17c30*/  ISETP.GE.U32.AND P2, PT, R34, R18, PT ;  /* 0x000000122200720c */ /* 0x000fe20003f46070 */
[----:B------:R-:W-:Y:S01]  /*17c40*/  ISETP.GE.U32.AND P4, PT, R27, 0x7f000001, PT ;  /* 0x7f0000011b00780c */ /* 0x000fe20003f86070 */
[----:B------:R-:W-:Y:S02]  /*17c50*/  IADD3 R35, PT, PT, -R19, R35, RZ ;  /* 0x0000002313237210 */ /* 0x000fe40007ffe1ff */
[----:B------:R-:W-:Y:S02]  /*17c60*/  @!P0 IADD3 R33, PT, PT, R33, 0x7f000001, RZ ;  /* 0x7f00000121218810 */ /* 0x000fe40007ffe0ff */
[----:B------:R-:W-:Y:S02]  /*17c70*/  IADD3 R32, PT, PT, -R16, R32, RZ ;  /* 0x0000002010207210 */ /* 0x000fe40007ffe1ff */
[----:B------:R-:W-:-:S02]  /*17c80*/  IADD3 R34, PT, PT, -R18, R34, RZ ;  /* 0x0000002212227210 */ /* 0x000fc40007ffe1ff */
[----:B------:R-:W-:Y:S02]  /*17c90*/  @!P3 IADD3 R35, PT, PT, R35, 0x7f000001, RZ ;  /* 0x7f0000012323b810 */ /* 0x000fe40007ffe0ff */
[----:B------:R-:W-:Y:S01]  /*17ca0*/  @P6 IADD3 R28, PT, PT, R28, -0x7f000001, RZ ;  /* 0x80ffffff1c1c6810 */ /* 0x000fe20007ffe0ff */
[----:B------:R-:W-:Y:S01]  /*17cb0*/  ISETP.GE.U32.AND P0, PT, R33, R26, PT ;  /* 0x0000001a2100720c */ /* 0x000fe20003f06070 */
[----:B------:R-:W-:Y:S02]  /*17cc0*/  @!P1 IADD3 R32, PT, PT, R32, 0x7f000001, RZ ;  /* 0x7f00000120209810 */ /* 0x000fe40007ffe0ff */
[----:B------:R-:W-:Y:S01]  /*17cd0*/  @P5 IADD3 R23, PT, PT, R23, -0x7f000001, RZ ;  /* 0x80ffffff17175810 */ /* 0x000fe20007ffe0ff */
[----:B------:R-:W-:Y:S01]  /*17ce0*/  ISETP.GE.U32.AND P3, PT, R35, R28, PT ;  /* 0x0000001c2300720c */ /* 0x000fe20003f66070 */
[----:B------:R-:W-:Y:S02]  /*17cf0*/  @!P2 IADD3 R34, PT, PT, R34, 0x7f000001, RZ ;  /* 0x7f0000012222a810 */ /* 0x000fe40007ffe0ff */
[----:B------:R-:W-:-:S02]  /*17d00*/  @P4 IADD3 R27, PT, PT, R27, -0x7f000001, RZ ;  /* 0x80ffffff1b1b4810 */ /* 0x000fc40007ffe0ff */
[----:B------:R-:W-:Y:S01]  /*17d10*/  IADD3 R13, PT, PT, -R26, R33, RZ ;  /* 0x000000211a0d7210 */ /* 0x000fe20007ffe1ff */
[----:B------:R-:W-:Y:S01]  /*17d20*/  ISETP.GE.U32.AND P1, PT, R32, R23, PT ;  /* 0x000000172000720c */ /* 0x000fe20003f26070 */
[----:B------:R-:W-:Y:S01]  /*17d30*/  IADD3 R21, PT, PT, -R28, R35, RZ ;  /* 0x000000231c157210 */ /* 0x000fe20007ffe1ff */
[----:B------:R-:W-:Y:S01]  /*17d40*/  ISETP.GE.U32.AND P2, PT, R34, R27, PT ;  /* 0x0000001b2200720c */ /* 0x000fe20003f46070 */
[----:B------:R-:W-:Y:S02]  /*17d50*/  @!P0 IADD3 R13, PT, PT, R13, 0x7f000001, RZ ;  /* 0x7f0000010d0d8810 */ /* 0x000fe40007ffe0ff */
[----:B------:R-:W-:Y:S02]  /*17d60*/  IADD3 R23, PT, PT, -R23, R32, RZ ;  /* 0x0000002017177210 */ /* 0x000fe40007ffe1ff */
[----:B------:R-:W-:Y:S02]  /*17d70*/  IADD3 R15, PT, PT, -R27, R34, RZ ;  /* 0x000000221b0f7210 */ /* 0x000fe40007ffe1ff */
[----:B------:R-:W-:Y:S01]  /*17d80*/  @!P3 IADD3 R21, PT, PT, R21, 0x7f000001, RZ ;  /* 0x7f0000011515b810 */ /* 0x000fe20007ffe0ff */
[----:B--2---:R-:W-:-:S03]  /*17d90*/  IMAD.WIDE.U32 R12, R13, R0, RZ ;  /* 0x000000000d0c7225 */ /* 0x004fc600078e00ff */
[----:B------:R-:W-:Y:S01]  /*17da0*/  @!P1 IADD3 R23, PT, PT, R23, 0x7f000001, RZ ;  /* 0x7f00000117179810 */ /* 0x000fe20007ffe0ff */
[----:B------:R-:W-:Y:S02]  /*17db0*/  IMAD R11, R12, 0x7effffff, RZ ;  /* 0x7effffff0c0b7824 */ /* 0x000fe400078e02ff */
[----:B------:R-:W-:Y:S01]  /*17dc0*/  IMAD.WIDE.U32 R20, R21, R0, RZ ;  /* 0x0000000015147225 */ /* 0x000fe200078e00ff */
[----:B------:R-:W-:-:S03]  /*17dd0*/  @!P2 IADD3 R15, PT, PT, R15, 0x7f000001, RZ ;  /* 0x7f0000010f0fa810 */ /* 0x000fc60007ffe0ff */
[----:B------:R-:W-:-:S04]  /*17de0*/  IMAD.HI.U32 R26, R11, 0x7f000001, R12 ;  /* 0x7f0000010b1a7827 */ /* 0x000fc800078e000c */
[----:B------:R-:W-:Y:S02]  /*17df0*/  IMAD R25, R20, 0x7effffff, RZ ;  /* 0x7effffff14197824 */ /* 0x000fe400078e02ff */
[----:B------:R-:W-:-:S04]  /*17e00*/  IMAD.WIDE.U32 R12, R23, R0, RZ ;  /* 0x00000000170c7225 */ /* 0x000fc800078e00ff */
[----:B------:R-:W-:-:S04]  /*17e10*/  IMAD.WIDE.U32 R14, R15, R0, RZ ;  /* 0x000000000f0e7225 */ /* 0x000fc800078e00ff */
[----:B------:R-:W-:-:S04]  /*17e20*/  IMAD.HI.U32 R29, R25, 0x7f000001, R20 ;  /* 0x7f000001191d7827 */ /* 0x000fc800078e0014 */
[----:B------:R-:W-:Y:S02]  /*17e30*/  IMAD R11, R12, 0x7effffff, RZ ;  /* 0x7effffff0c0b7824 */ /* 0x000fe400078e02ff */
[----:B------:R-:W-:Y:S01]  /*17e40*/  IMAD R23, R14, 0x7effffff, RZ ;  /* 0x7effffff0e177824 */ /* 0x000fe200078e02ff */
[----:B------:R-:W-:Y:S01]  /*17e50*/  ISETP.GE.U32.AND P1, PT, R26, 0x7f000001, PT ;  /* 0x7f0000011a00780c */ /* 0x000fe20003f26070 */
[----:B------:R-:W-:Y:S01]  /*17e60*/  IMAD.HI.U32 R24, R11, 0x7f000001, R12 ;  /* 0x7f0000010b187827 */ /* 0x000fe200078e000c */
[----:B------:R-:W-:-:S03]  /*17e70*/  ISETP.GE.U32.AND P3, PT, R29, 0x7f000001, PT ;  /* 0x7f0000011d00780c */ /* 0x000fc60003f66070 */
[----:B------:R-:W-:Y:S01]  /*17e80*/  IMAD.HI.U32 R28, R23, 0x7f000001, R14 ;  /* 0x7f000001171c7827 */ /* 0x000fe200078e000e */
[----:B------:R-:W-:-:S04]  /*17e90*/  ISETP.GE.U32.AND P0, PT, R24, 0x7f000001, PT ;  /* 0x7f0000011800780c */ /* 0x000fc80003f06070 */
[----:B------:R-:W-:-:S03]  /*17ea0*/  ISETP.GE.U32.AND P2, PT, R28, 0x7f000001, PT ;  /* 0x7f0000011c00780c */ /* 0x000fc60003f46070 */
[----:B------:R-:W-:Y:S02]  /*17eb0*/  @P1 IADD3 R26, PT, PT, R26, -0x7f000001, RZ ;  /* 0x80ffffff1a1a1810 */ /* 0x000fe40007ffe0ff */
[----:B------:R-:W-:-:S04]  /*17ec0*/  @P3 IADD3 R29, PT, PT, R29, -0x7f000001, RZ ;  /* 0x80ffffff1d1d3810 */ /* 0x000fc80007ffe0ff */
[----:B------:R-:W-:-:S04]  /*17ed0*/  @P0 IADD3 R24, PT, PT, R24, -0x7f000001, RZ ;  /* 0x80ffffff18180810 */ /* 0x000fc80007ffe0ff */
[----:B------:R-:W-:Y:S01]  /*17ee0*/  @P2 IADD3 R28, PT, PT, R28, -0x7f000001, RZ ;  /* 0x80ffffff1c1c2810 */ /* 0x000fe20007ffe0ff */
[----:B---3--:R-:W-:-:S04]  /*17ef0*/  IMAD.WIDE.U32 R14, R8, R26, RZ ;  /* 0x0000001a080e7225 */ /* 0x008fc800078e00ff */
[----:B----4-:R-:W-:-:S04]  /*17f00*/  IMAD.WIDE.U32 R22, R9, R29, RZ ;  /* 0x0000001d09167225 */ /* 0x010fc800078e00ff */
[----:B------:R-:W-:Y:S02]  /*17f10*/  IMAD R11, R14, 0x7effffff, RZ ;  /* 0x7effffff0e0b7824 */ /* 0x000fe400078e02ff */
[----:B------:R-:W-:Y:S02]  /*17f20*/  IMAD R27, R22, 0x7effffff, RZ ;  /* 0x7effffff161b7824 */ /* 0x000fe400078e02ff */
[----:B------:R-:W-:-:S04]  /*17f30*/  IMAD.WIDE.U32 R12, R8, R24, RZ ;  /* 0x00000018080c7225 */ /* 0x000fc800078e00ff */
[----:B------:R-:W-:-:S04]  /*17f40*/  IMAD.WIDE.U32 R20, R8, R28, RZ ;  /* 0x0000001c08147225 */ /* 0x000fc800078e00ff */
[----:B------:R-:W-:-:S04]  /*17f50*/  IMAD.HI.U32 R0, R11, 0x7f000001, R14 ;  /* 0x7f0000010b007827 */ /* 0x000fc800078e000e */
[----:B------:R-:W-:-:S04]  /*17f60*/  IMAD.HI.U32 R32, R27, 0x7f000001, R22 ;  /* 0x7f0000011b207827 */ /* 0x000fc800078e0016 */
[----:B------:R-:W-:Y:S02]  /*17f70*/  IMAD R11, R12, 0x7effffff, RZ ;  /* 0x7effffff0c0b7824 */ /* 0x000fe400078e02ff */
[----:B------:R-:W-:Y:S01]  /*17f80*/  IMAD.WIDE.U32 R14, R8, R29, RZ ;  /* 0x0000001d080e7225 */ /* 0x000fe200078e00ff */
[----:B------:R-:W-:-:S03]  /*17f90*/  ISETP.GE.U32.AND P6, PT, R32, 0x7f000001, PT ;  /* 0x7f0000012000780c */ /* 0x000fc60003fc6070 */
[----:B------:R-:W-:Y:S02]  /*17fa0*/  IMAD R25, R20, 0x7effffff, RZ ;  /* 0x7effffff14197824 */ /* 0x000fe400078e02ff */
[----:B------:R-:W-:Y:S01]  /*17fb0*/  IMAD.HI.U32 R30, R11, 0x7f000001, R12 ;  /* 0x7f0000010b1e7827 */ /* 0x000fe200078e000c */
[----:B------:R-:W-:-:S03]  /*17fc0*/  ISETP.GE.U32.AND P3, PT, R0, 0x7f000001, PT ;  /* 0x7f0000010000780c */ /* 0x000fc60003f66070 */
[----:B------:R-:W-:Y:S02]  /*17fd0*/  IMAD R11, R14, 0x7effffff, RZ ;  /* 0x7effffff0e0b7824 */ /* 0x000fe400078e02ff */
[----:B------:R-:W-:-:S04]  /*17fe0*/  IMAD.HI.U32 R31, R25, 0x7f000001, R20 ;  /* 0x7f000001191f7827 */ /* 0x000fc800078e0014 */
[----:B------:R-:W-:Y:S01]  /*17ff0*/  IMAD.WIDE.U32 R12, R9, R24, RZ ;  /* 0x00000018090c7225 */ /* 0x000fe200078e00ff */
[----:B------:R-:W-:-:S03]  /*18000*/  ISETP.GE.U32.AND P4, PT, R31, 0x7f000001, PT ;  /* 0x7f0000011f00780c */ /* 0x000fc60003f86070 */
[----:B------:R-:W-:-:S04]  /*18010*/  IMAD.WIDE.U32 R20, R9, R26, RZ ;  /* 0x0000001a09147225 */ /* 0x000fc800078e00ff */
[----:B------:R-:W-:-:S04]  /*18020*/  IMAD.HI.U32 R22, R11, 0x7f000001, R14 ;  /* 0x7f0000010b167827 */ /* 0x000fc800078e000e */
[----:B------:R-:W-:Y:S01]  /*18030*/  IMAD R11, R12, 0x7effffff, RZ ;  /* 0x7effffff0c0b7824 */ /* 0x000fe200078e02ff */
[----:B------:R-:W-:Y:S01]  /*18040*/  ISETP.GE.U32.AND P5, PT, R22, 0x7f000001, PT ;  /* 0x7f0000011600780c */ /* 0x000fe20003fa6070 */
[----:B------:R-:W-:Y:S01]  /*18050*/  IMAD.WIDE.U32 R8, R9, R28, RZ ;  /* 0x0000001c09087225 */ /* 0x000fe200078e00ff */
[----:B------:R-:W-:-:S03]  /*18060*/  ISETP.GE.U32.AND P0, PT, R30, 0x7f000001, PT ;  /* 0x7f0000011e00780c */ /* 0x000fc60003f06070 */
[----:B------:R-:W-:Y:S02]  /*18070*/  IMAD R23, R20, 0x7effffff, RZ ;  /* 0x7effffff14177824 */ /* 0x000fe400078e02ff */
[----:B------:R-:W-:Y:S01]  /*18080*/  IMAD.HI.U32 R27, R11, 0x7f000001, R12 ;  /* 0x7f0000010b1b7827 */ /* 0x000fe200078e000c */
[----:B------:R-:W-:-:S03]  /*18090*/  @P6 IADD3 R32, PT, PT, R32, -0x7f000001, RZ ;  /* 0x80ffffff20206810 */ /* 0x000fc60007ffe0ff */
[----:B------:R-:W-:Y:S02]  /*180a0*/  IMAD R25, R8, 0x7effffff, RZ ;  /* 0x7effffff08197824 */ /* 0x000fe400078e02ff */
[----:B------:R-:W-:Y:S01]  /*180b0*/  IMAD.HI.U32 R20, R23, 0x7f000001, R20 ;  /* 0x7f00000117147827 */ /* 0x000fe200078e0014 */
[----:B------:R-:W-:Y:S01]  /*180c0*/  ISETP.GE.U32.AND P1, PT, R27, 0x7f000001, PT ;  /* 0x7f0000011b00780c */ /* 0x000fe20003f26070 */
[----:B------:R-:W-:Y:S02]  /*180d0*/  @P3 IADD3 R0, PT, PT, R0, -0x7f000001, RZ ;  /* 0x80ffffff00003810 */ /* 0x000fe40007ffe0ff */
[----:B------:R-:W-:Y:S01]  /*180e0*/  IMAD.HI.U32 R21, R25, 0x7f000001, R8 ;  /* 0x7f00000119157827 */ /* 0x000fe200078e0008 */
[----:B------:R-:W-:Y:S01]  /*180f0*/  ISETP.GE.U32.AND P2, PT, R20, 0x7f000001, PT ;  /* 0x7f0000011400780c */ /* 0x000fe20003f46070 */
[----:B------:R-:W-:Y:S02]  /*18100*/  @P4 IADD3 R31, PT, PT, R31, -0x7f000001, RZ ;  /* 0x80ffffff1f1f4810 */ /* 0x000fe40007ffe0ff */
[----:B------:R-:W-:Y:S01]  /*18110*/  IMAD.WIDE.U32 R8, R32, 0x5fffffa, RZ ;  /* 0x05fffffa20087825 */ /* 0x000fe200078e00ff */
[----:B------:R-:W-:-:S03]  /*18120*/  ISETP.GE.U32.AND P6, PT, R0, 0x7f000001, PT ;  /* 0x7f0000010000780c */ /* 0x000fc60003fc6070 */
[----:B------:R-:W-:Y:S01]  /*18130*/  IMAD.WIDE.U32 R14, R10, R29, RZ ;  /* 0x0000001d0a0e7225 */ /* 0x000fe200078e00ff */
[----:B------:R-:W-:-:S03]  /*18140*/  @P5 IADD3 R22, PT, PT, R22, -0x7f000001, RZ ;  /* 0x80ffffff16165810 */ /* 0x000fc60007ffe0ff */
[----:B------:R-:W-:Y:S01]  /*18150*/  IMAD R11, R32, 0x6, RZ ;  /* 0x00000006200b7824 */ /* 0x000fe200078e02ff */
[----:B------:R-:W-:Y:S01]  /*18160*/  @P0 IADD3 R30, PT, PT, R30, -0x7f000001, RZ ;  /* 0x80ffffff1e1e0810 */ /* 0x000fe20007ffe0ff */
[----:B------:R-:W-:Y:S01]  /*18170*/  IMAD R13, R14, 0x7effffff, RZ ;  /* 0x7effffff0e0d7824 */ /* 0x000fe200078e02ff */
[----:B------:R-:W-:Y:S01]  /*18180*/  ISETP.GE.U32.AND P5, PT, R31, 0x7f000001, PT ;  /* 0x7f0000011f00780c */ /* 0x000fe20003fa6070 */
[----:B------:R-:W-:Y:S01]  /*18190*/  IMAD.HI.U32 R23, R11, 0x7f000001, R8 ;  /* 0x7f0000010b177827 */ /* 0x000fe200078e0008 */
[----:B------:R-:W-:Y:S01]  /*181a0*/  ISETP.GE.U32.AND P3, PT, R21, 0x7f000001, PT ;  /* 0x7f0000011500780c */ /* 0x000fe20003f66070 */
[----:B------:R-:W-:Y:S01]  /*181b0*/  ISETP.GE.U32.AND P4, PT, R22, 0x7f000001, PT ;  /* 0x7f0000011600780c */ /* 0x000fe20003f86070 */
[----:B------:R-:W-:Y:S01]  /*181c0*/  @P1 IADD3 R27, PT, PT, R27, -0x7f000001, RZ ;  /* 0x80ffffff1b1b1810 */ /* 0x000fe20007ffe0ff */
[----:B------:R-:W-:Y:S01]  /*181d0*/  IMAD.HI.U32 R32, R13, 0x7f000001, R14 ;  /* 0x7f0000010d207827 */ /* 0x000fe200078e000e */
[----:B------:R-:W-:Y:S01]  /*181e0*/  ISETP.GE.U32.AND P1, PT, R30, 0x7f000001, PT ;  /* 0x7f0000011e00780c */ /* 0x000fe20003f26070 */
[----:B------:R-:W-:Y:S01]  /*181f0*/  ISETP.GE.U32.AND P0, PT, R23, 0x7f000001, PT ;  /* 0x7f0000011700780c */ /* 0x000fe20003f06070 */
[----:B------:R-:W-:-:S02]  /*18200*/  @P2 IADD3 R20, PT, PT, R20, -0x7f000001, RZ ;  /* 0x80ffffff14142810 */ /* 0x000fc40007ffe0ff */
[----:B------:R-:W-:Y:S01]  /*18210*/  ISETP.GE.U32.AND P2, PT, R32, 0x7f000001, PT ;  /* 0x7f0000012000780c */ /* 0x000fe20003f46070 */
[----:B------:R-:W-:Y:S01]  /*18220*/  @P6 IADD3 R0, PT, PT, R0, -0x7f000001, RZ ;  /* 0x80ffffff00006810 */ /* 0x000fe20007ffe0ff */
[----:B------:R-:W-:Y:S01]  /*18230*/  IMAD.WIDE.U32 R12, R10, R28, RZ ;  /* 0x0000001c0a0c7225 */ /* 0x000fe200078e00ff */
[----:B------:R-:W-:Y:S02]  /*18240*/  @P5 IADD3 R31, PT, PT, R31, -0x7f000001, RZ ;  /* 0x80ffffff1f1f5810 */ /* 0x000fe40007ffe0ff */
[----:B------:R-:W-:Y:S01]  /*18250*/  IADD3 R0, PT, PT, R0, R27, RZ ;  /* 0x0000001b00007210 */ /* 0x000fe20007ffe0ff */
[----:B------:R-:W-:Y:S01]  /*18260*/  IMAD R27, R12, 0x7effffff, RZ ;  /* 0x7effffff0c1b7824 */ /* 0x000fe200078e02ff */
[----:B------:R-:W-:Y:S02]  /*18270*/  @P3 IADD3 R21, PT, PT, R21, -0x7f000001, RZ ;  /* 0x80ffffff15153810 */ /* 0x000fe40007ffe0ff */
[----:B------:R-:W-:Y:S02]  /*18280*/  @P4 IADD3 R22, PT, PT, R22, -0x7f000001, RZ ;  /* 0x80ffffff16164810 */ /* 0x000fe40007ffe0ff */
[----:B------:R-:W-:-:S02]  /*18290*/  @P1 IADD3 R30, PT, PT, R30, -0x7f000001, RZ ;  /* 0x80ffffff1e1e1810 */ /* 0x000fc40007ffe0ff */
[----:B------:R-:W-:Y:S02]  /*182a0*/  @P0 IADD3 R23, PT, PT, R23, -0x7f000001, RZ ;  /* 0x80ffffff17170810 */ /* 0x000fe40007ffe0ff */
[----:B------:R-:W-:Y:S01]  /*182b0*/  IADD3 R20, PT, PT, R31, R20, RZ ;  /* 0x000000141f147210 */ /* 0x000fe20007ffe0ff */
[----:B------:R-:W-:Y:S01]  /*182c0*/  IMAD.WIDE.U32 R8, R10, R24, RZ ;  /* 0x000000180a087225 */ /* 0x000fe200078e00ff */
[----:B------:R-:W-:Y:S02]  /*182d0*/  @P2 IADD3 R32, PT, PT, R32, -0x7f000001, RZ ;  /* 0x80ffffff20202810 */ /* 0x000fe40007ffe0ff */
[----:B------:R-:W-:Y:S01]  /*182e0*/  IADD3 R21, PT, PT, R22, R21, RZ ;  /* 0x0000001516157210 */ /* 0x000fe20007ffe0ff */
[----:B------:R-:W-:Y:S01]  /*182f0*/  IMAD.HI.U32 R31, R27, 0x7f000001, R12 ;  /* 0x7f0000011b1f7827 */ /* 0x000fe200078e000c */
[----:B------:R-:W-:-:S03]  /*18300*/  IADD3 R22, PT, PT, R30, R23, RZ ;  /* 0x000000171e167210 */ /* 0x000fc60007ffe0ff */
[----:B------:R-:W-:Y:S01]  /*18310*/  IMAD.WIDE.U32 R10, R10, R26, RZ ;  /* 0x0000001a0a0a7225 */ /* 0x000fe200078e00ff */
[----:B------:R-:W-:-:S03]  /*18320*/  ISETP.GE.U32.AND P0, PT, R31, 0x7f000001, PT ;  /* 0x7f0000011f00780c */ /* 0x000fc60003f06070 */
[----:B------:R-:W-:Y:S02]  /*18330*/  IMAD R23, R8, 0x7effffff, RZ ;  /* 0x7effffff08177824 */ /* 0x000fe400078e02ff */
[----:B------:R-:W-:Y:S02]  /*18340*/  IMAD R25, R10, 0x7effffff, RZ ;  /* 0x7effffff0a197824 */ /* 0x000fe400078e02ff */
[----:B------:R-:W-:Y:S01]  /*18350*/  IMAD.WIDE.U32 R14, R32, 0x5fffffa, RZ ;  /* 0x05fffffa200e7825 */ /* 0x000fe200078e00ff */
[----:B------:R-:W-:-:S03]  /*18360*/  ISETP.GE.U32.AND P1, PT, R20, 0x7f000001, PT ;  /* 0x7f0000011400780c */ /* 0x000fc60003f26070 */
[----:B------:R-:W-:Y:S02]  /*18370*/  IMAD R13, R32, 0x6, RZ ;  /* 0x00000006200d7824 */ /* 0x000fe400078e02ff */
[----:B------:R-:W-:-:S04]  /*18380*/  IMAD.HI.U32 R27, R23, 0x7f000001, R8 ;  /* 0x7f000001171b7827 */ /* 0x000fc800078e0008 */
[----:B------:R-:W-:-:S04]  /*18390*/  IMAD.HI.U32 R30, R25, 0x7f000001, R10 ;  /* 0x7f000001191e7827 */ /* 0x000fc800078e000a */
[----:B------:R-:W-:-:S04]  /*183a0*/  IMAD.WIDE.U32 R8, R7, R26, RZ ;  /* 0x0000001a07087225 */ /* 0x000fc800078e00ff */
[----:B------:R-:W-:Y:S01]  /*183b0*/  IMAD.WIDE.U32 R10, R7, R28, RZ ;  /* 0x0000001c070a7225 */ /* 0x000fe200078e00ff */
[----:B------:R-:W-:-:S03]  /*183c0*/  ISETP.GE.U32.AND P6, PT, R27, 0x7f000001, PT ;  /* 0x7f0000011b00780c */ /* 0x000fc60003fc6070 */
[----:B------:R-:W-:-:S04]  /*183d0*/  IMAD.HI.U32 R25, R13, 0x7f000001, R14 ;  /* 0x7f0000010d197827 */ /* 0x000fc800078e000e */
[----:B------:R-:W-:Y:S02]  /*183e0*/  IMAD R15, R8, 0x7effffff, RZ ;  /* 0x7effffff080f7824 */ /* 0x000fe400078e02ff */
[----:B------:R-:W-:-:S04]  /*183f0*/  IMAD.WIDE.U32 R12, R7, R29, RZ ;  /* 0x0000001d070c7225 */ /* 0x000fc800078e00ff */
[----:B------:R-:W-:Y:S01]  /*18400*/  IMAD R23, R10, 0x7effffff, RZ ;  /* 0x7effffff0a177824 */ /* 0x000fe200078e02ff */
[----:B------:R-:W-:Y:S01]  /*18410*/  @P0 IADD3 R31, PT, PT, R31, -0x7f000001, RZ ;  /* 0x80ffffff1f1f0810 */ /* 0x000fe20007ffe0ff */
[----:B------:R-:W-:Y:S01]  /*18420*/  IMAD.HI.U32 R15, R15, 0x7f000001, R8 ;  /* 0x7f0000010f0f7827 */ /* 0x000fe200078e0008 */
[----:B------:R-:W-:Y:S01]  /*18430*/  ISETP.GE.U32.AND P3, PT, R25, 0x7f000001, PT ;  /* 0x7f0000011900780c */ /* 0x000fe20003f66070 */
[----:B------:R-:W-:Y:S02]  /*18440*/  ISETP.GE.U32.AND P2, PT, R0, 0x7f000001, PT ;  /* 0x7f0000010000780c */ /* 0x000fe40003f46070 */
[----:B------:R-:W-:Y:S02]  /*18450*/  IMAD R9, R12, 0x7effffff, RZ ;  /* 0x7effffff0c097824 */ /* 0x000fe400078e02ff */
[----:B------:R-:W-:Y:S01]  /*18460*/  IMAD.HI.U32 R14, R23, 0x7f000001, R10 ;  /* 0x7f000001170e7827 */ /* 0x000fe200078e000a */
[----:B------:R-:W-:-:S03]  /*18470*/  @P1 IADD3 R20, PT, PT, R20, -0x7f000001, RZ ;  /* 0x80ffffff14141810 */ /* 0x000fc60007ffe0ff */
[----:B------:R-:W-:Y:S01]  /*18480*/  IMAD.HI.U32 R26, R9, 0x7f000001, R12 ;  /* 0x7f000001091a7827 */ /* 0x000fe200078e000c */
[----:B------:R-:W-:-:S03]  /*18490*/  ISETP.GE.U32.AND P1, PT, R14, 0x7f000001, PT ;  /* 0x7f0000010e00780c */ /* 0x000fc60003f26070 */
[----:B------:R-:W-:Y:S01]  /*184a0*/  IMAD.WIDE.U32 R8, R31, 0x5fffffa, RZ ;  /* 0x05fffffa1f087825 */ /* 0x000fe200078e00ff */
[----:B------:R-:W-:Y:S01]  /*184b0*/  ISETP.GE.U32.AND P0, PT, R15, 0x7f000001, PT ;  /* 0x7f0000010f00780c */ /* 0x000fe20003f06070 */
[----:B------:R-:W-:Y:S02]  /*184c0*/  @P6 IADD3 R27, PT, PT, R27, -0x7f000001, RZ ;  /* 0x80ffffff1b1b6810 */ /* 0x000fe40007ffe0ff */
[----:B------:R-:W-:Y:S01]  /*184d0*/  IMAD R11, R31, 0x6, RZ ;  /* 0x000000061f0b7824 */ /* 0x000fe200078e02ff */
[----:B------:R-:W-:-:S03]  /*184e0*/  ISETP.GE.U32.AND P6, PT, R26, 0x7f000001, PT ;  /* 0x7f0000011a00780c */ /* 0x000fc60003fc6070 */
[----:B------:R-:W-:Y:S01]  /*184f0*/  IMAD.HI.U32 R29, R11, 0x7f000001, R8 ;  /* 0x7f0000010b1d7827 */ /* 0x000fe200078e0008 */
[----:B------:R-:W-:Y:S02]  /*18500*/  @P3 IADD3 R25, PT, PT, R25, -0x7f000001, RZ ;  /* 0x80ffffff19193810 */ /* 0x000fe40007ffe0ff */
[----:B------:R-:W-:Y:S01]  /*18510*/  @P2 IADD3 R0, PT, PT, R0, -0x7f000001, RZ ;  /* 0x80ffffff00002810 */ /* 0x000fe20007ffe0ff */
[----:B------:R-:W-:Y:S01]  /*18520*/  ISETP.GE.U32.AND P5, PT, R30, 0x7f000001, PT ;  /* 0x7f0000011e00780c */ /* 0x000fe20003fa6070 */
[----:B------:R-:W-:Y:S01]  /*18530*/  ISETP.GE.U32.AND P4, PT, R21, 0x7f000001, PT ;  /* 0x7f0000011500780c */ /* 0x000fe20003f86070 */
[----:B------:R-:W-:Y:S01]  /*18540*/  ISETP.GE.U32.AND P3, PT, R29, 0x7f000001, PT ;  /* 0x7f0000011d00780c */ /* 0x000fe20003f66070 */
[----:B------:R-:W-:Y:S01]  /*18550*/  ISETP.GE.U32.AND P2, PT, R22, 0x7f000001, PT ;  /* 0x7f0000011600780c */ /* 0x000fe20003f46070 */
[----:B------:R-:W-:Y:S02]  /*18560*/  @P1 IADD3 R14, PT, PT, R14, -0x7f000001, RZ ;  /* 0x80ffffff0e0e1810 */ /* 0x000fe40007ffe0ff */
[----:B------:R-:W-:-:S02]  /*18570*/  IADD3 R0, PT, PT, R0, R25, RZ ;  /* 0x0000001900007210 */ /* 0x000fc40007ffe0ff */
[----:B------:R-:W-:Y:S02]  /*18580*/  @P0 IADD3 R15, PT, PT, R15, -0x7f000001, RZ ;  /* 0x80ffffff0f0f0810 */ /* 0x000fe40007ffe0ff */
[----:B------:R-:W-:Y:S01]  /*18590*/  @P6 IADD3 R26, PT, PT, R26, -0x7f000001, RZ ;  /* 0x80ffffff1a1a6810 */ /* 0x000fe20007ffe0ff */
[----:B------:R-:W-:Y:S01]  /*185a0*/  IMAD.WIDE.U32 R8, R7, R24, RZ ;  /* 0x0000001807087225 */ /* 0x000fe200078e00ff */
[----:B------:R-:W-:-:S03]  /*185b0*/  ISETP.GE.U32.AND P6, PT, R0, 0x7f000001, PT ;  /* 0x7f0000010000780c */ /* 0x000fc60003fc6070 */
[----:B------:R-:W-:-:S04]  /*185c0*/  IMAD.WIDE.U32 R12, R14, 0x5fffffa, RZ ;  /* 0x05fffffa0e0c7825 */ /* 0x000fc800078e00ff */
[----:B------:R-:W-:Y:S02]  /*185d0*/  IMAD R7, R14, 0x6, RZ ;  /* 0x000000060e077824 */ /* 0x000fe400078e02ff */
[C---:B------:R-:W-:Y:S02]  /*185e0*/  IMAD R23, R15.reuse, 0x6, RZ ;  /* 0x000000060f177824 */ /* 0x040fe400078e02ff */
[----:B------:R-:W-:Y:S01]  /*185f0*/  IMAD.WIDE.U32 R10, R15, 0x5fffffa, RZ ;  /* 0x05fffffa0f0a7825 */ /* 0x000fe200078e00ff */
[----:B------:R-:W-:Y:S02]  /*18600*/  @P5 IADD3 R30, PT, PT, R30, -0x7f000001, RZ ;  /* 0x80ffffff1e1e5810 */ /* 0x000fe40007ffe0ff */
[----:B------:R-:W-:Y:S02]  /*18610*/  @P4 IADD3 R21, PT, PT, R21, -0x7f000001, RZ ;  /* 0x80ffffff15154810 */ /* 0x000fe40007ffe0ff */
[----:B------:R-:W-:Y:S01]  /*18620*/  @P3 IADD3 R29, PT, PT, R29, -0x7f000001, RZ ;  /* 0x80ffffff1d1d3810 */ /* 0x000fe20007ffe0ff */
[----:B------:R-:W-:Y:S01]  /*18630*/  IMAD.WIDE.U32 R14, R26, 0x5fffffa, RZ ;  /* 0x05fffffa1a0e7825 */ /* 0x000fe200078e00ff */
[----:B------:R-:W-:-:S03]  /*18640*/  @P2 IADD3 R22, PT, PT, R22, -0x7f000001, RZ ;  /* 0x80ffffff16162810 */ /* 0x000fc60007ffe0ff */
[----:B------:R-:W-:-:S04]  /*18650*/  IMAD.HI.U32 R13, R7, 0x7f000001, R12 ;  /* 0x7f000001070d7827 */ /* 0x000fc800078e000c */
[----:B------:R-:W-:Y:S02]  /*18660*/  IMAD R25, R26, 0x6, RZ ;  /* 0x000000061a197824 */ /* 0x000fe400078e02ff */
[----:B------:R-:W-:Y:S01]  /*18670*/  IMAD R7, R8, 0x7effffff, RZ ;  /* 0x7effffff08077824 */ /* 0x000fe200078e02ff */
[----:B------:R-:W-:Y:S01]  /*18680*/  IADD3 R20, PT, PT, R20, R27, RZ ;  /* 0x0000001b14147210 */ /* 0x000fe20007ffe0ff */
[----:B------:R-:W-:Y:S01]  /*18690*/  IMAD.HI.U32 R12, R23, 0x7f000001, R10 ;  /* 0x7f000001170c7827 */ /* 0x000fe200078e000a */
[----:B------:R-:W-:Y:S02]  /*186a0*/  IADD3 R21, PT, PT, R21, R30, RZ ;  /* 0x0000001e15157210 */ /* 0x000fe40007ffe0ff */
[----:B------:R-:W-:Y:S01]  /*186b0*/  IADD3 R11, PT, PT, R22, R29, RZ ;  /* 0x0000001d160b7210 */ /* 0x000fe20007ffe0ff */
[----:B------:R-:W-:-:S04]  /*186c0*/  IMAD.HI.U32 R15, R25, 0x7f000001, R14 ;  /* 0x7f000001190f7827 */ /* 0x000fc800078e000e */
[----:B------:R-:W-:Y:S01]  /*186d0*/  IMAD.HI.U32 R10, R7, 0x7f000001, R8 ;  /* 0x7f000001070a7827 */ /* 0x000fe200078e0008 */
[----:B------:R-:W-:Y:S01]  /*186e0*/  ISETP.GE.U32.AND P0, PT, R13, 0x7f000001, PT ;  /* 0x7f0000010d00780c */ /* 0x000fe20003f06070 */
[----:B------:R-:W-:Y:S01]  /*186f0*/  @P6 IADD3 R0, PT, PT, R0, -0x7f000001, RZ ;  /* 0x80ffffff00006810 */ /* 0x000fe20007ffe0ff */
[----:B------:R-:W-:Y:S01]  /*18700*/  ISETP.GE.U32.AND P1, PT, R12, 0x7f000001, PT ;  /* 0x7f0000010c00780c */ /* 0x000fe20003f26070 */
[----:B------:R-:W-:Y:S01]  /*18710*/  ISETP.GE.U32.AND P2, PT, R15, 0x7f000001, PT ;  /* 0x7f0000010f00780c */ /* 0x000fe20003f46070 */
[----:B------:R-:W-:Y:S01]  /*18720*/  ISETP.GE.U32.AND P3, PT, R20, 0x7f000001, PT ;  /* 0x7f0000011400780c */ /* 0x000fe20003f66070 */
[----:B------:R-:W-:Y:S01]  /*18730*/  ISETP.GE.U32.AND P4, PT, R11, 0x7f000001, PT ;  /* 0x7f0000010b00780c */ /* 0x000fe20003f86070 */
[----:B------:R-:W-:Y:S01]  /*18740*/  ISETP.GE.U32.AND P5, PT, R10, 0x7f000001, PT ;  /* 0x7f0000010a00780c */ /* 0x000fe20003fa6070 */
[----:B------:R-:W-:Y:S01]  /*18750*/  ISETP.GE.U32.AND P6, PT, R21, 0x7f000001, PT ;  /* 0x7f0000011500780c */ /* 0x000fe20003fc6070 */
[----:B------:R-:W2:Y:S04]  /*18760*/  LDL.64 R8, [R1+0xb0] ;  /* 0x0000b00001087983 */ /* 0x000ea80000100a00 */
[----:B------:R-:W3:Y:S01]  /*18770*/  LDL.64 R22, [R1+0xa8] ;  /* 0x0000a80001167983 */ /* 0x000ee20000100a00 */
[----:B------:R-:W-:-:S02]  /*18780*/  @P0 IADD3 R13, PT, PT, R13, -0x7f000001, RZ ;  /* 0x80ffffff0d0d0810 */ /* 0x000fc40007ffe0ff */
[----:B------:R-:W-:Y:S02]  /*18790*/  @P1 IADD3 R12, PT, PT, R12, -0x7f000001, RZ ;  /* 0x80ffffff0c0c1810 */ /* 0x000fe40007ffe0ff */
[----:B------:R-:W-:Y:S02]  /*187a0*/  @P2 IADD3 R15, PT, PT, R15, -0x7f000001, RZ ;  /* 0x80ffffff0f0f2810 */ /* 0x000fe40007ffe0ff */
[----:B------:R-:W-:Y:S02]  /*187b0*/  @P3 IADD3 R20, PT, PT, R20, -0x7f000001, RZ ;  /* 0x80ffffff14143810 */ /* 0x000fe40007ffe0ff */
[----:B------:R-:W-:Y:S02]  /*187c0*/  @P4 IADD3 R11, PT, PT, R11, -0x7f000001, RZ ;  /* 0x80ffffff0b0b4810 */ /* 0x000fe40007ffe0ff */
[----:B------:R-:W-:Y:S02]  /*187d0*/  @P5 IADD3 R10, PT, PT, R10, -0x7f000001, RZ ;  /* 0x80ffffff0a0a5810 */ /* 0x000fe40007ffe0ff */
[----:B------:R-:W-:-:S02]  /*187e0*/  @P6 IADD3 R21, PT, PT, R21, -0x7f000001, RZ ;  /* 0x80ffffff15156810 */ /* 0x000fc40007ffe0ff */
[----:B------:R-:W-:Y:S02]  /*187f0*/  IADD3 R0, PT, PT, R0, R13, RZ ;  /* 0x0000000d00007210 */ /* 0x000fe40007ffe0ff */
[----:B------:R-:W-:Y:S02]  /*18800*/  IADD3 R13, PT, PT, R20, R15, RZ ;  /* 0x0000000f140d7210 */ /* 0x000fe40007ffe0ff */
[----:B------:R-:W-:Y:S02]  /*18810*/  IADD3 R11, PT, PT, R11, R12, RZ ;  /* 0x0000000c0b0b7210 */ /* 0x000fe40007ffe0ff */
[----:B------:R-:W-:Y:S01]  /*18820*/  IADD3 R7, PT, PT, R21, R10, RZ ;  /* 0x0000000a15077210 */ /* 0x000fe20007ffe0ff */
[----:B------:R-:W-:Y:S01]  /*18830*/  ISETP.GE.U32.AND P2, PT, R0, 0x7f000001, PT ;  /* 0x7f0000010000780c */ /* 0x000fe20003f46070 */
[----:B------:R-:W-:Y:S01]  /*18840*/  ISETP.GE.U32.AND P3, PT, R13, 0x7f000001, PT ;  /* 0x7f0000010d00780c */ /* 0x000fe20003f66070 */
[----:B------:R-:W-:Y:S02]  /*18850*/  ISETP.GE.U32.AND P1, PT, R11, 0x7f000001, PT ;  /* 0x7f0000010b00780c */ /* 0x000fe40003f26070 */
        /* <DEDUP_REMOVED lines=21> */
[----:B------:R0:W-:Y:S04]  /*189b0*/  STL [R1+0x114], R12 ;  /* 0x0001140c01007387 */ /* 0x0001e80000100800 */
[----:B------:R1:W-:Y:S04]  /*189c0*/  STL [R1+0x110], R10 ;  /* 0x0001100a01007387 */ /* 0x0003e80000100800 */
[----:B------:R-:W-:Y:S04]  /*189d0*/  STL [R1+0x118], R14 ;  /* 0x0001180e01007387 */ /* 0x000fe80000100800 */
[----:B------:R4:W-:Y:S04]  /*189e0*/  STL [R1+0x11c], R20 ;  /* 0x00011c1401007387 */ /* 0x0009e80000100800 */
[----:B------:R-:W4:Y:S04]  /*189f0*/  LD.E R4, desc[UR14][R36.64+0x94] ;  /* 0x0000940e24047980 */ /* 0x000f28000c101900 */
[----:B------:R-:W4:Y:S04]  /*18a00*/  LD.E R5, desc[UR14][R36.64+0x90] ;  /* 0x0000900e24057980 */ /* 0x000f28000c101900 */
[----:B------:R-:W4:Y:S04]  /*18a10*/  LD.E R2, desc[UR14][R36.64+0x98] ;  /* 0x0000980e24027980 */ /* 0x000f28000c101900 */
[----:B------:R-:W4:Y:S04]  /*18a20*/  LD.E R0, desc[UR14][R36.64+0x9c] ;  /* 0x00009c0e24007980 */ /* 0x000f28000c101900 */
[----:B------:R-:W4:Y:S04]  /*18a30*/  LDL R7, [R1+0x110] ;  /* 0x0001100001077983 */ /* 0x000f280000100800 */
[----:B------:R-:W4:Y:S04]  /*18a40*/  LDL R13, [R1+0x114] ;  /* 0x00011400010d7983 */ /* 0x000f280000100800 */
[----:B------:R-:W4:Y:S01]  /*18a50*/  LDL R6, [R1+0x118] ;  /* 0x0001180001067983 */ /* 0x000f220000100800 */
[----:B------:R-:W0:Y:S01]  /*18a60*/  S2UR UR6, SR_CTAID.X ;  /* 0x00000000000679c3 */ /* 0x000e220000002500 */
[----:B--2---:R-:W-:Y:S01]  /*18a70*/  ISETP.GE.U32.AND P2, PT, R19, R9, PT ;  /* 0x000000091300720c */ /* 0x004fe20003f46070 */
[----:B---3--:R-:W-:Y:S01]  /*18a80*/  ISETP.GE.U32.AND P1, PT, R17, R23, PT ;  /* 0x000000171100720c */ /* 0x008fe20003f26070 */
[----:B0-----:R-:W-:Y:S01]  /*18a90*/  IADD3 R12, PT, PT, R19, -R9, RZ ;  /* 0x80000009130c7210 */ /* 0x001fe20007ffe0ff */
[----:B------:R-:W-:Y:S01]  /*18aa0*/  ISETP.GE.U32.AND P0, PT, R16, R22, PT ;  /* 0x000000161000720c */ /* 0x000fe20003f06070 */
[----:B-1----:R-:W-:-:S02]  /*18ab0*/  IADD3 R10, PT, PT, R17, -R23, RZ ;  /* 0x80000017110a7210 */ /* 0x002fc40007ffe0ff */
[----:B------:R-:W-:-:S07]  /*18ac0*/  IADD3 R16, PT, PT, R16, -R22, RZ ;  /* 0x8000001610107210 */ /* 0x000fce0007ffe0ff */
[----:B------:R-:W-:Y:S02]  /*18ad0*/  @!P2 IADD3 R12, PT, PT, R12, 0x7f000001, RZ ;  /* 0x7f0000010c0ca810 */ /* 0x000fe40007ffe0ff */
[----:B------:R-:W-:Y:S01]  /*18ae0*/  @!P1 IADD3 R10, PT, PT, R10, 0x7f000001, RZ ;  /* 0x7f0000010a0a9810 */ /* 0x000fe20007ffe0ff */
[----:B------:R-:W-:Y:S02]  /*18af0*/  ISETP.GE.U32.AND P1, PT, R18, R8, PT ;  /* 0x000000081200720c */ /* 0x000fe40003f26070 */
[----:B----4-:R-:W-:Y:S01]  /*18b00*/  IMAD.WIDE.U32 R20, R12, R3, RZ ;  /* 0x000000030c147225 */ /* 0x010fe200078e00ff */
[----:B------:R-:W-:-:S03]  /*18b10*/  @!P0 IADD3 R16, PT, PT, R16, 0x7f000001, RZ ;  /* 0x7f00000110108810 */ /* 0x000fc60007ffe0ff */
[----:B------:R-:W-:-:S04]  /*18b20*/  IMAD.WIDE.U32 R10, R10, R3, RZ ;  /* 0x000000030a0a7225 */ /* 0x000fc800078e00ff */
[----:B------:R-:W-:Y:S02]  /*18b30*/  IMAD R9, R20, 0x7effffff, RZ ;  /* 0x7effffff14097824 */ /* 0x000fe400078e02ff */
[----:B------:R-:W-:Y:S01]  /*18b40*/  IMAD R15, R10, 0x7effffff, RZ ;  /* 0x7effffff0a0f7824 */ /* 0x000fe200078e02ff */
[----:B------:R-:W-:Y:S01]  /*18b50*/  IADD3 R8, PT, PT, R18, -R8, RZ ;  /* 0x8000000812087210 */ /* 0x000fe20007ffe0ff */
[----:B------:R-:W-:-:S04]  /*18b60*/  IMAD.HI.U32 R29, R9, 0x7f000001, R20 ;  /* 0x7f000001091d7827 */ /* 0x000fc800078e0014 */
[----:B------:R-:W-:-:S04]  /*18b70*/  IMAD.WIDE.U32 R16, R16, R3, RZ ;  /* 0x0000000310107225 */ /* 0x000fc800078e00ff */
[----:B------:R-:W-:Y:S01]  /*18b80*/  IMAD.HI.U32 R15, R15, 0x7f000001, R10 ;  /* 0x7f0000010f0f7827 */ /* 0x000fe200078e000a */
[----:B------:R-:W-:Y:S01]  /*18b90*/  @!P1 IADD3 R8, PT, PT, R8, 0x7f000001, RZ ;  /* 0x7f00000108089810 */ /* 0x000fe20007ffe0ff */
[----:B------:R-:W-:Y:S02]  /*18ba0*/  ISETP.GE.U32.AND P2, PT, R29, 0x7f000001, PT ;  /* 0x7f0000011d00780c */ /* 0x000fe40003f46070 */
[----:B------:R-:W-:Y:S01]  /*18bb0*/  IMAD R9, R16, 0x7effffff, RZ ;  /* 0x7effffff10097824 */ /* 0x000fe200078e02ff */
[----:B------:R-:W-:-:S03]  /*18bc0*/  ISETP.GE.U32.AND P1, PT, R15, 0x7f000001, PT ;  /* 0x7f0000010f00780c */ /* 0x000fc60003f26070 */
[----:B------:R-:W-:-:S04]  /*18bd0*/  IMAD.HI.U32 R25, R9, 0x7f000001, R16 ;  /* 0x7f00000109197827 */ /* 0x000fc800078e0010 */
[----:B------:R-:W-:Y:S01]  /*18be0*/  IMAD.WIDE.U32 R8, R8, R3, RZ ;  /* 0x0000000308087225 */ /* 0x000fe200078e00ff */
[----:B------:R-:W-:-:S03]  /*18bf0*/  ISETP.GE.U32.AND P0, PT, R25, 0x7f000001, PT ;  /* 0x7f0000011900780c */ /* 0x000fc60003f06070 */
[----:B------:R-:W-:Y:S01]  /*18c00*/  IMAD R3, R8, 0x7effffff, RZ ;  /* 0x7effffff08037824 */ /* 0x000fe200078e02ff */
[----:B------:R-:W-:Y:S02]  /*18c10*/  @P2 IADD3 R29, PT, PT, R29, -0x7f000001, RZ ;  /* 0x80ffffff1d1d2810 */ /* 0x000fe40007ffe0ff */
[----:B------:R-:W-:Y:S01]  /*18c20*/  @P1 IADD3 R15, PT, PT, R15, -0x7f000001, RZ ;  /* 0x80ffffff0f0f1810 */ /* 0x000fe20007ffe0ff */
[----:B------:R-:W-:-:S05]  /*18c30*/  IMAD.HI.U32 R27, R3, 0x7f000001, R8 ;  /* 0x7f000001031b7827 */ /* 0x000fca00078e0008 */
[----:B------:R-:W-:Y:S01]  /*18c40*/  ISETP.GE.U32.AND P1, PT, R27, 0x7f000001, PT ;  /* 0x7f0000011b00780c */ /* 0x000fe20003f26070 */
[----:B------:R-:W-:Y:S01]  /*18c50*/  @P0 IADD3 R25, PT, PT, R25, -0x7f000001, RZ ;  /* 0x80ffffff19190810 */ /* 0x000fe20007ffe0ff */
[----:B------:R-:W-:-:S04]  /*18c60*/  IMAD.WIDE.U32 R10, R4, R29, RZ ;  /* 0x0000001d040a7225 */ /* 0x000fc800078e00ff */
[----:B------:R-:W-:-:S04]  /*18c70*/  IMAD.WIDE.U32 R8, R5, R15, RZ ;  /* 0x0000000f05087225 */ /* 0x000fc800078e00ff */
[----:B------:R-:W-:Y:S02]  /*18c80*/  IMAD R17, R10, 0x7effffff, RZ ;  /* 0x7effffff0a117824 */ /* 0x000fe400078e02ff */
[----:B------:R-:W-:Y:S02]  /*18c90*/  IMAD R3, R8, 0x7effffff, RZ ;  /* 0x7effffff08037824 */ /* 0x000fe400078e02ff */
[----:B------:R-:W-:-:S04]  /*18ca0*/  IMAD.HI.U32 R20, R17, 0x7f000001, R10 ;  /* 0x7f00000111147827 */ /* 0x000fc800078e000a */
[----:B------:R-:W-:Y:S01]  /*18cb0*/  IMAD.HI.U32 R14, R3, 0x7f000001, R8 ;  /* 0x7f000001030e7827 */ /* 0x000fe200078e0008 */
[----:B------:R-:W-:Y:S01]  /*18cc0*/  @P1 IADD3 R27, PT, PT, R27, -0x7f000001, RZ ;  /* 0x80ffffff1b1b1810 */ /* 0x000fe20007ffe0ff */
[----:B------:R-:W-:Y:S02]  /*18cd0*/  ISETP.GE.U32.AND P3, PT, R20, 0x7f000001, PT ;  /* 0x7f0000011400780c */ /* 0x000fe40003f66070 */
[----:B------:R-:W-:Y:S01]  /*18ce0*/  IMAD.WIDE.U32 R8, R5, R25, RZ ;  /* 0x0000001905087225 */ /* 0x000fe200078e00ff */
[----:B------:R-:W-:-:S03]  /*18cf0*/  ISETP.GE.U32.AND P1, PT, R14, 0x7f000001, PT ;  /* 0x7f0000010e00780c */ /* 0x000fc60003f26070 */
[----:B------:R-:W-:-:S04]  /*18d00*/  IMAD.WIDE.U32 R18, R2, R29, RZ ;  /* 0x0000001d02127225 */ /* 0x000fc800078e00ff */
[----:B------:R-:W-:-:S04]  /*18d10*/  IMAD.WIDE.U32 R10, R4, R25, RZ ;  /* 0x00000019040a7225 */ /* 0x000fc800078e00ff */
[----:B------:R-:W-:Y:S02]  /*18d20*/  IMAD R3, R8, 0x7effffff, RZ ;  /* 0x7effffff08037824 */ /* 0x000fe400078e02ff */
[----:B------:R-:W-:Y:S02]  /*18d30*/  IMAD R23, R18, 0x7effffff, RZ ;  /* 0x7effffff12177824 */ /* 0x000fe400078e02ff */
[----:B------:R-:W-:Y:S02]  /*18d40*/  IMAD R21, R10, 0x7effffff, RZ ;  /* 0x7effffff0a157824 */ /* 0x000fe400078e02ff */
[----:B------:R-:W-:-:S04]  /*18d50*/  IMAD.HI.U32 R12, R3, 0x7f000001, R8 ;  /* 0x7f000001030c7827 */ /* 0x000fc800078e0008 */
[----:B------:R-:W-:Y:S01]  /*18d60*/  IMAD.WIDE.U32 R16, R2, R27, RZ ;  /* 0x0000001b02107225 */ /* 0x000fe200078e00ff */
[----:B------:R-:W-:-:S03]  /*18d70*/  ISETP.GE.U32.AND P0, PT, R12, 0x7f000001, PT ;  /* 0x7f0000010c00780c */ /* 0x000fc60003f06070 */
[----:B------:R-:W-:Y:S01]  /*18d80*/  IMAD.HI.U32 R19, R23, 0x7f000001, R18 ;  /* 0x7f00000117137827 */ /* 0x000fe200078e0012 */
[----:B------:R-:W-:-:S03]  /*18d90*/  @P3 IADD3 R20, PT, PT, R20, -0x7f000001, RZ ;  /* 0x80ffffff14143810 */ /* 0x000fc60007ffe0ff */
[----:B------:R-:W-:Y:S01]  /*18da0*/  IMAD.HI.U32 R23, R21, 0x7f000001, R10 ;  /* 0x7f00000115177827 */ /* 0x000fe200078e000a */
[----:B------:R-:W-:-:S03]  /*18db0*/  ISETP.GE.U32.AND P4, PT, R19, 0x7f000001, PT ;  /* 0x7f0000011300780c */ /* 0x000fc60003f86070 */
[----:B------:R-:W-:Y:S01]  /*18dc0*/  IMAD.WIDE.U32 R8, R5, R27, RZ ;  /* 0x0000001b05087225 */ /* 0x000fe200078e00ff */
[----:B------:R-:W-:Y:S01]  /*18dd0*/  @P1 IADD3 R14, PT, PT, R14, -0x7f000001, RZ ;  /* 0x80ffffff0e0e1810 */ /* 0x000fe20007ffe0ff */
[----:B------:R-:W-:Y:S02]  /*18de0*/  ISETP.GE.U32.AND P2, PT, R23, 0x7f000001, PT ;  /* 0x7f0000011700780c */ /* 0x000fe40003f46070 */
[----:B------:R-:W-:Y:S02]  /*18df0*/  IMAD R11, R16, 0x7effffff, RZ ;  /* 0x7effffff100b7824 */ /* 0x000fe400078e02ff */
[----:B------:R-:W-:Y:S02]  /*18e00*/  IMAD R3, R8, 0x7effffff, RZ ;  /* 0x7effffff08037824 */ /* 0x000fe400078e02ff */
[----:B------:R-:W-:Y:S01]  /*18e10*/  IMAD.HI.U32 R22, R11, 0x7f000001, R16 ;  /* 0x7f0000010b167827 */ /* 0x000fe200078e0010 */
[----:B------:R-:W-:-:S03]  /*18e20*/  ISETP.GE.U32.AND P1, PT, R14, 0x7f000001, PT ;  /* 0x7f0000010e00780c */ /* 0x000fc60003f26070 */
[----:B------:R-:W-:-:S04]  /*18e30*/  IMAD.WIDE.U32 R10, R20, 0x5fffffa, RZ ;  /* 0x05fffffa140a7825 */ /* 0x000fc800078e00ff */
[----:B------:R-:W-:Y:S01]  /*18e40*/  IMAD.HI.U32 R18, R3, 0x7f000001, R8 ;  /* 0x7f00000103127827 */ /* 0x000fe200078e0008 */
[----:B------:R-:W-:-:S03]  /*18e50*/  ISETP.GE.U32.AND P3, PT, R22, 0x7f000001, PT ;  /* 0x7f0000011600780c */ /* 0x000fc60003f66070 */
[----:B------:R-:W-:Y:S01]  /*18e60*/  IMAD R3, R20, 0x6, RZ ;  /* 0x0000000614037824 */ /* 0x000fe200078e02ff */
[----:B------:R-:W-:-:S03]  /*18e70*/  @P0 IADD3 R12, PT, PT, R12, -0x7f000001, RZ ;  /* 0x80ffffff0c0c0810 */ /* 0x000fc60007ffe0ff */
[----:B------:R-:W-:Y:S01]  /*18e80*/  IMAD.HI.U32 R31, R3, 0x7f000001, R10 ;  /* 0x7f000001031f7827 */ /* 0x000fe200078e000a */
[----:B------:R-:W-:Y:S02]  /*18e90*/  @P4 IADD3 R19, PT, PT, R19, -0x7f000001, RZ ;  /* 0x80ffffff13134810 */ /* 0x000fe40007ffe0ff */
[----:B------:R-:W-:Y:S01]  /*18ea0*/  @P2 IADD3 R23, PT, PT, R23, -0x7f000001, RZ ;  /* 0x80ffffff17172810 */ /* 0x000fe20007ffe0ff */
[----:B------:R-:W-:Y:S01]  /*18eb0*/  ISETP.GE.U32.AND P0, PT, R12, 0x7f000001, PT ;  /* 0x7f0000010c00780c */ /* 0x000fe20003f06070 */
[----:B------:R-:W-:Y:S01]  /*18ec0*/  ISETP.GE.U32.AND P2, PT, R31, 0x7f000001, PT ;  /* 0x7f0000011f00780c */ /* 0x000fe20003f46070 */
[----:B------:R-:W-:Y:S01]  /*18ed0*/  IMAD.WIDE.U32 R8, R19, 0x5fffffa, RZ ;  /* 0x05fffffa13087825 */ /* 0x000fe200078e00ff */
[----:B------:R-:W-:Y:S02]  /*18ee0*/  @P1 IADD3 R14, PT, PT, R14, -0x7f000001, RZ ;  /* 0x80ffffff0e0e1810 */ /* 0x000fe40007ffe0ff */
[----:B------:R-:W-:Y:S01]  /*18ef0*/  @P3 IADD3 R22, PT, PT, R22, -0x7f000001, RZ ;  /* 0x80ffffff16163810 */ /* 0x000fe20007ffe0ff */
[----:B------:R-:W-:-:S04]  /*18f00*/  IMAD.WIDE.U32 R10, R0, R15, RZ ;  /* 0x0000000f000a7225 */ /* 0x000fc800078e00ff */
[----:B------:R-:W-:Y:S02]  /*18f10*/  IMAD R19, R19, 0x6, RZ ;  /* 0x0000000613137824 */ /* 0x000fe400078e02ff */
[----:B------:R-:W-:Y:S01]  /*18f20*/  IMAD.WIDE.U32 R16, R0, R27, RZ ;  /* 0x0000001b00107225 */ /* 0x000fe200078e00ff */
[----:B------:R-:W-:-:S03]  /*18f30*/  IADD3 R3, PT, PT, R14, R23, RZ ;  /* 0x000000170e037210 */ /* 0x000fc60007ffe0ff */
[----:B------:R-:W-:Y:S02]  /*18f40*/  IMAD R21, R10, 0x7effffff, RZ ;  /* 0x7effffff0a157824 */ /* 0x000fe400078e02ff */
[----:B------:R-:W-:Y:S01]  /*18f50*/  IMAD.HI.U32 R14, R19, 0x7f000001, R8 ;  /* 0x7f000001130e7827 */ /* 0x000fe200078e0008 */
[----:B------:R-:W-:-:S03]  /*18f60*/  @P0 IADD3 R12, PT, PT, R12, -0x7f000001, RZ ;  /* 0x80ffffff0c0c0810 */ /* 0x000fc60007ffe0ff */
[----:B------:R-:W-:Y:S01]  /*18f70*/  IMAD R19, R16, 0x7effffff, RZ ;  /* 0x7effffff10137824 */ /* 0x000fe200078e02ff */
[----:B------:R-:W-:Y:S01]  /*18f80*/  @P2 IADD3 R31, PT, PT, R31, -0x7f000001, RZ ;  /* 0x80ffffff1f1f2810 */ /* 0x000fe20007ffe0ff */
[----:B------:R-:W-:-:S04]  /*18f90*/  IMAD.WIDE.U32 R8, R22, 0x5fffffa, RZ ;  /* 0x05fffffa16087825 */ /* 0x000fc800078e00ff */
[----:B------:R-:W-:-:S04]  /*18fa0*/  IMAD.HI.U32 R20, R21, 0x7f000001, R10 ;  /* 0x7f00000115147827 */ /* 0x000fc800078e000a */
[----:B------:R-:W-:Y:S02]  /*18fb0*/  IMAD R11, R22, 0x6, RZ ;  /* 0x00000006160b7824 */ /* 0x000fe400078e02ff */
[----:B------:R-:W-:Y:S01]  /*18fc0*/  IMAD.HI.U32 R17, R19, 0x7f000001, R16 ;  /* 0x7f00000113117827 */ /* 0x000fe200078e0010 */
[----:B------:R-:W-:Y:S01]  /*18fd0*/  IADD3 R12, PT, PT, R12, R31, RZ ;  /* 0x0000001f0c0c7210 */ /* 0x000fe20007ffe0ff */
[----:B------:R-:W-:Y:S01]  /*18fe0*/  ISETP.GE.U32.AND P5, PT, R20, 0x7f000001, PT ;  /* 0x7f0000011400780c */ /* 0x000fe20003fa6070 */
[----:B------:R-:W-:Y:S01]  /*18ff0*/  ISETP.GE.U32.AND P4, PT, R14, 0x7f000001, PT ;  /* 0x7f0000010e00780c */ /* 0x000fe20003f86070 */
[----:B------:R-:W-:Y:S01]  /*19000*/  IMAD.HI.U32 R21, R11, 0x7f000001, R8 ;  /* 0x7f0000010b157827 */ /* 0x000fe200078e0008 */
[----:B------:R-:W-:Y:S01]  /*19010*/  ISETP.GE.U32.AND P1, PT, R3, 0x7f000001, PT ;  /* 0x7f0000010300780c */ /* 0x000fe20003f26070 */
[----:B------:R-:W-:Y:S01]  /*19020*/  ISETP.GE.U32.AND P6, PT, R17, 0x7f000001, PT ;  /* 0x7f0000011100780c */ /* 0x000fe20003fc6070 */
[----:B------:R-:W-:Y:S02]  /*19030*/  ISETP.GE.U32.AND P2, PT, R12, 0x7f000001, PT ;  /* 0x7f0000010c00780c */ /* 0x000fe40003f46070 */
[----:B------:R-:W-:Y:S01]  /*19040*/  ISETP.GE.U32.AND P3, PT, R21, 0x7f000001, PT ;  /* 0x7f0000011500780c */ /* 0x000fe20003f66070 */
[----:B------:R-:W-:Y:S01]  /*19050*/  ISETP.GE.U32.AND P0, PT, R18, 0x7f000001, PT ;  /* 0x7f0000011200780c */ /* 0x000fe20003f06070 */
[----:B------:R-:W-:-:S04]  /*19060*/  IMAD.WIDE.U32 R8, R4, R15, RZ ;  /* 0x0000000f04087225 */ /* 0x000fc800078e00ff */
[----:B------:R-:W-:Y:S01]  /*19070*/  IMAD R11, R8, 0x7effffff, RZ ;  /* 0x7effffff080b7824 */ /* 0x000fe200078e02ff */
[----:B------:R-:W-:Y:S02]  /*19080*/  @P5 IADD3 R20, PT, PT, R20, -0x7f000001, RZ ;  /* 0x80ffffff14145810 */ /* 0x000fe40007ffe0ff */
[----:B------:R-:W-:Y:S02]  /*19090*/  @P4 IADD3 R14, PT, PT, R14, -0x7f000001, RZ ;  /* 0x80ffffff0e0e4810 */ /* 0x000fe40007ffe0ff */
[----:B------:R-:W-:Y:S02]  /*190a0*/  @P1 IADD3 R3, PT, PT, R3, -0x7f000001, RZ ;  /* 0x80ffffff03031810 */ /* 0x000fe40007ffe0ff */
[----:B------:R-:W-:Y:S01]  /*190b0*/  @P6 IADD3 R17, PT, PT, R17, -0x7f000001, RZ ;  /* 0x80ffffff11116810 */ /* 0x000fe20007ffe0ff */
[----:B------:R-:W-:Y:S01]  /*190c0*/  IMAD.HI.U32 R19, R11, 0x7f000001, R8 ;  /* 0x7f0000010b137827 */ /* 0x000fe200078e0008 */
[----:B------:R-:W-:Y:S02]  /*190d0*/  @P2 IADD3 R12, PT, PT, R12, -0x7f000001, RZ ;  /* 0x80ffffff0c0c2810 */ /* 0x000fe40007ffe0ff */
[----:B------:R-:W-:-:S02]  /*190e0*/  @P3 IADD3 R21, PT, PT, R21, -0x7f000001, RZ ;  /* 0x80ffffff15153810 */ /* 0x000fc40007ffe0ff */
[----:B------:R-:W-:Y:S01]  /*190f0*/  IADD3 R14, PT, PT, R3, R14, RZ ;  /* 0x0000000e030e7210 */ /* 0x000fe20007ffe0ff */
[----:B------:R-:W-:Y:S01]  /*19100*/  IMAD.WIDE.U32 R8, R20, 0x5fffffa, RZ ;  /* 0x05fffffa14087825 */ /* 0x000fe200078e00ff */
[----:B------:R-:W-:-:S03]  /*19110*/  @P0 IADD3 R18, PT, PT, R18, -0x7f000001, RZ ;  /* 0x80ffffff12120810 */ /* 0x000fc60007ffe0ff */
[----:B------:R-:W-:Y:S01]  /*19120*/  IMAD.WIDE.U32 R10, R17, 0x5fffffa, RZ ;  /* 0x05fffffa110a7825 */ /* 0x000fe200078e00ff */
[----:B------:R-:W-:-:S03]  /*19130*/  IADD3 R12, PT, PT, R12, R21, RZ ;  /* 0x000000150c0c7210 */ /* 0x000fc60007ffe0ff */
[----:B------:R-:W-:Y:S02]  /*19140*/  IMAD R3, R20, 0x6, RZ ;  /* 0x0000000614037824 */ /* 0x000fe400078e02ff */
[----:B------:R-:W-:Y:S02]  /*19150*/  IMAD R17, R17, 0x6, RZ ;  /* 0x0000000611117824 */ /* 0x000fe400078e02ff */
[----:B------:R-:W-:Y:S01]  /*19160*/  IMAD.HI.U32 R21, R3, 0x7f000001, R8 ;  /* 0x7f00000103157827 */ /* 0x000fe200078e0008 */
[----:B------:R-:W-:Y:S01]  /*19170*/  ISETP.GE.U32.AND P1, PT, R19, 0x7f000001, PT ;  /* 0x7f0000011300780c */ /* 0x000fe20003f26070 */
[----:B------:R-:W-:Y:S02]  /*19180*/  ISETP.GE.U32.AND P0, PT, R18, 0x7f000001, PT ;  /* 0x7f0000011200780c */ /* 0x000fe40003f06070 */
[----:B------:R-:W-:Y:S01]  /*19190*/  IMAD.HI.U32 R17, R17, 0x7f000001, R10 ;  /* 0x7f00000111117827 */ /* 0x000fe200078e000a */
[----:B------:R-:W-:Y:S01]  /*191a0*/  ISETP.GE.U32.AND P4, PT, R21, 0x7f000001, PT ;  /* 0x7f0000011500780c */ /* 0x000fe20003f86070 */
[----:B------:R-:W-:Y:S01]  /*191b0*/  ISETP.GE.U32.AND P3, PT, R14, 0x7f000001, PT ;  /* 0x7f0000010e00780c */ /* 0x000fe20003f66070 */
[----:B------:R-:W-:Y:S01]  /*191c0*/  ISETP.GE.U32.AND P2, PT, R12, 0x7f000001, PT ;  /* 0x7f0000010c00780c */ /* 0x000fe20003f46070 */
[----:B------:R-:W-:Y:S01]  /*191d0*/  IMAD.WIDE.U32 R10, R0, R29, RZ ;  /* 0x0000001d000a7225 */ /* 0x000fe200078e00ff */
[----:B------:R-:W-:-:S03]  /*191e0*/  ISETP.GE.U32.AND P5, PT, R17, 0x7f000001, PT ;  /* 0x7f0000011100780c */ /* 0x000fc60003fa6070 */
[----:B------:R-:W-:Y:S02]  /*191f0*/  IMAD R3, R10, 0x7effffff, RZ ;  /* 0x7effffff0a037824 */ /* 0x000fe400078e02ff */
[----:B------:R-:W-:Y:S01]  /*19200*/  IMAD.WIDE.U32 R8, R2, R25, RZ ;  /* 0x0000001902087225 */ /* 0x000fe200078e00ff */
[----:B------:R-:W-:Y:S02]  /*19210*/  @P1 IADD3 R19, PT, PT, R19, -0x7f000001, RZ ;  /* 0x80ffffff13131810 */ /* 0x000fe40007ffe0ff */
[----:B------:R-:W-:Y:S01]  /*19220*/  @P0 IADD3 R18, PT, PT, R18, -0x7f000001, RZ ;  /* 0x80ffffff12120810 */ /* 0x000fe20007ffe0ff */
[----:B------:R-:W-:Y:S01]  /*19230*/  IMAD.HI.U32 R11, R3, 0x7f000001, R10 ;  /* 0x7f000001030b7827 */ /* 0x000fe200078e000a */
[----:B------:R-:W-:-:S03]  /*19240*/  @P4 IADD3 R21, PT, PT, R21, -0x7f000001, RZ ;  /* 0x80ffffff15154810 */ /* 0x000fc60007ffe0ff */
[----:B------:R-:W-:Y:S01]  /*19250*/  IMAD R3, R8, 0x7effffff, RZ ;  /* 0x7effffff08037824 */ /* 0x000fe200078e02ff */
[----:B------:R-:W-:Y:S02]  /*19260*/  @P5 IADD3 R17, PT, PT, R17, -0x7f000001, RZ ;  /* 0x80ffffff11115810 */ /* 0x000fe40007ffe0ff */
[----:B------:R-:W-:Y:S02]  /*19270*/  @P3 IADD3 R14, PT, PT, R14, -0x7f000001, RZ ;  /* 0x80ffffff0e0e3810 */ /* 0x000fe40007ffe0ff */
[----:B------:R-:W-:Y:S01]  /*19280*/  @P2 IADD3 R12, PT, PT, R12, -0x7f000001, RZ ;  /* 0x80ffffff0c0c2810 */ /* 0x000fe20007ffe0ff */
[----:B------:R-:W-:Y:S01]  /*19290*/  IMAD.HI.U32 R20, R3, 0x7f000001, R8 ;  /* 0x7f00000103147827 */ /* 0x000fe200078e0008 */
[----:B------:R-:W-:Y:S01]  /*192a0*/  ISETP.GE.U32.AND P4, PT, R11, 0x7f000001, PT ;  /* 0x7f0000010b00780c */ /* 0x000fe20003f86070 */
[----:B------:R-:W-:Y:S02]  /*192b0*/  IADD3 R3, PT, PT, R18, R19, RZ ;  /* 0x0000001312037210 */ /* 0x000fe40007ffe0ff */
[----:B------:R-:W-:-:S02]  /*192c0*/  IADD3 R14, PT, PT, R14, R17, RZ ;  /* 0x000000110e0e7210 */ /* 0x000fc40007ffe0ff */
[----:B------:R-:W-:Y:S01]  /*192d0*/  IADD3 R10, PT, PT, R12, R21, RZ ;  /* 0x000000150c0a7210 */ /* 0x000fe20007ffe0ff */
[----:B------:R-:W-:Y:S01]  /*192e0*/  ISETP.GE.U32.AND P1, PT, R20, 0x7f000001, PT ;  /* 0x7f0000011400780c */ /* 0x000fe20003f26070 */
[----:B------:R-:W0:Y:S01]  /*192f0*/  S2R R18, SR_TID.X ;  /* 0x0000000000127919 */ /* 0x000e220000002100 */
[----:B------:R-:W-:Y:S01]  /*19300*/  ISETP.GE.U32.AND P0, PT, R3, 0x7f000001, PT ;  /* 0x7f0000010300780c */ /* 0x000fe20003f06070 */
[----:B------:R-:W-:Y:S01]  /*19310*/  ISETP.GE.U32.AND P3, PT, R14, 0x7f000001, PT ;  /* 0x7f0000010e00780c */ /* 0x000fe20003f66070 */
[----:B------:R-:W-:-:S03]  /*19320*/  ISETP.GE.U32.AND P2, PT, R10, 0x7f000001, PT ;  /* 0x7f0000010a00780c */ /* 0x000fc60003f46070 */
[----:B------:R-:W-:Y:S01]  /*19330*/  @P4 IADD3 R11, PT, PT, R11, -0x7f000001, RZ ;  /* 0x80ffffff0b0b4810 */ /* 0x000fe20007ffe0ff */
[----:B------:R-:W0:Y:S05]  /*19340*/  LDC R19, c[0x0][0x360] ;  /* 0x0000d800ff137b82 */ /* 0x000e2a0000000800 */
[----:B------:R-:W-:Y:S01]  /*19350*/  @P1 IADD3 R20, PT, PT, R20, -0x7f000001, RZ ;  /* 0x80ffffff14141810 */ /* 0x000fe20007ffe0ff */
[----:B------:R-:W-:Y:S01]  /*19360*/  IMAD.WIDE.U32 R8, R11, 0x5fffffa, RZ ;  /* 0x05fffffa0b087825 */ /* 0x000fe200078e00ff */
[----:B------:R-:W-:-:S03]  /*19370*/  @P0 IADD3 R3, PT, PT, R3, -0x7f000001, RZ ;  /* 0x80ffffff03030810 */ /* 0x000fc60007ffe0ff */
[----:B------:R-:W-:Y:S01]  /*19380*/  IMAD R11, R11, 0x6, RZ ;  /* 0x000000060b0b7824 */ /* 0x000fe200078e02ff */
[----:B------:R-:W1:Y:S01]  /*19390*/  LDC.64 R16, c[0x0][0x488] ;  /* 0x00012200ff107b82 */ /* 0x000e620000000a00 */
[----:B------:R-:W-:Y:S02]  /*193a0*/  @P2 IADD3 R10, PT, PT, R10, -0x7f000001, RZ ;  /* 0x80ffffff0a0a2810 */ /* 0x000fe40007ffe0ff */
[----:B------:R-:W-:Y:S01]  /*193b0*/  @P3 IADD3 R14, PT, PT, R14, -0x7f000001, RZ ;  /* 0x80ffffff0e0e3810 */ /* 0x000fe20007ffe0ff */
[----:B------:R-:W-:Y:S01]  /*193c0*/  IMAD.HI.U32 R8, R11, 0x7f000001, R8 ;  /* 0x7f0000010b087827 */ /* 0x000fe200078e0008 */
[----:B------:R-:W-:Y:S02]  /*193d0*/  IADD3 R3, PT, PT, R3, R20, RZ ;  /* 0x0000001403037210 */ /* 0x000fe40007ffe0ff */
[----:B------:R-:W-:Y:S02]  /*193e0*/  IADD3 R10, PT, PT, R10, R7, RZ ;  /* 0x000000070a0a7210 */ /* 0x000fe40007ffe0ff */
[----:B------:R-:W-:Y:S01]  /*193f0*/  IADD3 R12, PT, PT, R14, R13, RZ ;  /* 0x0000000d0e0c7210 */ /* 0x000fe20007ffe0ff */
[----:B------:R-:W-:Y:S01]  /*19400*/  ISETP.GE.U32.AND P1, PT, R8, 0x7f000001, PT ;  /* 0x7f0000010800780c */ /* 0x000fe20003f26070 */
[----:B------:R-:W-:Y:S01]  /*19410*/  ISETP.GE.U32.AND P0, PT, R3, 0x7f000001, PT ;  /* 0x7f0000010300780c */ /* 0x000fe20003f06070 */
[----:B------:R-:W2:Y:S01]  /*19420*/  LDL R13, [R1+0x11c] ;  /* 0x00011c00010d7983 */ /* 0x000ea20000100800 */
[----:B------:R-:W-:Y:S01]  /*19430*/  ISETP.GE.U32.AND P2, PT, R10, 0x7f000001, PT ;  /* 0x7f0000010a00780c */ /* 0x000fe20003f46070 */
[----:B------:R-:W-:Y:S01]  /*19440*/  ISETP.GE.U32.AND P3, PT, R12, 0x7f000001, PT ;  /* 0x7f0000010c00780c */ /* 0x000fe20003f66070 */
[----:B0-----:R-:W-:-:S08]  /*19450*/  IMAD R19, R19, UR6, R18 ;  /* 0x0000000613137c24 */ /* 0x001fd0000f8e0212 */
[----:B------:R-:W-:Y:S02]  /*19460*/  @P1 IADD3 R8, PT, PT, R8, -0x7f000001, RZ ;  /* 0x80ffffff08081810 */ /* 0x000fe40007ffe0ff */
[----:B------:R-:W-:Y:S02]  /*19470*/  @P0 IADD3 R3, PT, PT, R3, -0x7f000001, RZ ;  /* 0x80ffffff03030810 */ /* 0x000fe40007ffe0ff */
[----:B------:R-:W-:Y:S02]  /*19480*/  @P2 IADD3 R10, PT, PT, R10, -0x7f000001, RZ ;  /* 0x80ffffff0a0a2810 */ /* 0x000fe40007ffe0ff */
[----:B------:R-:W-:Y:S01]  /*19490*/  @P3 IADD3 R12, PT, PT, R12, -0x7f000001, RZ ;  /* 0x80ffffff0c0c3810 */ /* 0x000fe20007ffe0ff */
[----:B-1----:R-:W-:Y:S01]  /*194a0*/  IMAD.WIDE.U32 R16, R19, 0x4, R16 ;  /* 0x0000000413107825 */ /* 0x002fe200078e0010 */
[----:B------:R-:W-:Y:S01]  /*194b0*/  IADD3 R3, PT, PT, R3, R8, RZ ;  /* 0x0000000803037210 */ /* 0x000fe20007ffe0ff */
[----:B------:R0:W-:Y:S04]  /*194c0*/  STL [R1+0x110], R10 ;  /* 0x0001100a01007387 */ /* 0x0001e80000100800 */
[C---:B------:R-:W-:Y:S01]  /*194d0*/  ISETP.GE.U32.AND P0, PT, R3.reuse, 0x7f000001, PT ;  /* 0x7f0000010300780c */ /* 0x040fe20003f06070 */
[----:B------:R1:W-:Y:S04]  /*194e0*/  STL [R1+0x114], R12 ;  /* 0x0001140c01007387 */ /* 0x0003e80000100800 */
[----:B------:R-:W3:Y:S04]  /*194f0*/  LDG.E R7, desc[UR14][R16.64] ;  /* 0x0000000e10077981 */ /* 0x000ee8000c1e1900 */
[----:B------:R-:W3:Y:S04]  /*19500*/  LDL.64 R8, [R1+0x110] ;  /* 0x0001100001087983 */ /* 0x000ee80000100a00 */
[----:B------:R-:W-:-:S04]  /*19510*/  @P0 IADD3 R3, PT, PT, R3, -0x7f000001, RZ ;  /* 0x80ffffff03030810 */ /* 0x000fc80007ffe0ff */
[----:B------:R-:W-:-:S05]  /*19520*/  IADD3 R6, PT, PT, R3, R6, RZ ;  /* 0x0000000603067210 */ /* 0x000fca0007ffe0ff */
[----:B------:R-:W-:-:S13]  /*19530*/  ISETP.GE.U32.AND P0, PT, R6, 0x7f000001, PT ;  /* 0x7f0000010600780c */ /* 0x000fda0003f06070 */
[----:B------:R-:W-:-:S05]  /*19540*/  @P0 IADD3 R6, PT, PT, R6, -0x7f000001, RZ ;  /* 0x80ffffff06060810 */ /* 0x000fca0007ffe0ff */
[----:B------:R4:W-:Y:S04]  /*19550*/  STL [R1+0x118], R6 ;  /* 0x0001180601007387 */ /* 0x0009e80000100800 */
[----:B------:R-:W4:Y:S01]  /*19560*/  LDL R14, [R1+0x118] ;  /* 0x00011800010e7983 */ /* 0x000f220000100800 */
[----:B0-----:R-:W-:-:S04]  /*19570*/  IMAD.WIDE.U32 R10, R5, R29, RZ ;  /* 0x0000001d050a7225 */ /* 0x001fc800078e00ff */
[----:B------:R-:W-:-:S04]  /*19580*/  IMAD R3, R10, 0x7effffff, RZ ;  /* 0x7effffff0a037824 */ /* 0x000fc800078e02ff */
[----:B------:R-:W-:-:S05]  /*19590*/  IMAD.HI.U32 R10, R3, 0x7f000001, R10 ;  /* 0x7f000001030a7827 */ /* 0x000fca00078e000a */
[----:B------:R-:W-:Y:S01]  /*195a0*/  ISETP.GE.U32.AND P0, PT, R10, 0x7f000001, PT ;  /* 0x7f0000010a00780c */ /* 0x000fe20003f06070 */
[----:B------:R-:W-:-:S04]  /*195b0*/  IMAD.WIDE.U32 R4, R4, R27, RZ ;  /* 0x0000001b04047225 */ /* 0x000fc800078e00ff */
[----:B------:R-:W-:-:S04]  /*195c0*/  IMAD R3, R4, 0x7effffff, RZ ;  /* 0x7effffff04037824 */ /* 0x000fc800078e02ff */
[----:B------:R-:W-:-:S04]  /*195d0*/  IMAD.HI.U32 R3, R3, 0x7f000001, R4 ;  /* 0x7f00000103037827 */ /* 0x000fc800078e0004 */
[----:B------:R-:W-:Y:S01]  /*195e0*/  @P0 IADD3 R10, PT, PT, R10, -0x7f000001, RZ ;  /* 0x80ffffff0a0a0810 */ /* 0x000fe20007ffe0ff */
[----:B------:R-:W-:-:S04]  /*195f0*/  ISETP.GE.U32.AND P1, PT, R3, 0x7f000001, PT ;  /* 0x7f0000010300780c */ /* 0x000fc80003f26070 */
[----:B------:R-:W-:Y:S01]  /*19600*/  ISETP.GE.U32.AND P0, PT, R10, 0x7f000001, PT ;  /* 0x7f0000010a00780c */ /* 0x000fe20003f06070 */
[----:B------:R-:W-:-:S04]  /*19610*/  IMAD.WIDE.U32 R4, R2, R15, RZ ;  /* 0x0000000f02047225 */ /* 0x000fc800078e00ff */
[----:B------:R-:W-:-:S04]  /*19620*/  IMAD R11, R4, 0x7effffff, RZ ;  /* 0x7effffff040b7824 */ /* 0x000fc800078e02ff */
[----:B------:R-:W-:-:S04]  /*19630*/  @P1 IADD3 R3, PT, PT, R3, -0x7f000001, RZ ;  /* 0x80ffffff03031810 */ /* 0x000fc80007ffe0ff */
[----:B------:R-:W-:Y:S01]  /*19640*/  @P0 IADD3 R10, PT, PT, R10, -0x7f000001, RZ ;  /* 0x80ffffff0a0a0810 */ /* 0x000fe20007ffe0ff */
[----:B------:R-:W-:-:S03]  /*19650*/  IMAD.HI.U32 R11, R11, 0x7f000001, R4 ;  /* 0x7f0000010b0b7827 */ /* 0x000fc600078e0004 */
[----:B------:R-:W-:Y:S02]  /*19660*/  IADD3 R10, PT, PT, R10, R3, RZ ;  /* 0x000000030a0a7210 */ /* 0x000fe40007ffe0ff */
[----:B------:R-:W-:-:S03]  /*19670*/  ISETP.GE.U32.AND P1, PT, R11, 0x7f000001, PT ;  /* 0x7f0000010b00780c */ /* 0x000fc60003f26070 */
[----:B------:R-:W-:Y:S01]  /*19680*/  ISETP.GE.U32.AND P0, PT, R10, 0x7f000001, PT ;  /* 0x7f0000010a00780c */ /* 0x000fe20003f06070 */
[----:B------:R-:W-:-:S04]  /*19690*/  IMAD.WIDE.U32 R2, R0, R25, RZ ;  /* 0x0000001900027225 */ /* 0x000fc800078e00ff */
[----:B------:R-:W-:-:S05]  /*196a0*/  IMAD R5, R2, 0x7effffff, RZ ;  /* 0x7effffff02057824 */ /* 0x000fca00078e02ff */
[----:B------:R-:W-:-:S03]  /*196b0*/  @P1 IADD3 R11, PT, PT, R11, -0x7f000001, RZ ;  /* 0x80ffffff0b0b1810 */ /* 0x000fc60007ffe0ff */
        /* <DEDUP_REMOVED lines=9> */
[----:B------:R-:W-:Y:S01]  /*19750*/  @P0 IADD3 R10, PT, PT, R10, -0x7f000001, RZ ;  /* 0x80ffffff0a0a0810 */ /* 0x000fe20007ffe0ff */
[----:B---3--:R-:W-:-:S04]  /*19760*/  IMAD.WIDE.U32 R2, R8, R7, RZ ;  /* 0x0000000708027225 */ /* 0x008fc800078e00ff */
[----:B------:R-:W-:-:S04]  /*19770*/  IMAD R5, R2, 0x7effffff, RZ ;  /* 0x7effffff02057824 */ /* 0x000fc800078e02ff */
[----:B------:R-:W-:-:S05]  /*19780*/  IMAD.HI.U32 R11, R5, 0x7f000001, R2 ;  /* 0x7f000001050b7827 */ /* 0x000fca00078e0002 */
[----:B------:R-:W-:Y:S01]  /*19790*/  ISETP.GE.U32.AND P1, PT, R11, 0x7f000001, PT ;  /* 0x7f0000010b00780c */ /* 0x000fe20003f26070 */
[----:B------:R-:W-:-:S04]  /*197a0*/  IMAD.WIDE.U32 R2, R9, R7, RZ ;  /* 0x0000000709027225 */ /* 0x000fc800078e00ff */
[----:B------:R-:W-:-:S08]  /*197b0*/  IMAD R5, R2, 0x7effffff, RZ ;  /* 0x7effffff02057824 */ /* 0x000fd000078e02ff */
[----:B------:R-:W-:Y:S01]  /*197c0*/  @P1 IADD3 R11, PT, PT, R11, -0x7f000001, RZ ;  /* 0x80ffffff0b0b1810 */ /* 0x000fe20007ffe0ff */
[----:B------:R-:W-:-:S04]  /*197d0*/  IMAD.HI.U32 R0, R5, 0x7f000001, R2 ;  /* 0x7f00000105007827 */ /* 0x000fc800078e0002 */
[----:B------:R-:W-:Y:S01]  /*197e0*/  ISETP.GE.U32.AND P1, PT, R11, 0x7f000001, PT ;  /* 0x7f0000010b00780c */ /* 0x000fe20003f26070 */
[----:B------:R-:W-:Y:S01]  /*197f0*/  ISETP.GE.U32.AND P2, PT, R0, 0x7f000001, PT ;  /* 0x7f0000010000780c */ /* 0x000fe20003f46070 */
[----:B--2---:R-:W-:Y:S02]  /*19800*/  IADD3 R10, PT, PT, R10, R13, RZ ;  /* 0x0000000d0a0a7210 */ /* 0x004fe40007ffe0ff */
[----:B-1----:R-:W0:Y:S01]  /*19810*/  LDC.64 R12, c[0x0][0x490] ;  /* 0x00012400ff0c7b82 */ /* 0x002e220000000a00 */
[----:B----4-:R-:W-:Y:S02]  /*19820*/  IMAD.WIDE.U32 R14, R14, R7, RZ ;  /* 0x000000070e0e7225 */ /* 0x010fe400078e00ff */
[----:B------:R-:W-:Y:S02]  /*19830*/  ISETP.GE.U32.AND P0, PT, R10, 0x7f000001, PT ;  /* 0x7f0000010a00780c */ /* 0x000fe40003f06070 */
[----:B------:R-:W-:-:S04]  /*19840*/  IMAD R3, R14, 0x7effffff, RZ ;  /* 0x7effffff0e037824 */ /* 0x000fc800078e02ff */
[----:B------:R-:W-:Y:S02]  /*19850*/  @P1 IADD3 R11, PT, PT, R11, -0x7f000001, RZ ;  /* 0x80ffffff0b0b1810 */ /* 0x000fe40007ffe0ff */
[----:B------:R-:W-:Y:S01]  /*19860*/  @P2 IADD3 R0, PT, PT, R0, -0x7f000001, RZ ;  /* 0x80ffffff00002810 */ /* 0x000fe20007ffe0ff */
[----:B------:R-:W-:Y:S02]  /*19870*/  IMAD.HI.U32 R2, R3, 0x7f000001, R14 ;  /* 0x7f00000103027827 */ /* 0x000fe400078e000e */
[----:B------:R-:W1:Y:S01]  /*19880*/  LDC.64 R14, c[0x0][0x4a0] ;  /* 0x00012800ff0e7b82 */ /* 0x000e620000000a00 */
[----:B------:R-:W-:Y:S01]  /*19890*/  ISETP.GE.U32.AND P3, PT, R11, 0x7f000001, PT ;  /* 0x7f0000010b00780c */ /* 0x000fe20003f66070 */
[----:B------:R-:W-:Y:S01]  /*198a0*/  ISETP.GE.U32.AND P1, PT, R0, 0x7f000001, PT ;  /* 0x7f0000010000780c */ /* 0x000fe20003f26070 */
[----:B------:R-:W-:Y:S01]  /*198b0*/  ISETP.GE.U32.AND P2, PT, R2, 0x7f000001, PT ;  /* 0x7f0000010200780c */ /* 0x000fe20003f46070 */
[----:B------:R-:W-:-:S05]  /*198c0*/  @P0 IADD3 R10, PT, PT, R10, -0x7f000001, RZ ;  /* 0x80ffffff0a0a0810 */ /* 0x000fca0007ffe0ff */
[----:B------:R-:W-:-:S05]  /*198d0*/  IMAD.WIDE.U32 R4, R10, R7, RZ ;  /* 0x000000070a047225 */ /* 0x000fca00078e00ff */
[----:B------:R-:W-:Y:S01]  /*198e0*/  @P3 IADD3 R11, PT, PT, R11, -0x7f000001, RZ ;  /* 0x80ffffff0b0b3810 */ /* 0x000fe20007ffe0ff */
[----:B------:R-:W-:Y:S01]  /*198f0*/  IMAD R3, R4, 0x7effffff, RZ ;  /* 0x7effffff04037824 */ /* 0x000fe200078e02ff */
[----:B------:R-:W-:Y:S02]  /*19900*/  @P1 IADD3 R0, PT, PT, R0, -0x7f000001, RZ ;  /* 0x80ffffff00001810 */ /* 0x000fe40007ffe0ff */
[----:B------:R-:W-:Y:S01]  /*19910*/  @P2 IADD3 R2, PT, PT, R2, -0x7f000001, RZ ;  /* 0x80ffffff02022810 */ /* 0x000fe20007ffe0ff */
[----:B------:R-:W-:Y:S01]  /*19920*/  ISETP.GE.U32.AND P3, PT, R11, 0x7f000001, PT ;  /* 0x7f0000010b00780c */ /* 0x000fe20003f66070 */
[----:B------:R-:W-:Y:S01]  /*19930*/  IMAD.HI.U32 R3, R3, 0x7f000001, R4 ;  /* 0x7f00000103037827 */ /* 0x000fe200078e0004 */
[----:B------:R-:W-:Y:S02]  /*19940*/  ISETP.GE.U32.AND P1, PT, R0, 0x7f000001, PT ;  /* 0x7f0000010000780c */ /* 0x000fe40003f26070 */
[----:B------:R-:W-:Y:S02]  /*19950*/  ISETP.GE.U32.AND P0, PT, R2, 0x7f000001, PT ;  /* 0x7f0000010200780c */ /* 0x000fe40003f06070 */
[----:B------:R-:W-:-:S07]  /*19960*/  ISETP.GE.U32.AND P2, PT, R3, 0x7f000001, PT ;  /* 0x7f0000010300780c */ /* 0x000fce0003f46070 */
[----:B------:R-:W-:Y:S02]  /*19970*/  @P3 IADD3 R11, PT, PT, R11, -0x7f000001, RZ ;  /* 0x80ffffff0b0b3810 */ /* 0x000fe40007ffe0ff */
[----:B------:R-:W-:Y:S02]  /*19980*/  @P1 IADD3 R0, PT, PT, R0, -0x7f000001, RZ ;  /* 0x80ffffff00001810 */ /* 0x000fe40007ffe0ff */
[----:B------:R-:W-:Y:S01]  /*19990*/  @P0 IADD3 R2, PT, PT, R2, -0x7f000001, RZ ;  /* 0x80ffffff02020810 */ /* 0x000fe20007ffe0ff */
[----:B------:R-:W-:Y:S01]  /*199a0*/  ISETP.GE.U32.AND P3, PT, R11, 0x7f000001, PT ;  /* 0x7f0000010b00780c */ /* 0x000fe20003f66070 */
[----:B------:R-:W-:Y:S01]  /*199b0*/  @P2 IADD3 R3, PT, PT, R3, -0x7f000001, RZ ;  /* 0x80ffffff03032810 */ /* 0x000fe20007ffe0ff */
[----:B------:R-:W-:Y:S01]  /*199c0*/  ISETP.GE.U32.AND P1, PT, R0, 0x7f000001, PT ;  /* 0x7f0000010000780c */ /* 0x000fe20003f26070 */
[----:B0-----:R-:W-:Y:S01]  /*199d0*/  IMAD.WIDE.U32 R12, R19, 0x4, R12 ;  /* 0x00000004130c7825 */ /* 0x001fe200078e000c */
[----:B------:R-:W-:Y:S02]  /*199e0*/  ISETP.GE.U32.AND P2, PT, R2, 0x7f000001, PT ;  /* 0x7f0000010200780c */ /* 0x000fe40003f46070 */
[----:B------:R-:W-:Y:S01]  /*199f0*/  ISETP.GE.U32.AND P0, PT, R3, 0x7f000001, PT ;  /* 0x7f0000010300780c */ /* 0x000fe20003f06070 */
[----:B-1----:R-:W-:-:S02]  /*19a00*/  IMAD R5, R15, 0xc, RZ ;  /* 0x0000000c0f057824 */ /* 0x002fc400078e02ff */
[C---:B------:R-:W-:Y:S01]  /*19a10*/  IMAD.WIDE.U32 R8, R14.reuse, 0xc, R12 ;  /* 0x0000000c0e087825 */ /* 0x040fe200078e000c */
[----:B------:R-:W-:-:S03]  /*19a20*/  LEA R6, P4, R14, R12, 0x3 ;  /* 0x0000000c0e067211 */ /* 0x000fc600078818ff */
[----:B------:R-:W-:Y:S02]  /*19a30*/  @P3 IADD3 R11, PT, PT, R11, -0x7f000001, RZ ;  /* 0x80ffffff0b0b3810 */ /* 0x000fe40007ffe0ff */
[----:B------:R-:W-:Y:S02]  /*19a40*/  LEA R4, P3, R14, R12, 0x2 ;  /* 0x0000000c0e047211 */ /* 0x000fe400078610ff */
[----:B------:R-:W-:Y:S02]  /*19a50*/  IADD3 R9, PT, PT, R9, R5, RZ ;  /* 0x0000000509097210 */ /* 0x000fe40007ffe0ff */
[----:B------:R-:W-:Y:S02]  /*19a60*/  @P1 IADD3 R0, PT, PT, R0, -0x7f000001, RZ ;  /* 0x80ffffff00001810 */ /* 0x000fe40007ffe0ff */
[CCC-:B------:R-:W-:Y:S02]  /*19a70*/  LEA.HI.X R5, R14.reuse, R13.reuse, R15.reuse, 0x2, P3 ;  /* 0x0000000d0e057211 */ /* 0x1c0fe400018f140f */
[----:B------:R-:W-:-:S02]  /*19a80*/  LEA.HI.X R7, R14, R13, R15, 0x3, P4 ;  /* 0x0000000d0e077211 */ /* 0x000fc400020f1c0f */
[----:B------:R-:W-:Y:S02]  /*19a90*/  @P2 IADD3 R2, PT, PT, R2, -0x7f000001, RZ ;  /* 0x80ffffff02022810 */ /* 0x000fe40007ffe0ff */
[----:B------:R-:W-:Y:S01]  /*19aa0*/  @P0 IADD3 R3, PT, PT, R3, -0x7f000001, RZ ;  /* 0x80ffffff03030810 */ /* 0x000fe20007ffe0ff */
[----:B------:R-:W-:Y:S04]  /*19ab0*/  STG.E desc[UR14][R12.64], R11 ;  /* 0x0000000b0c007986 */ /* 0x000fe8000c10190e */
[----:B------:R-:W-:Y:S04]  /*19ac0*/  STG.E desc[UR14][R4.64], R0 ;  /* 0x0000000004007986 */ /* 0x000fe8000c10190e */
[----:B------:R-:W-:Y:S04]  /*19ad0*/  STG.E desc[UR14][R6.64], R2 ;  /* 0x0000000206007986 */ /* 0x000fe8000c10190e */
[----:B------:R-:W-:Y:S04]  /*19ae0*/  STL [R1+0x11c], R10 ;  /* 0x00011c0a01007387 */ /* 0x000fe80000100800 */
[----:B------:R-:W-:Y:S01]  /*19af0*/  STG.E desc[UR14][R8.64], R3 ;  /* 0x0000000308007986 */ /* 0x000fe2000c10190e */
[----:B------:R-:W-:Y:S05]  /*19b00*/  EXIT ;  /* 0x000000000000794d */ /* 0x000fea0003800000 */
        .type           $jit_computeValues$_ZN19kb31_septic_curve_tC1Ev,@function
        .size           $jit_computeValues$_ZN19kb31_septic_curve_tC1Ev,($jit_computeValues$_ZN20kb31_septic_digest_tC1Ev - $jit_computeValues$_ZN19kb31_septic_curve_tC1Ev)
$jit_computeValues$_ZN19kb31_septic_curve_tC1Ev:
[----:B------:R-:W0:Y:S01]  /*19b10*/  LDC R6, c[0x0][0x2f8] ;  /* 0x0000be00ff067b82 */ /* 0x000e220000000800 */
[----:B------:R-:W-:Y:S01]  /*19b20*/  IADD3 R4, PT, PT, R1, 0x170, RZ ;  /* 0x0000017001047810 */ /* 0x000fe20007ffe0ff */
[----:B------:R-:W-:Y:S01]  /*19b30*/  HFMA2 R5, -RZ, RZ, 0, 0 ;  /* 0x00000000ff057431 */ /* 0x000fe200000001ff */
[----:B------:R-:W-:Y:S01]  /*19b40*/  MOV R0, R14 ;  /* 0x0000000e00007202 */ /* 0x000fe20000000f00 */
[----:B------:R-:W-:-:S04]  /*19b50*/  MOV R16, 0x19ba0 ;  /* 0x00019ba000107802 */ /* 0x000fc80000000f00 */
[----:B------:R-:W0:Y:S02]  /*19b60*/  LDC R7, c[0x0][0x2fc] ;  /* 0x0000bf00ff077b82 */ /* 0x000e240000000800 */
[----:B0-----:R-:W-:Y:S02]  /*19b70*/  IADD.64 R8, R4, R6 ;  /* 0x0000000604087235 */ /* 0x001fe400078e0200 */
[----:B------:R-:W-:-:S07]  /*19b80*/  MOV R5, R15 ;  /* 0x0000000f00057202 */ /* 0x000fce0000000f00 */
[----:B------:R-:W-:Y:S05]  /*19b90*/  CALL.REL.NOINC `($jit_computeValues$_ZN23kb31_septic_extension_tC1Ev) ;  /* 0x0000000400087944 */ /* 0x000fea0003c00000 */
[----:B------:R-:W-:Y:S01]  /*19ba0*/  MOV R4, R14 ;  /* 0x0000000e00047202 */ /* 0x000fe20000000f00 */
[----:B------:R-:W-:Y:S01]  /*19bb0*/  MOV R5, R15 ;  /* 0x0000000f00057202 */ /* 0x000fe20000000f00 */
[----:B------:R-:W-:-:S04]  /*19bc0*/  MOV R16, 0x19c10 ;  /* 0x00019c1000107802 */ /* 0x000fc80000000f00 */
[----:B------:R-:W-:-:S06]  /*19bd0*/  IADD.64 R12, R4, 0x1c ;  /* 0x0000001c040c7835 */ /* 0x000fcc00078e0200 */
[----:B------:R-:W-:Y:S01]  /*19be0*/  MOV R0, R12 ;  /* 0x0000000c00007202 */ /* 0x000fe20000000f00 */
[----:B------:R-:W-:-:S07]  /*19bf0*/  MOV R5, R13 ;  /* 0x0000000d00057202 */ /* 0x000fce0000000f00 */
[----:B------:R-:W-:Y:S05]  /*19c00*/  CALL.REL.NOINC `($jit_computeValues$_ZN23kb31_septic_extension_tC1Ev) ;  /* 0x0000000000ec7944 */ /* 0x000fea0003c00000 */
[----:B------:R-:W-:Y:S01]  /*19c10*/  MOV R0, R8 ;  /* 0x0000000800007202 */ /* 0x000fe20000000f00 */
[----:B------:R-:W-:Y:S01]  /*19c20*/  MOV R5, R9 ;  /* 0x0000000900057202 */ /* 0x000fe20000000f00 */
[----:B------:R-:W-:-:S07]  /*19c30*/  MOV R18, 0x19c50 ;  /* 0x00019c5000127802 */ /* 0x000fce0000000f00 */
[----:B------:R-:W-:Y:S05]  /*19c40*/  CALL.REL.NOINC `($jit_computeValues$_ZN23kb31_septic_extension_t4zeroEv) ;  /* 0x0000000000c87944 */ /* 0x000fea0003c00000 */
[----:B------:R-:W-:Y:S01]  /*19c50*/  MOV R0, R14 ;  /* 0x0000000e00007202 */ /* 0x000fe20000000f00 */
[----:B------:R-:W-:Y:S01]  /*19c60*/  MOV R5, R15 ;  /* 0x0000000f00057202 */ /* 0x000fe20000000f00 */
[----:B------:R-:W-:Y:S01]  /*19c70*/  MOV R4, R8 ;  /* 0x0000000800047202 */ /* 0x000fe20000000f00 */
[----:B------:R-:W-:Y:S01]  /*19c80*/  MOV R7, R9 ;  /* 0x0000000900077202 */ /* 0x000fe20000000f00 */
[----:B------:R-:W-:-:S07]  /*19c90*/  MOV R16, 0x19cb0 ;  /* 0x00019cb000107802 */ /* 0x000fce0000000f00 */
[----:B------:R-:W-:Y:S05]  /*19ca0*/  CALL.REL.NOINC `($jit_computeValues$_ZN23kb31_septic_extension_taSERKS_) ;  /* 0x0000000400007944 */ /* 0x000fea0003c00000 */
[----:B------:R-:W-:Y:S02]  /*19cb0*/  IADD.64 R6, R8, 0x1c ;  /* 0x0000001c08067835 */ /* 0x000fe400078e0200 */
[----:B------:R-:W-:-:S04]  /*19cc0*/  MOV R18, 0x19d00 ;  /* 0x00019d0000127802 */ /* 0x000fc80000000f00 */
[----:B------:R-:W-:Y:S01]  /*19cd0*/  MOV R0, R6 ;  /* 0x0000000600007202 */ /* 0x000fe20000000f00 */
[----:B------:R-:W-:-:S07]  /*19ce0*/  MOV R5, R7 ;  /* 0x0000000700057202 */ /* 0x000fce0000000f00 */
[----:B------:R-:W-:Y:S05]  /*19cf0*/  CALL.REL.NOINC `($jit_computeValues$_ZN23kb31_septic_extension_t4zeroEv) ;  /* 0x00000000009c7944 */ /* 0x000fea0003c00000 */
[----:B------:R-:W-:Y:S01]  /*19d00*/  MOV R0, R12 ;  /* 0x0000000c00007202 */ /* 0x000fe20000000f00 */
[----:B------:R-:W-:Y:S01]  /*19d10*/  MOV R5, R13 ;  /* 0x0000000d00057202 */ /* 0x000fe20000000f00 */
[----:B------:R-:W-:Y:S01]  /*19d20*/  MOV R4, R6 ;  /* 0x0000000600047202 */ /* 0x000fe20000000f00 */
[----:B------:R-:W-:-:S07]  /*19d30*/  MOV R16, 0x19d50 ;  /* 0x00019d5000107802 */ /* 0x000fce0000000f00 */
[----:B------:R-:W-:Y:S05]  /*19d40*/  CALL.REL.NOINC `($jit_computeValues$_ZN23kb31_septic_extension_taSERKS_) ;  /* 0x0000000000d87944 */ /* 0x000fea0003c00000 */
[----:B------:R-:W-:Y:S01]  /*19d50*/  MOV R4, R19 ;  /* 0x0000001300047202 */ /* 0x000fe20000000f00 */
[----:B------:R-:W-:-:S04]  /*19d60*/  HFMA2 R5, -RZ, RZ, 0, 0 ;  /* 0x00000000ff057431 */ /* 0x000fc800000001ff */
[----:B------:R-:W-:Y:S05]  /*19d70*/  RET.REL.NODEC R4 `(jit_computeValues) ;  /* 0xfffffe6004a07950 */ /* 0x000fea0003c3ffff */
        .type           $jit_computeValues$_ZN20kb31_septic_digest_tC1Ev,@function
        .size           $jit_computeValues$_ZN20kb31_septic_digest_tC1Ev,($jit_computeValues$_ZN23kb31_septic_extension_t4zeroEv - $jit_computeValues$_ZN20kb31_septic_digest_tC1Ev)
$jit_computeValues$_ZN20kb31_septic_digest_tC1Ev:
[----:B------:R-:W0:Y:S01]  /*19d80*/  LDC R6, c[0x0][0x2f8] ;  /* 0x0000be00ff067b82 */ /* 0x000e220000000800 */
[----:B------:R-:W-:Y:S01]  /*19d90*/  IADD3 R4, PT, PT, R1, 0x138, RZ ;  /* 0x0000013801047810 */ /* 0x000fe20007ffe0ff */
[----:B------:R-:W-:Y:S01]  /*19da0*/  HFMA2 R5, -RZ, RZ, 0, 0 ;  /* 0x00000000ff057431 */ /* 0x000fe200000001ff */
[----:B------:R-:W-:Y:S01]  /*19db0*/  MOV R14, R34 ;  /* 0x00000022000e7202 */ /* 0x000fe20000000f00 */
[----:B------:R-:W-:Y:S01]  /*19dc0*/  MOV R15, R35 ;  /* 0x00000023000f7202 */ /* 0x000fe20000000f00 */
[----:B------:R-:W-:-:S03]  /*19dd0*/  MOV R19, 0x19e10 ;  /* 0x00019e1000137802 */ /* 0x000fc60000000f00 */
[----:B------:R-:W0:Y:S02]  /*19de0*/  LDC R7, c[0x0][0x2fc] ;  /* 0x0000bf00ff077b82 */ /* 0x000e240000000800 */
[----:B0-----:R-:W-:-:S08]  /*19df0*/  IADD.64 R10, R4, R6 ;  /* 0x00000006040a7235 */ /* 0x001fd000078e0200 */
[----:B------:R-:W-:Y:S05]  /*19e00*/  CALL.REL.NOINC `($jit_computeValues$_ZN19kb31_septic_curve_tC1Ev) ;  /* 0xfffffffc00407944 */ /* 0x000fea0003c3ffff */
[----:B------:R-:W-:Y:S01]  /*19e10*/  MOV R14, R10 ;  /* 0x0000000a000e7202 */ /* 0x000fe20000000f00 */
[----:B------:R-:W-:Y:S01]  /*19e20*/  MOV R15, R11 ;  /* 0x0000000b000f7202 */ /* 0x000fe20000000f00 */
[----:B------:R-:W-:-:S07]  /*19e30*/  MOV R19, 0x19e50 ;  /* 0x00019e5000137802 */ /* 0x000fce0000000f00 */
[----:B------:R-:W-:Y:S05]  /*19e40*/  CALL.REL.NOINC `($jit_computeValues$_ZN19kb31_septic_curve_tC1Ev) ;  /* 0xfffffffc00307944 */ /* 0x000fea0003c3ffff */
[----:B------:R-:W-:Y:S01]  /*19e50*/  MOV R0, R34 ;  /* 0x0000002200007202 */ /* 0x000fe20000000f00 */
[----:B------:R-:W-:Y:S01]  /*19e60*/  MOV R5, R35 ;  /* 0x0000002300057202 */ /* 0x000fe20000000f00 */
[----:B------:R-:W-:Y:S01]  /*19e70*/  MOV R4, R10 ;  /* 0x0000000a00047202 */ /* 0x000fe20000000f00 */
[----:B------:R-:W-:Y:S01]  /*19e80*/  MOV R7, R11 ;  /* 0x0000000b00077202 */ /* 0x000fe20000000f00 */
[----:B------:R-:W-:-:S07]  /*19e90*/  MOV R16, 0x19eb0 ;  /* 0x00019eb000107802 */ /* 0x000fce0000000f00 */
[----:B------:R-:W-:Y:S05]  /*19ea0*/  CALL.REL.NOINC `($jit_computeValues$_ZN23kb31_septic_extension_taSERKS_) ;  /* 0x0000000000807944 */ /* 0x000fea0003c00000 */
[----:B------:R-:W-:Y:S01]  /*19eb0*/  MOV R8, R34 ;  /* 0x0000002200087202 */ /* 0x000fe20000000f00 */
[----:B------:R-:W-:Y:S01]  /*19ec0*/  MOV R9, R35 ;  /* 0x0000002300097202 */ /* 0x000fe20000000f00 */
[----:B------:R-:W-:Y:S02]  /*19ed0*/  IADD.64 R4, R10, 0x1c ;  /* 0x0000001c0a047835 */ /* 0x000fe400078e0200 */
[----:B------:R-:W-:Y:S02]  /*19ee0*/  MOV R16, 0x19f40 ;  /* 0x00019f4000107802 */ /* 0x000fe40000000f00 */
[----:B------:R-:W-:Y:S02]  /*19ef0*/  IADD.64 R8, R8, 0x1c ;  /* 0x0000001c08087835 */ /* 0x000fe400078e0200 */
[----:B------:R-:W-:-:S04]  /*19f00*/  MOV R7, R5 ;  /* 0x0000000500077202 */ /* 0x000fc80000000f00 */
[----:B------:R-:W-:Y:S01]  /*19f10*/  MOV R0, R8 ;  /* 0x0000000800007202 */ /* 0x000fe20000000f00 */
[----:B------:R-:W-:-:S07]  /*19f20*/  MOV R5, R9 ;  /* 0x0000000900057202 */ /* 0x000fce0000000f00 */
[----:B------:R-:W-:Y:S05]  /*19f30*/  CALL.REL.NOINC `($jit_computeValues$_ZN23kb31_septic_extension_taSERKS_) ;  /* 0x00000000005c7944 */ /* 0x000fea0003c00000 */
[----:B------:R-:W-:Y:S01]  /*19f40*/  MOV R4, R17 ;  /* 0x0000001100047202 */ /* 0x000fe20000000f00 */
[----:B------:R-:W-:-:S04]  /*19f50*/  HFMA2 R5, -RZ, RZ, 0, 0 ;  /* 0x00000000ff057431 */ /* 0x000fc800000001ff */
[----:B------:R-:W-:Y:S05]  /*19f60*/  RET.REL.NODEC R4 `(jit_computeValues) ;  /* 0xfffffe6004247950 */ /* 0x000fea0003c3ffff */
        .type           $jit_computeValues$_ZN23kb31_septic_extension_t4zeroEv,@function
        .size           $jit_computeValues$_ZN23kb31_septic_extension_t4zeroEv,($jit_computeValues$_ZN23kb31_septic_extension_tC1Ev - $jit_computeValues$_ZN23kb31_septic_extension_t4zeroEv)
$jit_computeValues$_ZN23kb31_septic_extension_t4zeroEv:
[----:B------:R-:W-:-:S07]  /*19f70*/  MOV R16, 0x19f90 ;  /* 0x00019f9000107802 */ /* 0x000fce0000000f00 */
[----:B------:R-:W-:Y:S05]  /*19f80*/  CALL.REL.NOINC `($jit_computeValues$_ZN23kb31_septic_extension_tC1Ev) ;  /* 0x00000000000c7944 */ /* 0x000fea0003c00000 */
[----:B------:R-:W-:Y:S01]  /*19f90*/  MOV R4, R18 ;  /* 0x0000001200047202 */ /* 0x000fe20000000f00 */
[----:B------:R-:W-:-:S04]  /*19fa0*/  HFMA2 R5, -RZ, RZ, 0, 0 ;  /* 0x00000000ff057431 */ /* 0x000fc800000001ff */
[----:B------:R-:W-:Y:S05]  /*19fb0*/  RET.REL.NODEC R4 `(jit_computeValues) ;  /* 0xfffffe6004107950 */ /* 0x000fea0003c3ffff */
        .type           $jit_computeValues$_ZN23kb31_septic_extension_tC1Ev,@function
        .size           $jit_computeValues$_ZN23kb31_septic_extension_tC1Ev,($jit_computeValues$_ZN23kb31_septic_extension_taSERKS_ - $jit_computeValues$_ZN23kb31_septic_extension_tC1Ev)
$jit_computeValues$_ZN23kb31_septic_extension_tC1Ev:
[----:B------:R-:W0:Y:S01]  /*19fc0*/  LDCU UR6, c[0x0][0x2f8] ;  /* 0x00005f00ff0677ac */ /* 0x000e220008000800 */
[----:B------:R-:W-:Y:S01]  /*19fd0*/  MOV R4, R0 ;  /* 0x0000000000047202 */ /* 0x000fe20000000f00 */
[----:B------:R-:W0:Y:S04]  /*19fe0*/  LDCU UR7, c[0x0][0x2fc] ;  /* 0x00005f80ff0777ac */ /* 0x000e280008000800 */
[----:B0-----:R-:W-:Y:S02]  /*19ff0*/  IADD.64 R4, R4, -UR6 ;  /* 0x8000000604047c35 */ /* 0x001fe4000f8e0200 */
[----:B------:R-:W-:-:S04]  /*1a000*/  HFMA2 R5, -RZ, RZ, 0, 0 ;  /* 0x00000000ff057431 */ /* 0x000fc800000001ff */
[----:B------:R-:W-:Y:S01]  /*1a010*/  MOV R0, R4 ;  /* 0x0000000400007202 */ /* 0x000fe20000000f00 */
[----:B------:R-:W-:-:S04]  /*1a020*/  MOV R4, R16 ;  /* 0x0000001000047202 */ /* 0x000fc80000000f00 */
[----:B------:R-:W-:Y:S04]  /*1a030*/  STL [R0], RZ ;  /* 0x000000ff00007387 */ /* 0x000fe80000100800 */
[----:B------:R-:W-:Y:S04]  /*1a040*/  STL [R0+0x4], RZ ;  /* 0x000004ff00007387 */ /* 0x000fe80000100800 */
[----:B------:R-:W-:Y:S04]  /*1a050*/  STL [R0+0x8], RZ ;  /* 0x000008ff00007387 */ /* 0x000fe80000100800 */
[----:B------:R-:W-:Y:S04]  /*1a060*/  STL [R0+0xc], RZ ;  /* 0x00000cff00007387 */ /* 0x000fe80000100800 */
[----:B------:R-:W-:Y:S04]  /*1a070*/  STL [R0+0x10], RZ ;  /* 0x000010ff00007387 */ /* 0x000fe80000100800 */
[----:B------:R-:W-:Y:S04]  /*1a080*/  STL [R0+0x14], RZ ;  /* 0x000014ff00007387 */ /* 0x000fe80000100800 */
[----:B------:R0:W-:Y:S02]  /*1a090*/  STL [R0+0x18], RZ ;  /* 0x000018ff00007387 */ /* 0x0001e40000100800 */
[----:B0-----:R-:W-:Y:S05]  /*1a0a0*/  RET.REL.NODEC R4 `(jit_computeValues) ;  /* 0xfffffe5c04d47950 */ /* 0x001fea0003c3ffff */
        .type           $jit_computeValues$_ZN23kb31_septic_extension_taSERKS_,@function
        .size           $jit_computeValues$_ZN23kb31_septic_extension_taSERKS_,($__internal_0_$__cuda_sm20_rem_u64 - $jit_computeValues$_ZN23kb31_septic_extension_taSERKS_)
$jit_computeValues$_ZN23kb31_septic_extension_taSERKS_:
[----:B------:R-:W0:Y:S01]  /*1a0b0*/  LDCU UR6, c[0x0][0x2f8] ;  /* 0x00005f00ff0677ac */ /* 0x000e220008000800 */
[----:B------:R-:W-:Y:S01]  /*1a0c0*/  MOV R6, R4 ;  /* 0x0000000400067202 */ /* 0x000fe20000000f00 */
[----:B------:R-:W-:Y:S01]  /*1a0d0*/  MOV R4, R0 ;  /* 0x0000000000047202 */ /* 0x000fe20000000f00 */
[----:B------:R-:W1:Y:S01]  /*1a0e0*/  LDCU UR7, c[0x0][0x2fc] ;  /* 0x00005f80ff0777ac */ /* 0x000e620008000800 */
[----:B------:R-:W2:Y:S01]  /*1a0f0*/  LDCU UR9, c[0x0][0x2fc] ;  /* 0x00005f80ff0977ac */ /* 0x000ea20008000800 */
[----:B0-----:R-:W-:Y:S01]  /*1a100*/  UMOV UR8, UR6 ;  /* 0x0000000600087c82 */ /* 0x001fe20008000000 */
[----:B-1----:R-:W-:Y:S02]  /*1a110*/  IADD.64 R6, R6, -UR6 ;  /* 0x8000000606067c35 */ /* 0x002fe4000f8e0200 */
[----:B--2---:R-:W-:-:S04]  /*1a120*/  IADD.64 R4, R4, -UR8 ;  /* 0x8000000804047c35 */ /* 0x004fc8000f8e0200 */
[-C--:B------:R-:W-:Y:S02]  /*1a130*/  MOV R18, R6.reuse ;  /* 0x0000000600127202 */ /* 0x080fe40000000f00 */
[----:B------:R-:W-:Y:S02]  /*1a140*/  ISETP.NE.S64.AND P0, PT, R4, R6, PT ;  /* 0x000000060400720c */ /* 0x000fe40003f15270 */
[----:B------:R-:W-:Y:S01]  /*1a150*/  MOV R6, R16 ;  /* 0x0000001000067202 */ /* 0x000fe20000000f00 */
[----:B------:R-:W-:-:S11]  /*1a160*/  HFMA2 R7, -RZ, RZ, 0, 0 ;  /* 0x00000000ff077431 */ /* 0x000fd600000001ff */
[----:B------:R-:W-:Y:S05]  /*1a170*/  @!P0 RET.REL.NODEC R6 `(jit_computeValues) ;  /* 0xfffffe5c06a08950 */ /* 0x000fea0003c3ffff */
[----:B------:R-:W2:Y:S01]  /*1a180*/  LDL R0, [R18] ;  /* 0x0000000012007983 */ /* 0x000ea20000100800 */
[----:B------:R-:W-:-:S05]  /*1a190*/  MOV R21, R4 ;  /* 0x0000000400157202 */ /* 0x000fca0000000f00 */
[----:B--2---:R-:W-:Y:S04]  /*1a1a0*/  STL [R21], R0 ;  /* 0x0000000015007387 */ /* 0x004fe80000100800 */
[----:B------:R-:W2:Y:S04]  /*1a1b0*/  LDL R4, [R18+0x4] ;  /* 0x0000040012047983 */ /* 0x000ea80000100800 */
[----:B--2---:R0:W-:Y:S04]  /*1a1c0*/  STL [R21+0x4], R4 ;  /* 0x0000040415007387 */ /* 0x0041e80000100800 */
[----:B------:R-:W2:Y:S04]  /*1a1d0*/  LDL R6, [R18+0x8] ;  /* 0x0000080012067983 */ /* 0x000ea80000100800 */
[----:B--2---:R-:W-:Y:S04]  /*1a1e0*/  STL [R21+0x8], R6 ;  /* 0x0000080615007387 */ /* 0x004fe80000100800 */
[----:B------:R-:W2:Y:S04]  /*1a1f0*/  LDL R7, [R18+0xc] ;  /* 0x00000c0012077983 */ /* 0x000ea80000100800 */
[----:B--2---:R-:W-:Y:S04]  /*1a200*/  STL [R21+0xc], R7 ;  /* 0x00000c0715007387 */ /* 0x004fe80000100800 */
[----:B------:R-:W2:Y:S04]  /*1a210*/  LDL R14, [R18+0x10] ;  /* 0x00001000120e7983 */ /* 0x000ea80000100800 */
[----:B--2---:R-:W-:Y:S04]  /*1a220*/  STL [R21+0x10], R14 ;  /* 0x0000100e15007387 */ /* 0x004fe80000100800 */
[----:B------:R-:W2:Y:S01]  /*1a230*/  LDL R15, [R18+0x14] ;  /* 0x00001400120f7983 */ /* 0x000ea20000100800 */
[----:B0-----:R-:W-:Y:S01]  /*1a240*/  MOV R4, R16 ;  /* 0x0000001000047202 */ /* 0x001fe20000000f00 */
[----:B------:R-:W-:-:S02]  /*1a250*/  MOV R5, 0x0 ;  /* 0x0000000000057802 */ /* 0x000fc40000000f00 */
[----:B--2---:R-:W-:Y:S04]  /*1a260*/  STL [R21+0x14], R15 ;  /* 0x0000140f15007387 */ /* 0x004fe80000100800 */
[----:B------:R-:W2:Y:S04]  /*1a270*/  LDL R0, [R18+0x18] ;  /* 0x0000180012007983 */ /* 0x000ea80000100800 */
[----:B--2---:R0:W-:Y:S02]  /*1a280*/  STL [R21+0x18], R0 ;  /* 0x0000180015007387 */ /* 0x0041e40000100800 */
[----:B0-----:R-:W-:Y:S05]  /*1a290*/  RET.REL.NODEC R4 `(jit_computeValues) ;  /* 0xfffffe5c04587950 */ /* 0x001fea0003c3ffff */
        .weak           $__internal_0_$__cuda_sm20_rem_u64
        .type           $__internal_0_$__cuda_sm20_rem_u64,@function
        .size           $__internal_0_$__cuda_sm20_rem_u64,(.L_x_9 - $__internal_0_$__cuda_sm20_rem_u64)
$__internal_0_$__cuda_sm20_rem_u64:
[----:B------:R-:W0:Y:S02]  /*1a2a0*/  I2F.U64.RP R30, UR4 ;  /* 0x00000004001e7d12 */ /* 0x000e240008309000 */
[----:B0-----:R-:W0:Y:S02]  /*1a2b0*/  MUFU.RCP R30, R30 ;  /* 0x0000001e001e7308 */ /* 0x001e240000001000 */
[----:B0-----:R-:W-:-:S15]  /*1a2c0*/  IADD3 R24, PT, PT, R30, 0x1ffffffe, RZ ;  /* 0x1ffffffe1e187810 */ /* 0x001fde0007ffe0ff */
[----:B------:R-:W-:-:S15]  /*1a2d0*/  NOP ;  /* 0x0000000000007918 */ /* 0x000fde0000000000 */
[----:B------:R-:W-:-:S15]  /*1a2e0*/  NOP ;  /* 0x0000000000007918 */ /* 0x000fde0000000000 */
[----:B------:R-:W-:-:S15]  /*1a2f0*/  NOP ;  /* 0x0000000000007918 */ /* 0x000fde0000000000 */
[----:B------:R-:W0:Y:S02]  /*1a300*/  F2I.U64.TRUNC R24, R24 ;  /* 0x0000001800187311 */ /* 0x000e24000020d800 */
[----:B0-----:R-:W-:-:S04]  /*1a310*/  IMAD.WIDE.U32 R26, R24, UR4, RZ ;  /* 0x00000004181a7c25 */ /* 0x001fc8000f8e00ff */
[----:B------:R-:W-:Y:S01]  /*1a320*/  IMAD R27, R24, UR5, R27 ;  /* 0x00000005181b7c24 */ /* 0x000fe2000f8e021b */
[----:B------:R-:W-:-:S03]  /*1a330*/  IADD3 R31, P0, PT, RZ, -R26, RZ ;  /* 0x8000001aff1f7210 */ /* 0x000fc60007f1e0ff */
[----:B------:R-:W-:Y:S02]  /*1a340*/  IMAD R27, R25, UR4, R27 ;  /* 0x00000004191b7c24 */ /* 0x000fe4000f8e021b */
[----:B------:R-:W-:-:S03]  /*1a350*/  IMAD.HI.U32 R26, R24, R31, RZ ;  /* 0x0000001f181a7227 */ /* 0x000fc600078e00ff */
[----:B------:R-:W-:Y:S01]  /*1a360*/  IADD3.X R33, PT, PT, RZ, ~R27, RZ, P0, !PT ;  /* 0x8000001bff217210 */ /* 0x000fe200007fe4ff */
[----:B------:R-:W-:-:S04]  /*1a370*/  MOV R27, R24 ;  /* 0x00000018001b7202 */ /* 0x000fc80000000f00 */
[-C--:B------:R-:W-:Y:S02]  /*1a380*/  IMAD R35, R25, R33.reuse, RZ ;  /* 0x0000002119237224 */ /* 0x080fe400078e02ff */
[----:B------:R-:W-:-:S04]  /*1a390*/  IMAD.WIDE.U32 R26, P0, R24, R33, R26 ;  /* 0x00000021181a7225 */ /* 0x000fc8000780001a */
[----:B------:R-:W-:-:S04]  /*1a3a0*/  IMAD.HI.U32 R33, R25, R33, RZ ;  /* 0x0000002119217227 */ /* 0x000fc800078e00ff */
[----:B------:R-:W-:-:S05]  /*1a3b0*/  IMAD.HI.U32 R26, P1, R25, R31, R26 ;  /* 0x0000001f191a7227 */ /* 0x000fca000782001a */
[----:B------:R-:W-:Y:S02]  /*1a3c0*/  IADD3 R27, P2, PT, R35, R26, RZ ;  /* 0x0000001a231b7210 */ /* 0x000fe40007f5e0ff */
[----:B------:R-:W-:-:S03]  /*1a3d0*/  IADD3.X R26, PT, PT, R33, R25, RZ, P0, !PT ;  /* 0x00000019211a7210 */ /* 0x000fc600007fe4ff */
[----:B------:R-:W-:Y:S01]  /*1a3e0*/  IMAD.WIDE.U32 R24, R27, UR4, RZ ;  /* 0x000000041b187c25 */ /* 0x000fe2000f8e00ff */
[----:B------:R-:W-:-:S03]  /*1a3f0*/  IADD3.X R31, PT, PT, RZ, RZ, R26, P2, P1 ;  /* 0x000000ffff1f7210 */ /* 0x000fc600017e241a */
[----:B------:R-:W-:Y:S01]  /*1a400*/  IMAD R26, R27, UR5, R25 ;  /* 0x000000051b1a7c24 */ /* 0x000fe2000f8e0219 */
[----:B------:R-:W-:-:S03]  /*1a410*/  IADD3 R25, P0, PT, RZ, -R24, RZ ;  /* 0x80000018ff197210 */ /* 0x000fc60007f1e0ff */
[----:B------:R-:W-:Y:S02]  /*1a420*/  IMAD R24, R31, UR4, R26 ;  /* 0x000000041f187c24 */ /* 0x000fe4000f8e021a */
[----:B------:R-:W-:-:S03]  /*1a430*/  IMAD.HI.U32 R26, R27, R25, RZ ;  /* 0x000000191b1a7227 */ /* 0x000fc600078e00ff */
[----:B------:R-:W-:-:S05]  /*1a440*/  IADD3.X R24, PT, PT, RZ, ~R24, RZ, P0, !PT ;  /* 0x80000018ff187210 */ /* 0x000fca00007fe4ff */
[----:B------:R-:W-:-:S04]  /*1a450*/  IMAD.WIDE.U32 R26, P0, R27, R24, R26 ;  /* 0x000000181b1a7225 */ /* 0x000fc8000780001a */
[C---:B------:R-:W-:Y:S02]  /*1a460*/  IMAD R30, R31.reuse, R24, RZ ;  /* 0x000000181f1e7224 */ /* 0x040fe400078e02ff */
[----:B------:R-:W-:-:S04]  /*1a470*/  IMAD.HI.U32 R27, P1, R31, R25, R26 ;  /* 0x000000191f1b7227 */ /* 0x000fc8000782001a */
[----:B------:R-:W-:Y:S02]  /*1a480*/  HFMA2 R25, -RZ, RZ, 0, 0 ;  /* 0x00000000ff197431 */ /* 0x000fe400000001ff */
[----:B------:R-:W-:Y:S01]  /*1a490*/  IMAD.HI.U32 R24, R31, R24, RZ ;  /* 0x000000181f187227 */ /* 0x000fe200078e00ff */
[----:B------:R-:W-:-:S04]  /*1a4a0*/  IADD3 R27, P2, PT, R30, R27, RZ ;  /* 0x0000001b1e1b7210 */ /* 0x000fc80007f5e0ff */
[----:B------:R-:W-:Y:S01]  /*1a4b0*/  IADD3.X R31, PT, PT, R24, R31, RZ, P0, !PT ;  /* 0x0000001f181f7210 */ /* 0x000fe200007fe4ff */
[----:B------:R-:W-:-:S03]  /*1a4c0*/  IMAD.HI.U32 R24, R27, R22, RZ ;  /* 0x000000161b187227 */ /* 0x000fc600078e00ff */
[----:B------:R-:W-:Y:S01]  /*1a4d0*/  IADD3.X R31, PT, PT, RZ, RZ, R31, P2, P1 ;  /* 0x000000ffff1f7210 */ /* 0x000fe200017e241f */
[----:B------:R-:W-:-:S04]  /*1a4e0*/  IMAD.WIDE.U32 R24, R27, R23, R24 ;  /* 0x000000171b187225 */ /* 0x000fc800078e0018 */
[C---:B------:R-:W-:Y:S02]  /*1a4f0*/  IMAD R27, R31.reuse, R23, RZ ;  /* 0x000000171f1b7224 */ /* 0x040fe400078e02ff */
[----:B------:R-:W-:-:S04]  /*1a500*/  IMAD.HI.U32 R24, P0, R31, R22, R24 ;  /* 0x000000161f187227 */ /* 0x000fc80007800018 */
[----:B------:R-:W-:Y:S01]  /*1a510*/  IMAD.HI.U32 R26, R31, R23, RZ ;  /* 0x000000171f1a7227 */ /* 0x000fe200078e00ff */
[----:B------:R-:W-:-:S04]  /*1a520*/  IADD3 R27, P1, PT, R27, R24, RZ ;  /* 0x000000181b1b7210 */ /* 0x000fc80007f3e0ff */
[----:B------:R-:W-:Y:S01]  /*1a530*/  IADD3.X R26, PT, PT, R26, RZ, RZ, P0, !PT ;  /* 0x000000ff1a1a7210 */ /* 0x000fe200007fe4ff */
[----:B------:R-:W-:-:S03]  /*1a540*/  IMAD.WIDE.U32 R24, R27, UR4, RZ ;  /* 0x000000041b187c25 */ /* 0x000fc6000f8e00ff */
[----:B------:R-:W-:Y:S01]  /*1a550*/  IADD3.X R26, PT, PT, RZ, R26, RZ, P1, !PT ;  /* 0x0000001aff1a7210 */ /* 0x000fe20000ffe4ff */
[----:B------:R-:W-:Y:S01]  /*1a560*/  IMAD R25, R27, UR5, R25 ;  /* 0x000000051b197c24 */ /* 0x000fe2000f8e0219 */
[----:B------:R-:W-:-:S03]  /*1a570*/  ISETP.NE.S64.AND P1, PT, RZ, UR4, PT ;  /* 0x00000004ff007c0c */ /* 0x000fc6000bf35270 */
[----:B------:R-:W-:-:S05]  /*1a580*/  IMAD R25, R26, UR4, R25 ;  /* 0x000000041a197c24 */ /* 0x000fca000f8e0219 */
[----:B------:R-:W-:Y:S02]  /*1a590*/  IADD.64 R22, R22, -R24 ;  /* 0x8000001816167235 */ /* 0x000fe400078e0200 */
[----:B------:R-:W-:Y:S01]  /*1a5a0*/  MOV R24, R32 ;  /* 0x0000002000187202 */ /* 0x000fe20000000f00 */
[----:B------:R-:W-:-:S03]  /*1a5b0*/  HFMA2 R25, -RZ, RZ, 0, 0 ;  /* 0x00000000ff197431 */ /* 0x000fc600000001ff */
[----:B------:R-:W-:-:S14]  /*1a5c0*/  ISETP.GE.U64.AND P0, PT, R22, UR4, PT ;  /* 0x0000000416007c0c */ /* 0x000fdc000bf16070 */
[----:B------:R-:W-:-:S06]  /*1a5d0*/  @P0 IADD.64 R22, R22, -UR4 ;  /* 0x8000000416160c35 */ /* 0x000fcc000f8e0200 */
[----:B------:R-:W-:-:S14]  /*1a5e0*/  ISETP.GE.U64.AND P0, PT, R22, UR4, PT ;  /* 0x0000000416007c0c */ /* 0x000fdc000bf16070 */
[----:B------:R-:W-:-:S04]  /*1a5f0*/  @P0 IADD.64 R22, R22, -UR4 ;  /* 0x8000000416160c35 */ /* 0x000fc8000f8e0200 */
[----:B------:R-:W-:Y:S02]  /*1a600*/  SEL.64 R22, R22, -0x1, P1 ;  /* 0xffffffff16167407 */ /* 0x000fe40000800001 */
[----:B------:R-:W-:Y:S06]  /*1a610*/  RET.REL.NODEC R24 `(jit_computeValues) ;  /* 0xfffffe5818787950 */ /* 0x000fec0003c3ffff */
.L_x_3:
[----:B------:R-:W-:-:S00]  /*1a620*/  BRA `(.L_x_3) ;  /* 0xfffffffc00fc7947 */ /* 0x000fc0000383ffff */
[----:B------:R-:W-:-:S00]  /*1a630*/  NOP ;  /* 0x0000000000007918 */ /* 0x000fc00000000000 */
        /* <DEDUP_REMOVED lines=12> */
.L_x_9:


//--------------------- .nv.global.init           --------------------------
	.section	.nv.global.init,"aw",@progbits
	.align	8
	.align		8
.nv.global.init:
	.type		_ZN23kb31_septic_extension_t10A_EC_LOGUPE,@object
	.size		_ZN23kb31_septic_extension_t10A_EC_LOGUPE,(_ZN19kb31_septic_curve_t7start_xE - _ZN23kb31_septic_extension_t10A_EC_LOGUPE)
_ZN23kb31_septic_extension_t10A_EC_LOGUPE:
        /*0000*/ 	.dword	fun@R_CUDA_G64(_ZN44_INTERNAL_00000000_13_jit_kernel_cu_d23cb3989constants15KB31_A_EC_LOGUPE)
	.align		8
	.type		_ZN19kb31_septic_curve_t7start_xE,@object
	.size		_ZN19kb31_septic_curve_t7start_xE,(_ZN16kb31_extension_t1DE - _ZN19kb31_septic_curve_t7start_xE)
_ZN19kb31_septic_curve_t7start_xE:
        /*0008*/ 	.dword	fun@R_CUDA_G64(_ZN44_INTERNAL_00000000_13_jit_kernel_cu_d23cb3989constants12kb31_start_xE)
	.type		_ZN16kb31_extension_t1DE,@object
	.size		_ZN16kb31_extension_t1DE,(_ZN23kb31_septic_extension_t15frobenius_constE - _ZN16kb31_extension_t1DE)
_ZN16kb31_extension_t1DE:
        /*0010*/ 	.byte	0x04, 0x00, 0x00, 0x00, 0x00, 0x00, 0x00, 0x00
	.align		8
	.type		_ZN23kb31_septic_extension_t15frobenius_constE,@object
	.size		_ZN23kb31_septic_extension_t15frobenius_constE,(_ZN19kb31_septic_curve_t7dummy_xE - _ZN23kb31_septic_extension_t15frobenius_constE)
_ZN23kb31_septic_extension_t15frobenius_constE:
        /*0018*/ 	.dword	fun@R_CUDA_G64(_ZN44_INTERNAL_00000000_13_jit_kernel_cu_d23cb3989constants20kb31_frobenius_constE)
	.align		8
	.type		_ZN19kb31_septic_curve_t7dummy_xE,@object
	.size		_ZN19kb31_septic_curve_t7dummy_xE,(_ZN23kb31_septic_extension_t22double_frobenius_constE - _ZN19kb31_septic_curve_t7dummy_xE)
_ZN19kb31_septic_curve_t7dummy_xE:
        /*0020*/ 	.dword	fun@R_CUDA_G64(_ZN44_INTERNAL_00000000_13_jit_kernel_cu_d23cb3989constants12kb31_dummy_xE)
	.align		8
	.type		_ZN23kb31_septic_extension_t22double_frobenius_constE,@object
	.size		_ZN23kb31_septic_extension_t22double_frobenius_constE,(_ZN19kb31_septic_curve_t7dummy_yE - _ZN23kb31_septic_extension_t22double_frobenius_constE)
_ZN23kb31_septic_extension_t22double_frobenius_constE:
        /*0028*/ 	.dword	fun@R_CUDA_G64(_ZN44_INTERNAL_00000000_13_jit_kernel_cu_d23cb3989constants27kb31_double_frobenius_constE)
	.align		8
	.type		_ZN19kb31_septic_curve_t7dummy_yE,@object
	.size		_ZN19kb31_septic_curve_t7dummy_yE,(_ZN23kb31_septic_extension_t10B_EC_LOGUPE - _ZN19kb31_septic_curve_t7dummy_yE)
_ZN19kb31_septic_curve_t7dummy_yE:
        /*0030*/ 	.dword	fun@R_CUDA_G64(_ZN44_INTERNAL_00000000_13_jit_kernel_cu_d23cb3989constants12kb31_dummy_yE)
	.align		8
	.type		_ZN23kb31_septic_extension_t10B_EC_LOGUPE,@object
	.size		_ZN23kb31_septic_extension_t10B_EC_LOGUPE,(_ZN19kb31_septic_curve_t7start_yE - _ZN23kb31_septic_extension_t10B_EC_LOGUPE)
_ZN23kb31_septic_extension_t10B_EC_LOGUPE:
        /*0038*/ 	.dword	fun@R_CUDA_G64(_ZN44_INTERNAL_00000000_13_jit_kernel_cu_d23cb3989constants15KB31_B_EC_LOGUPE)
	.align		8
	.type		_ZN19kb31_septic_curve_t7start_yE,@object
	.size		_ZN19kb31_septic_curve_t7start_yE,(_ZN44_INTERNAL_00000000_13_jit_kernel_cu_d23cb39829poseidon2_constants_koalabear3t1620half_external_roundsE - _ZN19kb31_septic_curve_t7start_yE)
_ZN19kb31_septic_curve_t7start_yE:
        /*0040*/ 	.dword	fun@R_CUDA_G64(_ZN44_INTERNAL_00000000_13_jit_kernel_cu_d23cb3989constants12kb31_start_yE)
	.type		_ZN44_INTERNAL_00000000_13_jit_kernel_cu_d23cb39829poseidon2_constants_koalabear3t1620half_external_roundsE,@object
	.size		_ZN44_INTERNAL_00000000_13_jit_kernel_cu_d23cb39829poseidon2_constants_koalabear3t1620half_external_roundsE,(_ZN44_INTERNAL_00000000_13_jit_kernel_cu_d23cb3989poseidon223EXTERNAL_ROUNDS_DEFAULTE - _ZN44_INTERNAL_00000000_13_jit_kernel_cu_d23cb39829poseidon2_constants_koalabear3t1620half_external_roundsE)
_ZN44_INTERNAL_00000000_13_jit_kernel_cu_d23cb39829poseidon2_constants_koalabear3t1620half_external_roundsE:
        /*0048*/ 	.byte	0x04, 0x00, 0x00, 0x00
	.type		_ZN44_INTERNAL_00000000_13_jit_kernel_cu_d23cb3989poseidon223EXTERNAL_ROUNDS_DEFAULTE,@object
	.size		_ZN44_INTERNAL_00000000_13_jit_kernel_cu_d23cb3989poseidon223EXTERNAL_ROUNDS_DEFAULTE,(_ZN44_INTERNAL_00000000_13_jit_kernel_cu_d23cb39829poseidon2_constants_koalabear3t165alphaE - _ZN44_INTERNAL_00000000_13_jit_kernel_cu_d23cb3989poseidon223EXTERNAL_ROUNDS_DEFAULTE)
_ZN44_INTERNAL_00000000_13_jit_kernel_cu_d23cb3989poseidon223EXTERNAL_ROUNDS_DEFAULTE:
        /*004c*/ 	.byte	0x08, 0x00, 0x00, 0x00
	.type		_ZN44_INTERNAL_00000000_13_jit_kernel_cu_d23cb39829poseidon2_constants_koalabear3t165alphaE,@object
	.size		_ZN44_INTERNAL_00000000_13_jit_kernel_cu_d23cb39829poseidon2_constants_koalabear3t165alphaE,(_ZN16kb31_extension_t1WE - _ZN44_INTERNAL_00000000_13_jit_kernel_cu_d23cb39829poseidon2_constants_koalabear3t165alphaE)
_ZN44_INTERNAL_00000000_13_jit_kernel_cu_d23cb39829poseidon2_constants_koalabear3t165alphaE:
        /*0050*/ 	.byte	0x03, 0x00, 0x00, 0x00
	.type		_ZN16kb31_extension_t1WE,@object
	.size		_ZN16kb31_extension_t1WE,(_ZN44_INTERNAL_00000000_13_jit_kernel_cu_d23cb39829poseidon2_constants_koalabear3t1615internal_roundsE - _ZN16kb31_extension_t1WE)
_ZN16kb31_extension_t1WE:
        /*0054*/ 	.byte	0xfa, 0xff, 0xff, 0x05
	.type		_ZN44_INTERNAL_00000000_13_jit_kernel_cu_d23cb39829poseidon2_constants_koalabear3t1615internal_roundsE,@object
	.size		_ZN44_INTERNAL_00000000_13_jit_kernel_cu_d23cb39829poseidon2_constants_koalabear3t1615internal_roundsE,(_ZN44_INTERNAL_00000000_13_jit_kernel_cu_d23cb39829poseidon2_constants_koalabear3t1615round_constantsE - _ZN44_INTERNAL_00000000_13_jit_kernel_cu_d23cb39829poseidon2_constants_koalabear3t1615internal_roundsE)
_ZN44_INTERNAL_00000000_13_jit_kernel_cu_d23cb39829poseidon2_constants_koalabear3t1615internal_roundsE:
        /*0058*/ 	.byte	0x14, 0x00, 0x00, 0x00
	.type		_ZN44_INTERNAL_00000000_13_jit_kernel_cu_d23cb39829poseidon2_constants_koalabear3t1615round_constantsE,@object
	.size		_ZN44_INTERNAL_00000000_13_jit_kernel_cu_d23cb39829poseidon2_constants_koalabear3t1615round_constantsE,(.L_32 - _ZN44_INTERNAL_00000000_13_jit_kernel_cu_d23cb39829poseidon2_constants_koalabear3t1615round_constantsE)
_ZN44_INTERNAL_00000000_13_jit_kernel_cu_d23cb39829poseidon2_constants_koalabear3t1615round_constantsE:
        /* <DEDUP_REMOVED lines=120> */
.L_32:


//--------------------- .nv.shared.reserved.0     --------------------------
	.section	.nv.shared.reserved.0,"aw",@nobits
	.weak		__nv_reservedSMEM_offset_0_alias
	.size		__nv_reservedSMEM_offset_0_alias, 0, 64
	.other		__nv_reservedSMEM_offset_0_alias,@"STO_CUDA_RESERVED_SHARED STV_DEFAULT"
__nv_reservedSMEM_offset_0_alias:
	.zero		0
	.zero		64


//--------------------- .nv.global                --------------------------
	.section	.nv.global,"aw",@nobits
	.align	4
.nv.global:
	.type		_ZN6kb31_t3MODE,@object
	.size		_ZN6kb31_t3MODE,(_ZN6kb31_t10MONTY_BITSE - _ZN6kb31_t3MODE)
_ZN6kb31_t3MODE:
	.zero		4
	.type		_ZN6kb31_t10MONTY_BITSE,@object
	.size		_ZN6kb31_t10MONTY_BITSE,(_ZN6kb31_t10MONTY_MASKE - _ZN6kb31_t10MONTY_BITSE)
_ZN6kb31_t10MONTY_BITSE:
	.zero		4
	.type		_ZN6kb31_t10MONTY_MASKE,@object
	.size		_ZN6kb31_t10MONTY_MASKE,(_ZN6kb31_t6DEGREEE - _ZN6kb31_t10MONTY_MASKE)
_ZN6kb31_t10MONTY_MASKE:
	.zero		4
	.type		_ZN6kb31_t6DEGREEE,@object
	.size		_ZN6kb31_t6DEGREEE,(_ZN6kb31_t2RRE - _ZN6kb31_t6DEGREEE)
_ZN6kb31_t6DEGREEE:
	.zero		4
	.type		_ZN6kb31_t2RRE,@object
	.size		_ZN6kb31_t2RRE,(_ZN6kb31_t8TOP_BITSE - _ZN6kb31_t2RRE)
_ZN6kb31_t2RRE:
	.zero		4
	.type		_ZN6kb31_t8TOP_BITSE,@object
	.size		_ZN6kb31_t8TOP_BITSE,(_ZN6kb31_t5NBITSE - _ZN6kb31_t8TOP_BITSE)
_ZN6kb31_t8TOP_BITSE:
	.zero		4
	.type		_ZN6kb31_t5NBITSE,@object
	.size		_ZN6kb31_t5NBITSE,(_ZN6kb31_t3ONEE - _ZN6kb31_t5NBITSE)
_ZN6kb31_t5NBITSE:
	.zero		4
	.type		_ZN6kb31_t3ONEE,@object
	.size		_ZN6kb31_t3ONEE,(_ZN6kb31_t1ME - _ZN6kb31_t3ONEE)
_ZN6kb31_t3ONEE:
	.zero		4
	.type		_ZN6kb31_t1ME,@object
	.size		_ZN6kb31_t1ME,(_ZN6kb31_t8MONTY_MUE - _ZN6kb31_t1ME)
_ZN6kb31_t1ME:
	.zero		4
	.type		_ZN6kb31_t8MONTY_MUE,@object
	.size		_ZN6kb31_t8MONTY_MUE,(_ZN26__nv_atomic_triv_cp_helperIjE5__valE - _ZN6kb31_t8MONTY_MUE)
_ZN6kb31_t8MONTY_MUE:
	.zero		4
	.type		_ZN26__nv_atomic_triv_cp_helperIjE5__valE,@object
	.size		_ZN26__nv_atomic_triv_cp_helperIjE5__valE,(.L_28 - _ZN26__nv_atomic_triv_cp_helperIjE5__valE)
_ZN26__nv_atomic_triv_cp_helperIjE5__valE:
	.zero		1
.L_28:


//--------------------- .nv.constant0.jit_computeValues --------------------------
	.section	.nv.constant0.jit_computeValues,"a",@progbits
	.sectionflags	@""
	.align	4
.nv.constant0.jit_computeValues:
	.zero		1200


//--------------------- SYMBOLS --------------------------

	.type		.nv.reservedSmem.offset0,@object
	.size		.nv.reservedSmem.offset0,0x4
